// Copyright (c) 2024, Jay Shah, Ganesh Bikshandi, Ying Zhang, Vijay Thakkar, Pradeep Ramani, Tri Dao.
// Splitting the different template instantiations to different files to speed up compilation.
// This file is auto-generated. See "generate_kernels.py"

#include "flash_bwd_launch_template.h"

#ifndef FLASHATTENTION_DISABLE_HDIM128
template<>
void run_mha_bwd_<90, cutlass::bfloat16_t, 128, false>(Flash_bwd_params &params, cudaStream_t stream) {
    run_mha_bwd_hdim128<90, cutlass::bfloat16_t, false>(params, stream);
}
#endif


// ===== COMPILED SASS (sm_90a) =====

	.target	sm_90a

	.elftype	@"ET_EXEC"


//--------------------- .note.nv.tkinfo           --------------------------
	.section	.note.nv.tkinfo,"",@"SHT_NOTE"
	.sectionflags	@"SHF_NOTE_NV_TKINFO"
	.tkinfo
        /*0018*/ 	.word	0x00000002
        /*0030*/ 	.string	""
        /*0030*/ 	.string	"ptxas"
        /*0030*/ 	.string	"Cuda compilation tools, release 13.0, V13.0.88"
        /*0030*/ 	.string	"Build cuda_13.0.r13.0/compiler.36424714_0"
        /*0030*/ 	.string	"-arch sm_90a -m 64 "



//--------------------- .note.nv.cuinfo           --------------------------
	.section	.note.nv.cuinfo,"",@"SHT_NOTE"
	.sectionflags	@"SHF_NOTE_NV_CUINFO"
        /*0018*/ 	.short	0x0002
        /*001a*/ 	.short	0x005a
        /*001c*/ 	.short	0x0082
	.zero		2


//--------------------- .nv.info                  --------------------------
	.section	.nv.info,"",@"SHT_CUDA_INFO"
	.align	4


	//----- nvinfo : EIATTR_REGCOUNT
	.align		4
        /*0000*/ 	.byte	0x04, 0x2f
        /*0002*/ 	.short	(.L_20 - .L_19)
	.align		4
.L_19:
        /*0004*/ 	.word	index@(_ZN7cutlass13device_kernelIN5flash22FlashAttnBwdPreprocessIN4cute5tupleIJNS3_1CILi64EEENS5_ILi128EEEEEENS_10bfloat16_tEfNS_4arch4Sm90ELb1ELb1EEEEEvNT_6ParamsE)
        /*0008*/ 	.word	0x00000040


	//----- nvinfo : EIATTR_FRAME_SIZE
	.align		4
.L_20:
        /*000c*/ 	.byte	0x04, 0x11
        /*000e*/ 	.short	(.L_22 - .L_21)
	.align		4
.L_21:
        /*0010*/ 	.word	index@(_ZN7cutlass13device_kernelIN5flash22FlashAttnBwdPreprocessIN4cute5tupleIJNS3_1CILi64EEENS5_ILi128EEEEEENS_10bfloat16_tEfNS_4arch4Sm90ELb1ELb1EEEEEvNT_6ParamsE)
        /*0014*/ 	.word	0x00000000


	//----- nvinfo : EIATTR_REGCOUNT
	.align		4
.L_22:
        /*0018*/ 	.byte	0x04, 0x2f
        /*001a*/ 	.short	(.L_24 - .L_23)
	.align		4
.L_23:
        /*001c*/ 	.word	index@(_ZN7cutlass13device_kernelIN5flash11enable_sm90INS1_16FlashAttnBwdSm90INS1_25CollectiveMainloopBwdSm90ILi2ELi2ELi2EN4cute5tupleIJNS5_1CILi1EEES8_S8_EEENS6_IJNS7_ILi64EEENS7_ILi128EEESB_EEENS_10bfloat16_tEfNS_4arch4Sm90ELb1ELb0ELb0ELb1ELb1ELb1ELb0ELb0ELi2ELi1ELi2ELi1ELb0EEENS1_24CollectiveEpilogueBwdGQAISC_fSF_Li256ELb1ELb1EEENS1_25SingleTileBwdLPTSchedulerILb1ELi128ELb1EEEEEEEEEvNT_6ParamsE)
        /*0020*/ 	.word	0x000000a8


	//----- nvinfo : EIATTR_FRAME_SIZE
	.align		4
.L_24:
        /*0024*/ 	.byte	0x04, 0x11
        /*0026*/ 	.short	(.L_26 - .L_25)
	.align		4
.L_25:
        /*0028*/ 	.word	index@(_ZN7cutlass13device_kernelIN5flash11enable_sm90INS1_16FlashAttnBwdSm90INS1_25CollectiveMainloopBwdSm90ILi2ELi2ELi2EN4cute5tupleIJNS5_1CILi1EEES8_S8_EEENS6_IJNS7_ILi64EEENS7_ILi128EEESB_EEENS_10bfloat16_tEfNS_4arch4Sm90ELb1ELb0ELb0ELb1ELb1ELb1ELb0ELb0ELi2ELi1ELi2ELi1ELb0EEENS1_24CollectiveEpilogueBwdGQAISC_fSF_Li256ELb1ELb1EEENS1_25SingleTileBwdLPTSchedulerILb1ELi128ELb1EEEEEEEEEvNT_6ParamsE)
        /*002c*/ 	.word	0x00000008


	//----- nvinfo : EIATTR_REGCOUNT
	.align		4
.L_26:
        /*0030*/ 	.byte	0x04, 0x2f
        /*0032*/ 	.short	(.L_28 - .L_27)
	.align		4
.L_27:
        /*0034*/ 	.word	index@(_ZN7cutlass13device_kernelIN5flash32FlashAttnBwdPostprocessConvertdQIN4cute5tupleIJNS3_1CILi64EEENS5_ILi128EEEEEENS_10bfloat16_tEfNS_4arch4Sm90ELi256ENS3_8TiledMMAINS3_8MMA_AtomIJNS3_4SM904GMMA27MMA_64x64x16_F32BF16BF16_SSILNSF_5MajorE0ELSH_1ELNSF_7ScaleInE1ELSI_1EEEEEENS3_6LayoutINS4_IJNS5_ILi1EEENS5_ILi2EEESM_EEENS4_IJNS5_ILi0EEESM_SP_EEEEENS4_IJNS3_10UnderscoreESS_SS_EEEEELb0EEEEEvNT_6ParamsE)
        /*0038*/ 	.word	0x00000038


	//----- nvinfo : EIATTR_FRAME_SIZE
	.align		4
.L_28:
        /*003c*/ 	.byte	0x04, 0x11
        /*003e*/ 	.short	(.L_30 - .L_29)
	.align		4
.L_29:
        /*0040*/ 	.word	index@(_ZN7cutlass13device_kernelIN5flash32FlashAttnBwdPostprocessConvertdQIN4cute5tupleIJNS3_1CILi64EEENS5_ILi128EEEEEENS_10bfloat16_tEfNS_4arch4Sm90ELi256ENS3_8TiledMMAINS3_8MMA_AtomIJNS3_4SM904GMMA27MMA_64x64x16_F32BF16BF16_SSILNSF_5MajorE0ELSH_1ELNSF_7ScaleInE1ELSI_1EEEEEENS3_6LayoutINS4_IJNS5_ILi1EEENS5_ILi2EEESM_EEENS4_IJNS5_ILi0EEESM_SP_EEEEENS4_IJNS3_10UnderscoreESS_SS_EEEEELb0EEEEEvNT_6ParamsE)
        /*0044*/ 	.word	0x00000000


	//----- nvinfo : EIATTR_REGCOUNT
	.align		4
.L_30:
        /*0048*/ 	.byte	0x04, 0x2f
        /*004a*/ 	.short	(.L_32 - .L_31)
	.align		4
.L_31:
        /*004c*/ 	.word	index@(_ZN7cutlass13device_kernelIN5flash32FlashAttnBwdPostprocessConvertdQIN4cute5tupleIJNS3_1CILi128EEES6_EEENS_10bfloat16_tEfNS_4arch4Sm90ELi256ENS3_8TiledMMAINS3_8MMA_AtomIJNS3_4SM904GMMA28MMA_64x128x16_F32BF16BF16_RSILNSE_5MajorE0ELSG_1ELNSE_7ScaleInE1ELSH_1EEEEEENS3_6LayoutINS4_IJNS5_ILi2EEENS5_ILi1EEESM_EEENS4_IJSM_NS5_ILi0EEESO_EEEEENS4_IJNS3_10UnderscoreESR_SR_EEEEELb0EEEEEvNT_6ParamsE)
        /*0050*/ 	.word	0x00000058


	//----- nvinfo : EIATTR_FRAME_SIZE
	.align		4
.L_32:
        /*0054*/ 	.byte	0x04, 0x11
        /*0056*/ 	.short	(.L_34 - .L_33)
	.align		4
.L_33:
        /*0058*/ 	.word	index@(_ZN7cutlass13device_kernelIN5flash32FlashAttnBwdPostprocessConvertdQIN4cute5tupleIJNS3_1CILi128EEES6_EEENS_10bfloat16_tEfNS_4arch4Sm90ELi256ENS3_8TiledMMAINS3_8MMA_AtomIJNS3_4SM904GMMA28MMA_64x128x16_F32BF16BF16_RSILNSE_5MajorE0ELSG_1ELNSE_7ScaleInE1ELSH_1EEEEEENS3_6LayoutINS4_IJNS5_ILi2EEENS5_ILi1EEESM_EEENS4_IJSM_NS5_ILi0EEESO_EEEEENS4_IJNS3_10UnderscoreESR_SR_EEEEELb0EEEEEvNT_6ParamsE)
        /*005c*/ 	.word	0x00000000


	//----- nvinfo : EIATTR_REGCOUNT
	.align		4
.L_34:
        /*0060*/ 	.byte	0x04, 0x2f
        /*0062*/ 	.short	(.L_36 - .L_35)
	.align		4
.L_35:
        /*0064*/ 	.word	index@(_ZN7cutlass13device_kernelIN5flash11enable_sm90INS1_16FlashAttnBwdSm90INS1_25CollectiveMainloopBwdSm90ILi2ELi2ELi2EN4cute5tupleIJNS5_1CILi1EEES8_S8_EEENS6_IJNS7_ILi64EEENS7_ILi128EEESB_EEENS_10bfloat16_tEfNS_4arch4Sm90ELb1ELb0ELb0ELb1ELb0ELb1ELb0ELb0ELi2ELi1ELi2ELi1ELb0EEENS1_24CollectiveEpilogueBwdGQAISC_fSF_Li256ELb1ELb0EEENS1_25SingleTileBwdLPTSchedulerILb1ELi128ELb0EEEEEEEEEvNT_6ParamsE)
        /*0068*/ 	.word	0x000000a8


	//----- nvinfo : EIATTR_FRAME_SIZE
	.align		4
.L_36:
        /*006c*/ 	.byte	0x04, 0x11
        /*006e*/ 	.short	(.L_38 - .L_37)
	.align		4
.L_37:
        /*0070*/ 	.word	index@(_ZN7cutlass13device_kernelIN5flash11enable_sm90INS1_16FlashAttnBwdSm90INS1_25CollectiveMainloopBwdSm90ILi2ELi2ELi2EN4cute5tupleIJNS5_1CILi1EEES8_S8_EEENS6_IJNS7_ILi64EEENS7_ILi128EEESB_EEENS_10bfloat16_tEfNS_4arch4Sm90ELb1ELb0ELb0ELb1ELb0ELb1ELb0ELb0ELi2ELi1ELi2ELi1ELb0EEENS1_24CollectiveEpilogueBwdGQAISC_fSF_Li256ELb1ELb0EEENS1_25SingleTileBwdLPTSchedulerILb1ELi128ELb0EEEEEEEEEvNT_6ParamsE)
        /*0074*/ 	.word	0x00000008


	//----- nvinfo : EIATTR_REGCOUNT
	.align		4
.L_38:
        /*0078*/ 	.byte	0x04, 0x2f
        /*007a*/ 	.short	(.L_40 - .L_39)
	.align		4
.L_39:
        /*007c*/ 	.word	index@(_ZN7cutlass13device_kernelIN5flash11enable_sm90INS1_16FlashAttnBwdSm90INS1_25CollectiveMainloopBwdSm90ILi2ELi2ELi2EN4cute5tupleIJNS5_1CILi1EEES8_S8_EEENS6_IJNS7_ILi64EEENS7_ILi128EEESB_EEENS_10bfloat16_tEfNS_4arch4Sm90ELb1ELb0ELb0ELb1ELb1ELb1ELb0ELb0ELi2ELi1ELi2ELi1ELb0EEENS1_21CollectiveEpilogueBwdISC_SD_SF_Li256ELb1ELb0ELi1EEENS1_25SingleTileBwdLPTSchedulerILb1ELi128ELb1EEEEEEEEEvNT_6ParamsE)
        /*0080*/ 	.word	0x000000a8


	//----- nvinfo : EIATTR_FRAME_SIZE
	.align		4
.L_40:
        /*0084*/ 	.byte	0x04, 0x11
        /*0086*/ 	.short	(.L_42 - .L_41)
	.align		4
.L_41:
        /*0088*/ 	.word	index@(_ZN7cutlass13device_kernelIN5flash11enable_sm90INS1_16FlashAttnBwdSm90INS1_25CollectiveMainloopBwdSm90ILi2ELi2ELi2EN4cute5tupleIJNS5_1CILi1EEES8_S8_EEENS6_IJNS7_ILi64EEENS7_ILi128EEESB_EEENS_10bfloat16_tEfNS_4arch4Sm90ELb1ELb0ELb0ELb1ELb1ELb1ELb0ELb0ELi2ELi1ELi2ELi1ELb0EEENS1_21CollectiveEpilogueBwdISC_SD_SF_Li256ELb1ELb0ELi1EEENS1_25SingleTileBwdLPTSchedulerILb1ELi128ELb1EEEEEEEEEvNT_6ParamsE)
        /*008c*/ 	.word	0x00000008


	//----- nvinfo : EIATTR_REGCOUNT
	.align		4
.L_42:
        /*0090*/ 	.byte	0x04, 0x2f
        /*0092*/ 	.short	(.L_44 - .L_43)
	.align		4
.L_43:
        /*0094*/ 	.word	index@(_ZN7cutlass13device_kernelIN5flash11enable_sm90INS1_16FlashAttnBwdSm90INS1_25CollectiveMainloopBwdSm90ILi2ELi2ELi2EN4cute5tupleIJNS5_1CILi1EEES8_S8_EEENS6_IJNS7_ILi64EEENS7_ILi128EEESB_EEENS_10bfloat16_tEfNS_4arch4Sm90ELb1ELb0ELb0ELb1ELb0ELb1ELb0ELb0ELi2ELi1ELi2ELi1ELb0EEENS1_21CollectiveEpilogueBwdISC_SD_SF_Li256ELb1ELb0ELi1EEENS1_25SingleTileBwdLPTSchedulerILb1ELi128ELb0EEEEEEEEEvNT_6ParamsE)
        /*0098*/ 	.word	0x000000a8


	//----- nvinfo : EIATTR_FRAME_SIZE
	.align		4
.L_44:
        /*009c*/ 	.byte	0x04, 0x11
        /*009e*/ 	.short	(.L_46 - .L_45)
	.align		4
.L_45:
        /*00a0*/ 	.word	index@(_ZN7cutlass13device_kernelIN5flash11enable_sm90INS1_16FlashAttnBwdSm90INS1_25CollectiveMainloopBwdSm90ILi2ELi2ELi2EN4cute5tupleIJNS5_1CILi1EEES8_S8_EEENS6_IJNS7_ILi64EEENS7_ILi128EEESB_EEENS_10bfloat16_tEfNS_4arch4Sm90ELb1ELb0ELb0ELb1ELb0ELb1ELb0ELb0ELi2ELi1ELi2ELi1ELb0EEENS1_21CollectiveEpilogueBwdISC_SD_SF_Li256ELb1ELb0ELi1EEENS1_25SingleTileBwdLPTSchedulerILb1ELi128ELb0EEEEEEEEEvNT_6ParamsE)
        /*00a4*/ 	.word	0x00000008


	//----- nvinfo : EIATTR_REGCOUNT
	.align		4
.L_46:
        /*00a8*/ 	.byte	0x04, 0x2f
        /*00aa*/ 	.short	(.L_48 - .L_47)
	.align		4
.L_47:
        /*00ac*/ 	.word	index@(_ZN7cutlass13device_kernelIN5flash22FlashAttnBwdPreprocessIN4cute5tupleIJNS3_1CILi64EEENS5_ILi128EEEEEENS_10bfloat16_tEfNS_4arch4Sm90ELb1ELb0EEEEEvNT_6ParamsE)
        /*00b0*/ 	.word	0x00000040


	//----- nvinfo : EIATTR_FRAME_SIZE
	.align		4
.L_48:
        /*00b4*/ 	.byte	0x04, 0x11
        /*00b6*/ 	.short	(.L_50 - .L_49)
	.align		4
.L_49:
        /*00b8*/ 	.word	index@(_ZN7cutlass13device_kernelIN5flash22FlashAttnBwdPreprocessIN4cute5tupleIJNS3_1CILi64EEENS5_ILi128EEEEEENS_10bfloat16_tEfNS_4arch4Sm90ELb1ELb0EEEEEvNT_6ParamsE)
        /*00bc*/ 	.word	0x00000000


	//----- nvinfo : EIATTR_REGCOUNT
	.align		4
.L_50:
        /*00c0*/ 	.byte	0x04, 0x2f
        /*00c2*/ 	.short	(.L_52 - .L_51)
	.align		4
.L_51:
        /*00c4*/ 	.word	index@(_ZN7cutlass13device_kernelIN5flash11enable_sm90INS1_16FlashAttnBwdSm90INS1_25CollectiveMainloopBwdSm90ILi2ELi2ELi2EN4cute5tupleIJNS5_1CILi1EEES8_S8_EEENS6_IJNS7_ILi64EEENS7_ILi128EEESB_EEENS_10bfloat16_tEfNS_4arch4Sm90ELb1ELb0ELb0ELb0ELb1ELb1ELb0ELb0ELi2ELi1ELi2ELi1ELb0EEENS1_24CollectiveEpilogueBwdGQAISC_fSF_Li256ELb0ELb1EEENS1_25SingleTileBwdLPTSchedulerILb0ELi128ELb1EEEEEEEEEvNT_6ParamsE)
        /*00c8*/ 	.word	0x000000a8


	//----- nvinfo : EIATTR_FRAME_SIZE
	.align		4
.L_52:
        /*00cc*/ 	.byte	0x04, 0x11
        /*00ce*/ 	.short	(.L_54 - .L_53)
	.align		4
.L_53:
        /*00d0*/ 	.word	index@(_ZN7cutlass13device_kernelIN5flash11enable_sm90INS1_16FlashAttnBwdSm90INS1_25CollectiveMainloopBwdSm90ILi2ELi2ELi2EN4cute5tupleIJNS5_1CILi1EEES8_S8_EEENS6_IJNS7_ILi64EEENS7_ILi128EEESB_EEENS_10bfloat16_tEfNS_4arch4Sm90ELb1ELb0ELb0ELb0ELb1ELb1ELb0ELb0ELi2ELi1ELi2ELi1ELb0EEENS1_24CollectiveEpilogueBwdGQAISC_fSF_Li256ELb0ELb1EEENS1_25SingleTileBwdLPTSchedulerILb0ELi128ELb1EEEEEEEEEvNT_6ParamsE)
        /*00d4*/ 	.word	0x00000008


	//----- nvinfo : EIATTR_REGCOUNT
	.align		4
.L_54:
        /*00d8*/ 	.byte	0x04, 0x2f
        /*00da*/ 	.short	(.L_56 - .L_55)
	.align		4
.L_55:
        /*00dc*/ 	.word	index@(_ZN7cutlass13device_kernelIN5flash11enable_sm90INS1_16FlashAttnBwdSm90INS1_25CollectiveMainloopBwdSm90ILi2ELi2ELi2EN4cute5tupleIJNS5_1CILi1EEES8_S8_EEENS6_IJNS7_ILi64EEENS7_ILi128EEESB_EEENS_10bfloat16_tEfNS_4arch4Sm90ELb1ELb0ELb0ELb0ELb0ELb1ELb0ELb0ELi2ELi1ELi2ELi1ELb0EEENS1_24CollectiveEpilogueBwdGQAISC_fSF_Li256ELb0ELb0EEENS1_25SingleTileBwdLPTSchedulerILb0ELi128ELb0EEEEEEEEEvNT_6ParamsE)
        /*00e0*/ 	.word	0x000000a8


	//----- nvinfo : EIATTR_FRAME_SIZE
	.align		4
.L_56:
        /*00e4*/ 	.byte	0x04, 0x11
        /*00e6*/ 	.short	(.L_58 - .L_57)
	.align		4
.L_57:
        /*00e8*/ 	.word	index@(_ZN7cutlass13device_kernelIN5flash11enable_sm90INS1_16FlashAttnBwdSm90INS1_25CollectiveMainloopBwdSm90ILi2ELi2ELi2EN4cute5tupleIJNS5_1CILi1EEES8_S8_EEENS6_IJNS7_ILi64EEENS7_ILi128EEESB_EEENS_10bfloat16_tEfNS_4arch4Sm90ELb1ELb0ELb0ELb0ELb0ELb1ELb0ELb0ELi2ELi1ELi2ELi1ELb0EEENS1_24CollectiveEpilogueBwdGQAISC_fSF_Li256ELb0ELb0EEENS1_25SingleTileBwdLPTSchedulerILb0ELi128ELb0EEEEEEEEEvNT_6ParamsE)
        /*00ec*/ 	.word	0x00000008


	//----- nvinfo : EIATTR_REGCOUNT
	.align		4
.L_58:
        /*00f0*/ 	.byte	0x04, 0x2f
        /*00f2*/ 	.short	(.L_60 - .L_59)
	.align		4
.L_59:
        /*00f4*/ 	.word	index@(_ZN7cutlass13device_kernelIN5flash11enable_sm90INS1_16FlashAttnBwdSm90INS1_25CollectiveMainloopBwdSm90ILi2ELi2ELi2EN4cute5tupleIJNS5_1CILi1EEES8_S8_EEENS6_IJNS7_ILi64EEENS7_ILi128EEESB_EEENS_10bfloat16_tEfNS_4arch4Sm90ELb1ELb0ELb0ELb0ELb1ELb1ELb0ELb0ELi2ELi1ELi2ELi1ELb0EEENS1_21CollectiveEpilogueBwdISC_SD_SF_Li256ELb0ELb0ELi1EEENS1_25SingleTileBwdLPTSchedulerILb0ELi128ELb1EEEEEEEEEvNT_6ParamsE)
        /*00f8*/ 	.word	0x000000a8


	//----- nvinfo : EIATTR_FRAME_SIZE
	.align		4
.L_60:
        /*00fc*/ 	.byte	0x04, 0x11
        /*00fe*/ 	.short	(.L_62 - .L_61)
	.align		4
.L_61:
        /*0100*/ 	.word	index@(_ZN7cutlass13device_kernelIN5flash11enable_sm90INS1_16FlashAttnBwdSm90INS1_25CollectiveMainloopBwdSm90ILi2ELi2ELi2EN4cute5tupleIJNS5_1CILi1EEES8_S8_EEENS6_IJNS7_ILi64EEENS7_ILi128EEESB_EEENS_10bfloat16_tEfNS_4arch4Sm90ELb1ELb0ELb0ELb0ELb1ELb1ELb0ELb0ELi2ELi1ELi2ELi1ELb0EEENS1_21CollectiveEpilogueBwdISC_SD_SF_Li256ELb0ELb0ELi1EEENS1_25SingleTileBwdLPTSchedulerILb0ELi128ELb1EEEEEEEEEvNT_6ParamsE)
        /*0104*/ 	.word	0x00000008


	//----- nvinfo : EIATTR_REGCOUNT
	.align		4
.L_62:
        /*0108*/ 	.byte	0x04, 0x2f
        /*010a*/ 	.short	(.L_64 - .L_63)
	.align		4
.L_63:
        /*010c*/ 	.word	index@(_ZN7cutlass13device_kernelIN5flash11enable_sm90INS1_16FlashAttnBwdSm90INS1_25CollectiveMainloopBwdSm90ILi2ELi2ELi2EN4cute5tupleIJNS5_1CILi1EEES8_S8_EEENS6_IJNS7_ILi64EEENS7_ILi128EEESB_EEENS_10bfloat16_tEfNS_4arch4Sm90ELb1ELb0ELb0ELb0ELb0ELb1ELb0ELb0ELi2ELi1ELi2ELi1ELb0EEENS1_21CollectiveEpilogueBwdISC_SD_SF_Li256ELb0ELb0ELi1EEENS1_25SingleTileBwdLPTSchedulerILb0ELi128ELb0EEEEEEEEEvNT_6ParamsE)
        /*0110*/ 	.word	0x000000a8


	//----- nvinfo : EIATTR_FRAME_SIZE
	.align		4
.L_64:
        /*0114*/ 	.byte	0x04, 0x11
        /*0116*/ 	.short	(.L_66 - .L_65)
	.align		4
.L_65:
        /*0118*/ 	.word	index@(_ZN7cutlass13device_kernelIN5flash11enable_sm90INS1_16FlashAttnBwdSm90INS1_25CollectiveMainloopBwdSm90ILi2ELi2ELi2EN4cute5tupleIJNS5_1CILi1EEES8_S8_EEENS6_IJNS7_ILi64EEENS7_ILi128EEESB_EEENS_10bfloat16_tEfNS_4arch4Sm90ELb1ELb0ELb0ELb0ELb0ELb1ELb0ELb0ELi2ELi1ELi2ELi1ELb0EEENS1_21CollectiveEpilogueBwdISC_SD_SF_Li256ELb0ELb0ELi1EEENS1_25SingleTileBwdLPTSchedulerILb0ELi128ELb0EEEEEEEEEvNT_6ParamsE)
        /*011c*/ 	.word	0x00000008


	//----- nvinfo : EIATTR_REGCOUNT
	.align		4
.L_66:
        /*0120*/ 	.byte	0x04, 0x2f
        /*0122*/ 	.short	(.L_68 - .L_67)
	.align		4
.L_67:
        /*0124*/ 	.word	index@(_ZN7cutlass13device_kernelIN5flash11enable_sm90INS1_16FlashAttnBwdSm90INS1_25CollectiveMainloopBwdSm90ILi2ELi2ELi2EN4cute5tupleIJNS5_1CILi1EEES8_S8_EEENS6_IJNS7_ILi64EEENS7_ILi128EEESB_EEENS_10bfloat16_tEfNS_4arch4Sm90ELb0ELb1ELb0ELb1ELb1ELb1ELb0ELb0ELi2ELi1ELi2ELi1ELb0EEENS1_24CollectiveEpilogueBwdGQAISC_fSF_Li256ELb1ELb1EEENS1_19SingleTileSchedulerILb1ELb0ELb0ELi128EEEEEEEEEvNT_6ParamsE)
        /*0128*/ 	.word	0x000000a8


	//----- nvinfo : EIATTR_FRAME_SIZE
	.align		4
.L_68:
        /*012c*/ 	.byte	0x04, 0x11
        /*012e*/ 	.short	(.L_70 - .L_69)
	.align		4
.L_69:
        /*0130*/ 	.word	index@(_ZN7cutlass13device_kernelIN5flash11enable_sm90INS1_16FlashAttnBwdSm90INS1_25CollectiveMainloopBwdSm90ILi2ELi2ELi2EN4cute5tupleIJNS5_1CILi1EEES8_S8_EEENS6_IJNS7_ILi64EEENS7_ILi128EEESB_EEENS_10bfloat16_tEfNS_4arch4Sm90ELb0ELb1ELb0ELb1ELb1ELb1ELb0ELb0ELi2ELi1ELi2ELi1ELb0EEENS1_24CollectiveEpilogueBwdGQAISC_fSF_Li256ELb1ELb1EEENS1_19SingleTileSchedulerILb1ELb0ELb0ELi128EEEEEEEEEvNT_6ParamsE)
        /*0134*/ 	.word	0x00000008


	//----- nvinfo : EIATTR_REGCOUNT
	.align		4
.L_70:
        /*0138*/ 	.byte	0x04, 0x2f
        /*013a*/ 	.short	(.L_72 - .L_71)
	.align		4
.L_71:
        /*013c*/ 	.word	index@(_ZN7cutlass13device_kernelIN5flash11enable_sm90INS1_16FlashAttnBwdSm90INS1_25CollectiveMainloopBwdSm90ILi2ELi2ELi2EN4cute5tupleIJNS5_1CILi1EEES8_S8_EEENS6_IJNS7_ILi64EEENS7_ILi128EEESB_EEENS_10bfloat16_tEfNS_4arch4Sm90ELb0ELb1ELb0ELb1ELb0ELb1ELb0ELb0ELi2ELi1ELi2ELi1ELb0EEENS1_24CollectiveEpilogueBwdGQAISC_fSF_Li256ELb1ELb0EEENS1_19SingleTileSchedulerILb1ELb0ELb0ELi128EEEEEEEEEvNT_6ParamsE)
        /*0140*/ 	.word	0x000000a8


	//----- nvinfo : EIATTR_FRAME_SIZE
	.align		4
.L_72:
        /*0144*/ 	.byte	0x04, 0x11
        /*0146*/ 	.short	(.L_74 - .L_73)
	.align		4
.L_73:
        /*0148*/ 	.word	index@(_ZN7cutlass13device_kernelIN5flash11enable_sm90INS1_16FlashAttnBwdSm90INS1_25CollectiveMainloopBwdSm90ILi2ELi2ELi2EN4cute5tupleIJNS5_1CILi1EEES8_S8_EEENS6_IJNS7_ILi64EEENS7_ILi128EEESB_EEENS_10bfloat16_tEfNS_4arch4Sm90ELb0ELb1ELb0ELb1ELb0ELb1ELb0ELb0ELi2ELi1ELi2ELi1ELb0EEENS1_24CollectiveEpilogueBwdGQAISC_fSF_Li256ELb1ELb0EEENS1_19SingleTileSchedulerILb1ELb0ELb0ELi128EEEEEEEEEvNT_6ParamsE)
        /*014c*/ 	.word	0x00000008


	//----- nvinfo : EIATTR_REGCOUNT
	.align		4
.L_74:
        /*0150*/ 	.byte	0x04, 0x2f
        /*0152*/ 	.short	(.L_76 - .L_75)
	.align		4
.L_75:
        /*0154*/ 	.word	index@(_ZN7cutlass13device_kernelIN5flash11enable_sm90INS1_16FlashAttnBwdSm90INS1_25CollectiveMainloopBwdSm90ILi2ELi2ELi2EN4cute5tupleIJNS5_1CILi1EEES8_S8_EEENS6_IJNS7_ILi64EEENS7_ILi128EEESB_EEENS_10bfloat16_tEfNS_4arch4Sm90ELb0ELb1ELb0ELb1ELb1ELb1ELb0ELb0ELi2ELi1ELi2ELi1ELb0EEENS1_21CollectiveEpilogueBwdISC_SD_SF_Li256ELb1ELb0ELi1EEENS1_19SingleTileSchedulerILb1ELb0ELb0ELi128EEEEEEEEEvNT_6ParamsE)
        /*0158*/ 	.word	0x000000a8


	//----- nvinfo : EIATTR_FRAME_SIZE
	.align		4
.L_76:
        /*015c*/ 	.byte	0x04, 0x11
        /*015e*/ 	.short	(.L_78 - .L_77)
	.align		4
.L_77:
        /*0160*/ 	.word	index@(_ZN7cutlass13device_kernelIN5flash11enable_sm90INS1_16FlashAttnBwdSm90INS1_25CollectiveMainloopBwdSm90ILi2ELi2ELi2EN4cute5tupleIJNS5_1CILi1EEES8_S8_EEENS6_IJNS7_ILi64EEENS7_ILi128EEESB_EEENS_10bfloat16_tEfNS_4arch4Sm90ELb0ELb1ELb0ELb1ELb1ELb1ELb0ELb0ELi2ELi1ELi2ELi1ELb0EEENS1_21CollectiveEpilogueBwdISC_SD_SF_Li256ELb1ELb0ELi1EEENS1_19SingleTileSchedulerILb1ELb0ELb0ELi128EEEEEEEEEvNT_6ParamsE)
        /*0164*/ 	.word	0x00000008


	//----- nvinfo : EIATTR_REGCOUNT
	.align		4
.L_78:
        /*0168*/ 	.byte	0x04, 0x2f
        /*016a*/ 	.short	(.L_80 - .L_79)
	.align		4
.L_79:
        /*016c*/ 	.word	index@(_ZN7cutlass13device_kernelIN5flash11enable_sm90INS1_16FlashAttnBwdSm90INS1_25CollectiveMainloopBwdSm90ILi2ELi2ELi2EN4cute5tupleIJNS5_1CILi1EEES8_S8_EEENS6_IJNS7_ILi64EEENS7_ILi128EEESB_EEENS_10bfloat16_tEfNS_4arch4Sm90ELb0ELb1ELb0ELb1ELb0ELb1ELb0ELb0ELi2ELi1ELi2ELi1ELb0EEENS1_21CollectiveEpilogueBwdISC_SD_SF_Li256ELb1ELb0ELi1EEENS1_19SingleTileSchedulerILb1ELb0ELb0ELi128EEEEEEEEEvNT_6ParamsE)
        /*0170*/ 	.word	0x000000a8


	//----- nvinfo : EIATTR_FRAME_SIZE
	.align		4
.L_80:
        /*0174*/ 	.byte	0x04, 0x11
        /*0176*/ 	.short	(.L_82 - .L_81)
	.align		4
.L_81:
        /*0178*/ 	.word	index@(_ZN7cutlass13device_kernelIN5flash11enable_sm90INS1_16FlashAttnBwdSm90INS1_25CollectiveMainloopBwdSm90ILi2ELi2ELi2EN4cute5tupleIJNS5_1CILi1EEES8_S8_EEENS6_IJNS7_ILi64EEENS7_ILi128EEESB_EEENS_10bfloat16_tEfNS_4arch4Sm90ELb0ELb1ELb0ELb1ELb0ELb1ELb0ELb0ELi2ELi1ELi2ELi1ELb0EEENS1_21CollectiveEpilogueBwdISC_SD_SF_Li256ELb1ELb0ELi1EEENS1_19SingleTileSchedulerILb1ELb0ELb0ELi128EEEEEEEEEvNT_6ParamsE)
        /*017c*/ 	.word	0x00000008


	//----- nvinfo : EIATTR_REGCOUNT
	.align		4
.L_82:
        /*0180*/ 	.byte	0x04, 0x2f
        /*0182*/ 	.short	(.L_84 - .L_83)
	.align		4
.L_83:
        /*0184*/ 	.word	index@(_ZN7cutlass13device_kernelIN5flash11enable_sm90INS1_16FlashAttnBwdSm90INS1_25CollectiveMainloopBwdSm90ILi2ELi2ELi2EN4cute5tupleIJNS5_1CILi1EEES8_S8_EEENS6_IJNS7_ILi64EEENS7_ILi128EEESB_EEENS_10bfloat16_tEfNS_4arch4Sm90ELb0ELb1ELb0ELb0ELb1ELb1ELb0ELb0ELi2ELi1ELi2ELi1ELb0EEENS1_24CollectiveEpilogueBwdGQAISC_fSF_Li256ELb0ELb1EEENS1_19SingleTileSchedulerILb0ELb0ELb0ELi128EEEEEEEEEvNT_6ParamsE)
        /*0188*/ 	.word	0x000000a8


	//----- nvinfo : EIATTR_FRAME_SIZE
	.align		4
.L_84:
        /*018c*/ 	.byte	0x04, 0x11
        /*018e*/ 	.short	(.L_86 - .L_85)
	.align		4
.L_85:
        /*0190*/ 	.word	index@(_ZN7cutlass13device_kernelIN5flash11enable_sm90INS1_16FlashAttnBwdSm90INS1_25CollectiveMainloopBwdSm90ILi2ELi2ELi2EN4cute5tupleIJNS5_1CILi1EEES8_S8_EEENS6_IJNS7_ILi64EEENS7_ILi128EEESB_EEENS_10bfloat16_tEfNS_4arch4Sm90ELb0ELb1ELb0ELb0ELb1ELb1ELb0ELb0ELi2ELi1ELi2ELi1ELb0EEENS1_24CollectiveEpilogueBwdGQAISC_fSF_Li256ELb0ELb1EEENS1_19SingleTileSchedulerILb0ELb0ELb0ELi128EEEEEEEEEvNT_6ParamsE)
        /*0194*/ 	.word	0x00000008


	//----- nvinfo : EIATTR_REGCOUNT
	.align		4
.L_86:
        /*0198*/ 	.byte	0x04, 0x2f
        /*019a*/ 	.short	(.L_88 - .L_87)
	.align		4
.L_87:
        /*019c*/ 	.word	index@(_ZN7cutlass13device_kernelIN5flash11enable_sm90INS1_16FlashAttnBwdSm90INS1_25CollectiveMainloopBwdSm90ILi2ELi2ELi2EN4cute5tupleIJNS5_1CILi1EEES8_S8_EEENS6_IJNS7_ILi64EEENS7_ILi128EEESB_EEENS_10bfloat16_tEfNS_4arch4Sm90ELb0ELb1ELb0ELb0ELb0ELb1ELb0ELb0ELi2ELi1ELi2ELi1ELb0EEENS1_24CollectiveEpilogueBwdGQAISC_fSF_Li256ELb0ELb0EEENS1_19SingleTileSchedulerILb0ELb0ELb0ELi128EEEEEEEEEvNT_6ParamsE)
        /*01a0*/ 	.word	0x000000a8


	//----- nvinfo : EIATTR_FRAME_SIZE
	.align		4
.L_88:
        /*01a4*/ 	.byte	0x04, 0x11
        /*01a6*/ 	.short	(.L_90 - .L_89)
	.align		4
.L_89:
        /*01a8*/ 	.word	index@(_ZN7cutlass13device_kernelIN5flash11enable_sm90INS1_16FlashAttnBwdSm90INS1_25CollectiveMainloopBwdSm90ILi2ELi2ELi2EN4cute5tupleIJNS5_1CILi1EEES8_S8_EEENS6_IJNS7_ILi64EEENS7_ILi128EEESB_EEENS_10bfloat16_tEfNS_4arch4Sm90ELb0ELb1ELb0ELb0ELb0ELb1ELb0ELb0ELi2ELi1ELi2ELi1ELb0EEENS1_24CollectiveEpilogueBwdGQAISC_fSF_Li256ELb0ELb0EEENS1_19SingleTileSchedulerILb0ELb0ELb0ELi128EEEEEEEEEvNT_6ParamsE)
        /*01ac*/ 	.word	0x00000008


	//----- nvinfo : EIATTR_REGCOUNT
	.align		4
.L_90:
        /*01b0*/ 	.byte	0x04, 0x2f
        /*01b2*/ 	.short	(.L_92 - .L_91)
	.align		4
.L_91:
        /*01b4*/ 	.word	index@(_ZN7cutlass13device_kernelIN5flash11enable_sm90INS1_16FlashAttnBwdSm90INS1_25CollectiveMainloopBwdSm90ILi2ELi2ELi2EN4cute5tupleIJNS5_1CILi1EEES8_S8_EEENS6_IJNS7_ILi64EEENS7_ILi128EEESB_EEENS_10bfloat16_tEfNS_4arch4Sm90ELb0ELb1ELb0ELb0ELb1ELb1ELb0ELb0ELi2ELi1ELi2ELi1ELb0EEENS1_21CollectiveEpilogueBwdISC_SD_SF_Li256ELb0ELb0ELi1EEENS1_19SingleTileSchedulerILb0ELb0ELb0ELi128EEEEEEEEEvNT_6ParamsE)
        /*01b8*/ 	.word	0x000000a8


	//----- nvinfo : EIATTR_FRAME_SIZE
	.align		4
.L_92:
        /*01bc*/ 	.byte	0x04, 0x11
        /*01be*/ 	.short	(.L_94 - .L_93)
	.align		4
.L_93:
        /*01c0*/ 	.word	index@(_ZN7cutlass13device_kernelIN5flash11enable_sm90INS1_16FlashAttnBwdSm90INS1_25CollectiveMainloopBwdSm90ILi2ELi2ELi2EN4cute5tupleIJNS5_1CILi1EEES8_S8_EEENS6_IJNS7_ILi64EEENS7_ILi128EEESB_EEENS_10bfloat16_tEfNS_4arch4Sm90ELb0ELb1ELb0ELb0ELb1ELb1ELb0ELb0ELi2ELi1ELi2ELi1ELb0EEENS1_21CollectiveEpilogueBwdISC_SD_SF_Li256ELb0ELb0ELi1EEENS1_19SingleTileSchedulerILb0ELb0ELb0ELi128EEEEEEEEEvNT_6ParamsE)
        /*01c4*/ 	.word	0x00000008


	//----- nvinfo : EIATTR_REGCOUNT
	.align		4
.L_94:
        /*01c8*/ 	.byte	0x04, 0x2f
        /*01ca*/ 	.short	(.L_96 - .L_95)
	.align		4
.L_95:
        /*01cc*/ 	.word	index@(_ZN7cutlass13device_kernelIN5flash11enable_sm90INS1_16FlashAttnBwdSm90INS1_25CollectiveMainloopBwdSm90ILi2ELi2ELi2EN4cute5tupleIJNS5_1CILi1EEES8_S8_EEENS6_IJNS7_ILi64EEENS7_ILi128EEESB_EEENS_10bfloat16_tEfNS_4arch4Sm90ELb0ELb1ELb0ELb0ELb0ELb1ELb0ELb0ELi2ELi1ELi2ELi1ELb0EEENS1_21CollectiveEpilogueBwdISC_SD_SF_Li256ELb0ELb0ELi1EEENS1_19SingleTileSchedulerILb0ELb0ELb0ELi128EEEEEEEEEvNT_6ParamsE)
        /*01d0*/ 	.word	0x000000a8


	//----- nvinfo : EIATTR_FRAME_SIZE
	.align		4
.L_96:
        /*01d4*/ 	.byte	0x04, 0x11
        /*01d6*/ 	.short	(.L_98 - .L_97)
	.align		4
.L_97:
        /*01d8*/ 	.word	index@(_ZN7cutlass13device_kernelIN5flash11enable_sm90INS1_16FlashAttnBwdSm90INS1_25CollectiveMainloopBwdSm90ILi2ELi2ELi2EN4cute5tupleIJNS5_1CILi1EEES8_S8_EEENS6_IJNS7_ILi64EEENS7_ILi128EEESB_EEENS_10bfloat16_tEfNS_4arch4Sm90ELb0ELb1ELb0ELb0ELb0ELb1ELb0ELb0ELi2ELi1ELi2ELi1ELb0EEENS1_21CollectiveEpilogueBwdISC_SD_SF_Li256ELb0ELb0ELi1EEENS1_19SingleTileSchedulerILb0ELb0ELb0ELi128EEEEEEEEEvNT_6ParamsE)
        /*01dc*/ 	.word	0x00000008


	//----- nvinfo : EIATTR_REGCOUNT
	.align		4
.L_98:
        /*01e0*/ 	.byte	0x04, 0x2f
        /*01e2*/ 	.short	(.L_100 - .L_99)
	.align		4
.L_99:
        /*01e4*/ 	.word	index@(_ZN7cutlass13device_kernelIN5flash22FlashAttnBwdPreprocessIN4cute5tupleIJNS3_1CILi80EEENS5_ILi128EEEEEENS_10bfloat16_tEfNS_4arch4Sm90ELb1ELb1EEEEEvNT_6ParamsE)
        /*01e8*/ 	.word	0x00000048


	//----- nvinfo : EIATTR_FRAME_SIZE
	.align		4
.L_100:
        /*01ec*/ 	.byte	0x04, 0x11
        /*01ee*/ 	.short	(.L_102 - .L_101)
	.align		4
.L_101:
        /*01f0*/ 	.word	index@(_ZN7cutlass13device_kernelIN5flash22FlashAttnBwdPreprocessIN4cute5tupleIJNS3_1CILi80EEENS5_ILi128EEEEEENS_10bfloat16_tEfNS_4arch4Sm90ELb1ELb1EEEEEvNT_6ParamsE)
        /*01f4*/ 	.word	0x00000000


	//----- nvinfo : EIATTR_REGCOUNT
	.align		4
.L_102:
        /*01f8*/ 	.byte	0x04, 0x2f
        /*01fa*/ 	.short	(.L_104 - .L_103)
	.align		4
.L_103:
        /*01fc*/ 	.word	index@(_ZN7cutlass13device_kernelIN5flash11enable_sm90INS1_16FlashAttnBwdSm90INS1_25CollectiveMainloopBwdSm90ILi2ELi2ELi2EN4cute5tupleIJNS5_1CILi1EEES8_S8_EEENS6_IJNS7_ILi80EEENS7_ILi128EEESB_EEENS_10bfloat16_tEfNS_4arch4Sm90ELb0ELb0ELb0ELb1ELb1ELb1ELb0ELb1ELi2ELi1ELi2ELi1ELb0EEENS1_24CollectiveEpilogueBwdGQAISC_fSF_Li256ELb1ELb1EEENS1_19SingleTileSchedulerILb1ELb0ELb0ELi128EEEEEEEEEvNT_6ParamsE)
        /*0200*/ 	.word	0x000000a8


	//----- nvinfo : EIATTR_FRAME_SIZE
	.align		4
.L_104:
        /*0204*/ 	.byte	0x04, 0x11
        /*0206*/ 	.short	(.L_106 - .L_105)
	.align		4
.L_105:
        /*0208*/ 	.word	index@(_ZN7cutlass13device_kernelIN5flash11enable_sm90INS1_16FlashAttnBwdSm90INS1_25CollectiveMainloopBwdSm90ILi2ELi2ELi2EN4cute5tupleIJNS5_1CILi1EEES8_S8_EEENS6_IJNS7_ILi80EEENS7_ILi128EEESB_EEENS_10bfloat16_tEfNS_4arch4Sm90ELb0ELb0ELb0ELb1ELb1ELb1ELb0ELb1ELi2ELi1ELi2ELi1ELb0EEENS1_24CollectiveEpilogueBwdGQAISC_fSF_Li256ELb1ELb1EEENS1_19SingleTileSchedulerILb1ELb0ELb0ELi128EEEEEEEEEvNT_6ParamsE)
        /*020c*/ 	.word	0x00000028


	//----- nvinfo : EIATTR_REGCOUNT
	.align		4
.L_106:
        /*0210*/ 	.byte	0x04, 0x2f
        /*0212*/ 	.short	(.L_108 - .L_107)
	.align		4
.L_107:
        /*0214*/ 	.word	index@(_ZN7cutlass13device_kernelIN5flash32FlashAttnBwdPostprocessConvertdQIN4cute5tupleIJNS3_1CILi80EEENS5_ILi128EEEEEENS_10bfloat16_tEfNS_4arch4Sm90ELi256ENS3_8TiledMMAINS3_8MMA_AtomIJNS3_4SM904GMMA27MMA_64x16x16_F32BF16BF16_SSILNSF_5MajorE1ELSH_0ELNSF_7ScaleInE1ELSI_1EEEEEENS3_6LayoutINS4_IJNS5_ILi2EEENS5_ILi1EEESN_EEENS4_IJSN_NS5_ILi0EEESP_EEEEENS4_IJNS3_10UnderscoreESS_SS_EEEEELb1EEEEEvNT_6ParamsE)
        /*0218*/ 	.word	0x00000040


	//----- nvinfo : EIATTR_FRAME_SIZE
	.align		4
.L_108:
        /*021c*/ 	.byte	0x04, 0x11
        /*021e*/ 	.short	(.L_110 - .L_109)
	.align		4
.L_109:
        /*0220*/ 	.word	index@(_ZN7cutlass13device_kernelIN5flash32FlashAttnBwdPostprocessConvertdQIN4cute5tupleIJNS3_1CILi80EEENS5_ILi128EEEEEENS_10bfloat16_tEfNS_4arch4Sm90ELi256ENS3_8TiledMMAINS3_8MMA_AtomIJNS3_4SM904GMMA27MMA_64x16x16_F32BF16BF16_SSILNSF_5MajorE1ELSH_0ELNSF_7ScaleInE1ELSI_1EEEEEENS3_6LayoutINS4_IJNS5_ILi2EEENS5_ILi1EEESN_EEENS4_IJSN_NS5_ILi0EEESP_EEEEENS4_IJNS3_10UnderscoreESS_SS_EEEEELb1EEEEEvNT_6ParamsE)
        /*0224*/ 	.word	0x00000000


	//----- nvinfo : EIATTR_REGCOUNT
	.align		4
.L_110:
        /*0228*/ 	.byte	0x04, 0x2f
        /*022a*/ 	.short	(.L_112 - .L_111)
	.align		4
.L_111:
        /*022c*/ 	.word	index@(_ZN7cutlass13device_kernelIN5flash11enable_sm90INS1_16FlashAttnBwdSm90INS1_25CollectiveMainloopBwdSm90ILi2ELi2ELi2EN4cute5tupleIJNS5_1CILi1EEES8_S8_EEENS6_IJNS7_ILi80EEENS7_ILi128EEESB_EEENS_10bfloat16_tEfNS_4arch4Sm90ELb0ELb0ELb0ELb1ELb0ELb1ELb0ELb1ELi2ELi1ELi2ELi1ELb0EEENS1_24CollectiveEpilogueBwdGQAISC_fSF_Li256ELb1ELb0EEENS1_19SingleTileSchedulerILb1ELb0ELb0ELi128EEEEEEEEEvNT_6ParamsE)
        /*0230*/ 	.word	0x000000a8


	//----- nvinfo : EIATTR_FRAME_SIZE
	.align		4
.L_112:
        /*0234*/ 	.byte	0x04, 0x11
        /*0236*/ 	.short	(.L_114 - .L_113)
	.align		4
.L_113:
        /*0238*/ 	.word	index@(_ZN7cutlass13device_kernelIN5flash11enable_sm90INS1_16FlashAttnBwdSm90INS1_25CollectiveMainloopBwdSm90ILi2ELi2ELi2EN4cute5tupleIJNS5_1CILi1EEES8_S8_EEENS6_IJNS7_ILi80EEENS7_ILi128EEESB_EEENS_10bfloat16_tEfNS_4arch4Sm90ELb0ELb0ELb0ELb1ELb0ELb1ELb0ELb1ELi2ELi1ELi2ELi1ELb0EEENS1_24CollectiveEpilogueBwdGQAISC_fSF_Li256ELb1ELb0EEENS1_19SingleTileSchedulerILb1ELb0ELb0ELi128EEEEEEEEEvNT_6ParamsE)
        /*023c*/ 	.word	0x00000028


	//----- nvinfo : EIATTR_REGCOUNT
	.align		4
.L_114:
        /*0240*/ 	.byte	0x04, 0x2f
        /*0242*/ 	.short	(.L_116 - .L_115)
	.align		4
.L_115:
        /*0244*/ 	.word	index@(_ZN7cutlass13device_kernelIN5flash11enable_sm90INS1_16FlashAttnBwdSm90INS1_25CollectiveMainloopBwdSm90ILi2ELi2ELi2EN4cute5tupleIJNS5_1CILi1EEES8_S8_EEENS6_IJNS7_ILi80EEENS7_ILi128EEESB_EEENS_10bfloat16_tEfNS_4arch4Sm90ELb0ELb0ELb0ELb1ELb1ELb1ELb0ELb1ELi2ELi1ELi2ELi1ELb0EEENS1_21CollectiveEpilogueBwdISC_SD_SF_Li256ELb1ELb0ELi1EEENS1_19SingleTileSchedulerILb1ELb0ELb0ELi128EEEEEEEEEvNT_6ParamsE)
        /*0248*/ 	.word	0x000000a8


	//----- nvinfo : EIATTR_FRAME_SIZE
	.align		4
.L_116:
        /*024c*/ 	.byte	0x04, 0x11
        /*024e*/ 	.short	(.L_118 - .L_117)
	.align		4
.L_117:
        /*0250*/ 	.word	index@(_ZN7cutlass13device_kernelIN5flash11enable_sm90INS1_16FlashAttnBwdSm90INS1_25CollectiveMainloopBwdSm90ILi2ELi2ELi2EN4cute5tupleIJNS5_1CILi1EEES8_S8_EEENS6_IJNS7_ILi80EEENS7_ILi128EEESB_EEENS_10bfloat16_tEfNS_4arch4Sm90ELb0ELb0ELb0ELb1ELb1ELb1ELb0ELb1ELi2ELi1ELi2ELi1ELb0EEENS1_21CollectiveEpilogueBwdISC_SD_SF_Li256ELb1ELb0ELi1EEENS1_19SingleTileSchedulerILb1ELb0ELb0ELi128EEEEEEEEEvNT_6ParamsE)
        /*0254*/ 	.word	0x00000028


	//----- nvinfo : EIATTR_REGCOUNT
	.align		4
.L_118:
        /*0258*/ 	.byte	0x04, 0x2f
        /*025a*/ 	.short	(.L_120 - .L_119)
	.align		4
.L_119:
        /*025c*/ 	.word	index@(_ZN7cutlass13device_kernelIN5flash11enable_sm90INS1_16FlashAttnBwdSm90INS1_25CollectiveMainloopBwdSm90ILi2ELi2ELi2EN4cute5tupleIJNS5_1CILi1EEES8_S8_EEENS6_IJNS7_ILi80EEENS7_ILi128EEESB_EEENS_10bfloat16_tEfNS_4arch4Sm90ELb0ELb0ELb0ELb1ELb0ELb1ELb0ELb1ELi2ELi1ELi2ELi1ELb0EEENS1_21CollectiveEpilogueBwdISC_SD_SF_Li256ELb1ELb0ELi1EEENS1_19SingleTileSchedulerILb1ELb0ELb0ELi128EEEEEEEEEvNT_6ParamsE)
        /*0260*/ 	.word	0x000000a8


	//----- nvinfo : EIATTR_FRAME_SIZE
	.align		4
.L_120:
        /*0264*/ 	.byte	0x04, 0x11
        /*0266*/ 	.short	(.L_122 - .L_121)
	.align		4
.L_121:
        /*0268*/ 	.word	index@(_ZN7cutlass13device_kernelIN5flash11enable_sm90INS1_16FlashAttnBwdSm90INS1_25CollectiveMainloopBwdSm90ILi2ELi2ELi2EN4cute5tupleIJNS5_1CILi1EEES8_S8_EEENS6_IJNS7_ILi80EEENS7_ILi128EEESB_EEENS_10bfloat16_tEfNS_4arch4Sm90ELb0ELb0ELb0ELb1ELb0ELb1ELb0ELb1ELi2ELi1ELi2ELi1ELb0EEENS1_21CollectiveEpilogueBwdISC_SD_SF_Li256ELb1ELb0ELi1EEENS1_19SingleTileSchedulerILb1ELb0ELb0ELi128EEEEEEEEEvNT_6ParamsE)
        /*026c*/ 	.word	0x00000028


	//----- nvinfo : EIATTR_REGCOUNT
	.align		4
.L_122:
        /*0270*/ 	.byte	0x04, 0x2f
        /*0272*/ 	.short	(.L_124 - .L_123)
	.align		4
.L_123:
        /*0274*/ 	.word	index@(_ZN7cutlass13device_kernelIN5flash22FlashAttnBwdPreprocessIN4cute5tupleIJNS3_1CILi80EEENS5_ILi128EEEEEENS_10bfloat16_tEfNS_4arch4Sm90ELb1ELb0EEEEEvNT_6ParamsE)
        /*0278*/ 	.word	0x00000046


	//----- nvinfo : EIATTR_FRAME_SIZE
	.align		4
.L_124:
        /*027c*/ 	.byte	0x04, 0x11
        /*027e*/ 	.short	(.L_126 - .L_125)
	.align		4
.L_125:
        /*0280*/ 	.word	index@(_ZN7cutlass13device_kernelIN5flash22FlashAttnBwdPreprocessIN4cute5tupleIJNS3_1CILi80EEENS5_ILi128EEEEEENS_10bfloat16_tEfNS_4arch4Sm90ELb1ELb0EEEEEvNT_6ParamsE)
        /*0284*/ 	.word	0x00000000


	//----- nvinfo : EIATTR_REGCOUNT
	.align		4
.L_126:
        /*0288*/ 	.byte	0x04, 0x2f
        /*028a*/ 	.short	(.L_128 - .L_127)
	.align		4
.L_127:
        /*028c*/ 	.word	index@(_ZN7cutlass13device_kernelIN5flash11enable_sm90INS1_16FlashAttnBwdSm90INS1_25CollectiveMainloopBwdSm90ILi2ELi2ELi2EN4cute5tupleIJNS5_1CILi1EEES8_S8_EEENS6_IJNS7_ILi80EEENS7_ILi128EEESB_EEENS_10bfloat16_tEfNS_4arch4Sm90ELb0ELb0ELb0ELb0ELb1ELb1ELb0ELb1ELi2ELi1ELi2ELi1ELb0EEENS1_24CollectiveEpilogueBwdGQAISC_fSF_Li256ELb0ELb1EEENS1_19SingleTileSchedulerILb0ELb0ELb0ELi128EEEEEEEEEvNT_6ParamsE)
        /*0290*/ 	.word	0x000000a8


	//----- nvinfo : EIATTR_FRAME_SIZE
	.align		4
.L_128:
        /*0294*/ 	.byte	0x04, 0x11
        /*0296*/ 	.short	(.L_130 - .L_129)
	.align		4
.L_129:
        /*0298*/ 	.word	index@(_ZN7cutlass13device_kernelIN5flash11enable_sm90INS1_16FlashAttnBwdSm90INS1_25CollectiveMainloopBwdSm90ILi2ELi2ELi2EN4cute5tupleIJNS5_1CILi1EEES8_S8_EEENS6_IJNS7_ILi80EEENS7_ILi128EEESB_EEENS_10bfloat16_tEfNS_4arch4Sm90ELb0ELb0ELb0ELb0ELb1ELb1ELb0ELb1ELi2ELi1ELi2ELi1ELb0EEENS1_24CollectiveEpilogueBwdGQAISC_fSF_Li256ELb0ELb1EEENS1_19SingleTileSchedulerILb0ELb0ELb0ELi128EEEEEEEEEvNT_6ParamsE)
        /*029c*/ 	.word	0x00000020


	//----- nvinfo : EIATTR_REGCOUNT
	.align		4
.L_130:
        /*02a0*/ 	.byte	0x04, 0x2f
        /*02a2*/ 	.short	(.L_132 - .L_131)
	.align		4
.L_131:
        /*02a4*/ 	.word	index@(_ZN7cutlass13device_kernelIN5flash11enable_sm90INS1_16FlashAttnBwdSm90INS1_25CollectiveMainloopBwdSm90ILi2ELi2ELi2EN4cute5tupleIJNS5_1CILi1EEES8_S8_EEENS6_IJNS7_ILi80EEENS7_ILi128EEESB_EEENS_10bfloat16_tEfNS_4arch4Sm90ELb0ELb0ELb0ELb0ELb0ELb1ELb0ELb1ELi2ELi1ELi2ELi1ELb0EEENS1_24CollectiveEpilogueBwdGQAISC_fSF_Li256ELb0ELb0EEENS1_19SingleTileSchedulerILb0ELb0ELb0ELi128EEEEEEEEEvNT_6ParamsE)
        /*02a8*/ 	.word	0x000000a8


	//----- nvinfo : EIATTR_FRAME_SIZE
	.align		4
.L_132:
        /*02ac*/ 	.byte	0x04, 0x11
        /*02ae*/ 	.short	(.L_134 - .L_133)
	.align		4
.L_133:
        /*02b0*/ 	.word	index@(_ZN7cutlass13device_kernelIN5flash11enable_sm90INS1_16FlashAttnBwdSm90INS1_25CollectiveMainloopBwdSm90ILi2ELi2ELi2EN4cute5tupleIJNS5_1CILi1EEES8_S8_EEENS6_IJNS7_ILi80EEENS7_ILi128EEESB_EEENS_10bfloat16_tEfNS_4arch4Sm90ELb0ELb0ELb0ELb0ELb0ELb1ELb0ELb1ELi2ELi1ELi2ELi1ELb0EEENS1_24CollectiveEpilogueBwdGQAISC_fSF_Li256ELb0ELb0EEENS1_19SingleTileSchedulerILb0ELb0ELb0ELi128EEEEEEEEEvNT_6ParamsE)
        /*02b4*/ 	.word	0x00000020


	//----- nvinfo : EIATTR_REGCOUNT
	.align		4
.L_134:
        /*02b8*/ 	.byte	0x04, 0x2f
        /*02ba*/ 	.short	(.L_136 - .L_135)
	.align		4
.L_135:
        /*02bc*/ 	.word	index@(_ZN7cutlass13device_kernelIN5flash11enable_sm90INS1_16FlashAttnBwdSm90INS1_25CollectiveMainloopBwdSm90ILi2ELi2ELi2EN4cute5tupleIJNS5_1CILi1EEES8_S8_EEENS6_IJNS7_ILi80EEENS7_ILi128EEESB_EEENS_10bfloat16_tEfNS_4arch4Sm90ELb0ELb0ELb0ELb0ELb1ELb1ELb0ELb1ELi2ELi1ELi2ELi1ELb0EEENS1_21CollectiveEpilogueBwdISC_SD_SF_Li256ELb0ELb0ELi1EEENS1_19SingleTileSchedulerILb0ELb0ELb0ELi128EEEEEEEEEvNT_6ParamsE)
        /*02c0*/ 	.word	0x000000a8


	//----- nvinfo : EIATTR_FRAME_SIZE
	.align		4
.L_136:
        /*02c4*/ 	.byte	0x04, 0x11
        /*02c6*/ 	.short	(.L_138 - .L_137)
	.align		4
.L_137:
        /*02c8*/ 	.word	index@(_ZN7cutlass13device_kernelIN5flash11enable_sm90INS1_16FlashAttnBwdSm90INS1_25CollectiveMainloopBwdSm90ILi2ELi2ELi2EN4cute5tupleIJNS5_1CILi1EEES8_S8_EEENS6_IJNS7_ILi80EEENS7_ILi128EEESB_EEENS_10bfloat16_tEfNS_4arch4Sm90ELb0ELb0ELb0ELb0ELb1ELb1ELb0ELb1ELi2ELi1ELi2ELi1ELb0EEENS1_21CollectiveEpilogueBwdISC_SD_SF_Li256ELb0ELb0ELi1EEENS1_19SingleTileSchedulerILb0ELb0ELb0ELi128EEEEEEEEEvNT_6ParamsE)
        /*02cc*/ 	.word	0x00000020


	//----- nvinfo : EIATTR_REGCOUNT
	.align		4
.L_138:
        /*02d0*/ 	.byte	0x04, 0x2f
        /*02d2*/ 	.short	(.L_140 - .L_139)
	.align		4
.L_139:
        /*02d4*/ 	.word	index@(_ZN7cutlass13device_kernelIN5flash11enable_sm90INS1_16FlashAttnBwdSm90INS1_25CollectiveMainloopBwdSm90ILi2ELi2ELi2EN4cute5tupleIJNS5_1CILi1EEES8_S8_EEENS6_IJNS7_ILi80EEENS7_ILi128EEESB_EEENS_10bfloat16_tEfNS_4arch4Sm90ELb0ELb0ELb0ELb0ELb0ELb1ELb0ELb1ELi2ELi1ELi2ELi1ELb0EEENS1_21CollectiveEpilogueBwdISC_SD_SF_Li256ELb0ELb0ELi1EEENS1_19SingleTileSchedulerILb0ELb0ELb0ELi128EEEEEEEEEvNT_6ParamsE)
        /*02d8*/ 	.word	0x000000a8


	//----- nvinfo : EIATTR_FRAME_SIZE
	.align		4
.L_140:
        /*02dc*/ 	.byte	0x04, 0x11
        /*02de*/ 	.short	(.L_142 - .L_141)
	.align		4
.L_141:
        /*02e0*/ 	.word	index@(_ZN7cutlass13device_kernelIN5flash11enable_sm90INS1_16FlashAttnBwdSm90INS1_25CollectiveMainloopBwdSm90ILi2ELi2ELi2EN4cute5tupleIJNS5_1CILi1EEES8_S8_EEENS6_IJNS7_ILi80EEENS7_ILi128EEESB_EEENS_10bfloat16_tEfNS_4arch4Sm90ELb0ELb0ELb0ELb0ELb0ELb1ELb0ELb1ELi2ELi1ELi2ELi1ELb0EEENS1_21CollectiveEpilogueBwdISC_SD_SF_Li256ELb0ELb0ELi1EEENS1_19SingleTileSchedulerILb0ELb0ELb0ELi128EEEEEEEEEvNT_6ParamsE)
        /*02e4*/ 	.word	0x00000020


	//----- nvinfo : EIATTR_MIN_STACK_SIZE
	.align		4
.L_142:
        /*02e8*/ 	.byte	0x04, 0x12
        /*02ea*/ 	.short	(.L_144 - .L_143)
	.align		4
.L_143:
        /*02ec*/ 	.word	index@(_ZN7cutlass13device_kernelIN5flash11enable_sm90INS1_16FlashAttnBwdSm90INS1_25CollectiveMainloopBwdSm90ILi2ELi2ELi2EN4cute5tupleIJNS5_1CILi1EEES8_S8_EEENS6_IJNS7_ILi80EEENS7_ILi128EEESB_EEENS_10bfloat16_tEfNS_4arch4Sm90ELb0ELb0ELb0ELb0ELb0ELb1ELb0ELb1ELi2ELi1ELi2ELi1ELb0EEENS1_21CollectiveEpilogueBwdISC_SD_SF_Li256ELb0ELb0ELi1EEENS1_19SingleTileSchedulerILb0ELb0ELb0ELi128EEEEEEEEEvNT_6ParamsE)
        /*02f0*/ 	.word	0x00000020


	//----- nvinfo : EIATTR_MIN_STACK_SIZE
	.align		4
.L_144:
        /*02f4*/ 	.byte	0x04, 0x12
        /*02f6*/ 	.short	(.L_146 - .L_145)
	.align		4
.L_145:
        /*02f8*/ 	.word	index@(_ZN7cutlass13device_kernelIN5flash11enable_sm90INS1_16FlashAttnBwdSm90INS1_25CollectiveMainloopBwdSm90ILi2ELi2ELi2EN4cute5tupleIJNS5_1CILi1EEES8_S8_EEENS6_IJNS7_ILi80EEENS7_ILi128EEESB_EEENS_10bfloat16_tEfNS_4arch4Sm90ELb0ELb0ELb0ELb0ELb1ELb1ELb0ELb1ELi2ELi1ELi2ELi1ELb0EEENS1_21CollectiveEpilogueBwdISC_SD_SF_Li256ELb0ELb0ELi1EEENS1_19SingleTileSchedulerILb0ELb0ELb0ELi128EEEEEEEEEvNT_6ParamsE)
        /*02fc*/ 	.word	0x00000020


	//----- nvinfo : EIATTR_MIN_STACK_SIZE
	.align		4
.L_146:
        /*0300*/ 	.byte	0x04, 0x12
        /*0302*/ 	.short	(.L_148 - .L_147)
	.align		4
.L_147:
        /*0304*/ 	.word	index@(_ZN7cutlass13device_kernelIN5flash11enable_sm90INS1_16FlashAttnBwdSm90INS1_25CollectiveMainloopBwdSm90ILi2ELi2ELi2EN4cute5tupleIJNS5_1CILi1EEES8_S8_EEENS6_IJNS7_ILi80EEENS7_ILi128EEESB_EEENS_10bfloat16_tEfNS_4arch4Sm90ELb0ELb0ELb0ELb0ELb0ELb1ELb0ELb1ELi2ELi1ELi2ELi1ELb0EEENS1_24CollectiveEpilogueBwdGQAISC_fSF_Li256ELb0ELb0EEENS1_19SingleTileSchedulerILb0ELb0ELb0ELi128EEEEEEEEEvNT_6ParamsE)
        /*0308*/ 	.word	0x00000020


	//----- nvinfo : EIATTR_MIN_STACK_SIZE
	.align		4
.L_148:
        /*030c*/ 	.byte	0x04, 0x12
        /*030e*/ 	.short	(.L_150 - .L_149)
	.align		4
.L_149:
        /*0310*/ 	.word	index@(_ZN7cutlass13device_kernelIN5flash11enable_sm90INS1_16FlashAttnBwdSm90INS1_25CollectiveMainloopBwdSm90ILi2ELi2ELi2EN4cute5tupleIJNS5_1CILi1EEES8_S8_EEENS6_IJNS7_ILi80EEENS7_ILi128EEESB_EEENS_10bfloat16_tEfNS_4arch4Sm90ELb0ELb0ELb0ELb0ELb1ELb1ELb0ELb1ELi2ELi1ELi2ELi1ELb0EEENS1_24CollectiveEpilogueBwdGQAISC_fSF_Li256ELb0ELb1EEENS1_19SingleTileSchedulerILb0ELb0ELb0ELi128EEEEEEEEEvNT_6ParamsE)
        /*0314*/ 	.word	0x00000020


	//----- nvinfo : EIATTR_MIN_STACK_SIZE
	.align		4
.L_150:
        /*0318*/ 	.byte	0x04, 0x12
        /*031a*/ 	.short	(.L_152 - .L_151)
	.align		4
.L_151:
        /*031c*/ 	.word	index@(_ZN7cutlass13device_kernelIN5flash22FlashAttnBwdPreprocessIN4cute5tupleIJNS3_1CILi80EEENS5_ILi128EEEEEENS_10bfloat16_tEfNS_4arch4Sm90ELb1ELb0EEEEEvNT_6ParamsE)
        /*0320*/ 	.word	0x00000000


	//----- nvinfo : EIATTR_MIN_STACK_SIZE
	.align		4
.L_152:
        /*0324*/ 	.byte	0x04, 0x12
        /*0326*/ 	.short	(.L_154 - .L_153)
	.align		4
.L_153:
        /*0328*/ 	.word	index@(_ZN7cutlass13device_kernelIN5flash11enable_sm90INS1_16FlashAttnBwdSm90INS1_25CollectiveMainloopBwdSm90ILi2ELi2ELi2EN4cute5tupleIJNS5_1CILi1EEES8_S8_EEENS6_IJNS7_ILi80EEENS7_ILi128EEESB_EEENS_10bfloat16_tEfNS_4arch4Sm90ELb0ELb0ELb0ELb1ELb0ELb1ELb0ELb1ELi2ELi1ELi2ELi1ELb0EEENS1_21CollectiveEpilogueBwdISC_SD_SF_Li256ELb1ELb0ELi1EEENS1_19SingleTileSchedulerILb1ELb0ELb0ELi128EEEEEEEEEvNT_6ParamsE)
        /*032c*/ 	.word	0x00000028


	//----- nvinfo : EIATTR_MIN_STACK_SIZE
	.align		4
.L_154:
        /*0330*/ 	.byte	0x04, 0x12
        /*0332*/ 	.short	(.L_156 - .L_155)
	.align		4
.L_155:
        /*0334*/ 	.word	index@(_ZN7cutlass13device_kernelIN5flash11enable_sm90INS1_16FlashAttnBwdSm90INS1_25CollectiveMainloopBwdSm90ILi2ELi2ELi2EN4cute5tupleIJNS5_1CILi1EEES8_S8_EEENS6_IJNS7_ILi80EEENS7_ILi128EEESB_EEENS_10bfloat16_tEfNS_4arch4Sm90ELb0ELb0ELb0ELb1ELb1ELb1ELb0ELb1ELi2ELi1ELi2ELi1ELb0EEENS1_21CollectiveEpilogueBwdISC_SD_SF_Li256ELb1ELb0ELi1EEENS1_19SingleTileSchedulerILb1ELb0ELb0ELi128EEEEEEEEEvNT_6ParamsE)
        /*0338*/ 	.word	0x00000028


	//----- nvinfo : EIATTR_MIN_STACK_SIZE
	.align		4
.L_156:
        /*033c*/ 	.byte	0x04, 0x12
        /*033e*/ 	.short	(.L_158 - .L_157)
	.align		4
.L_157:
        /*0340*/ 	.word	index@(_ZN7cutlass13device_kernelIN5flash11enable_sm90INS1_16FlashAttnBwdSm90INS1_25CollectiveMainloopBwdSm90ILi2ELi2ELi2EN4cute5tupleIJNS5_1CILi1EEES8_S8_EEENS6_IJNS7_ILi80EEENS7_ILi128EEESB_EEENS_10bfloat16_tEfNS_4arch4Sm90ELb0ELb0ELb0ELb1ELb0ELb1ELb0ELb1ELi2ELi1ELi2ELi1ELb0EEENS1_24CollectiveEpilogueBwdGQAISC_fSF_Li256ELb1ELb0EEENS1_19SingleTileSchedulerILb1ELb0ELb0ELi128EEEEEEEEEvNT_6ParamsE)
        /*0344*/ 	.word	0x00000028


	//----- nvinfo : EIATTR_MIN_STACK_SIZE
	.align		4
.L_158:
        /*0348*/ 	.byte	0x04, 0x12
        /*034a*/ 	.short	(.L_160 - .L_159)
	.align		4
.L_159:
        /*034c*/ 	.word	index@(_ZN7cutlass13device_kernelIN5flash32FlashAttnBwdPostprocessConvertdQIN4cute5tupleIJNS3_1CILi80EEENS5_ILi128EEEEEENS_10bfloat16_tEfNS_4arch4Sm90ELi256ENS3_8TiledMMAINS3_8MMA_AtomIJNS3_4SM904GMMA27MMA_64x16x16_F32BF16BF16_SSILNSF_5MajorE1ELSH_0ELNSF_7ScaleInE1ELSI_1EEEEEENS3_6LayoutINS4_IJNS5_ILi2EEENS5_ILi1EEESN_EEENS4_IJSN_NS5_ILi0EEESP_EEEEENS4_IJNS3_10UnderscoreESS_SS_EEEEELb1EEEEEvNT_6ParamsE)
        /*0350*/ 	.word	0x00000000


	//----- nvinfo : EIATTR_MIN_STACK_SIZE
	.align		4
.L_160:
        /*0354*/ 	.byte	0x04, 0x12
        /*0356*/ 	.short	(.L_162 - .L_161)
	.align		4
.L_161:
        /*0358*/ 	.word	index@(_ZN7cutlass13device_kernelIN5flash11enable_sm90INS1_16FlashAttnBwdSm90INS1_25CollectiveMainloopBwdSm90ILi2ELi2ELi2EN4cute5tupleIJNS5_1CILi1EEES8_S8_EEENS6_IJNS7_ILi80EEENS7_ILi128EEESB_EEENS_10bfloat16_tEfNS_4arch4Sm90ELb0ELb0ELb0ELb1ELb1ELb1ELb0ELb1ELi2ELi1ELi2ELi1ELb0EEENS1_24CollectiveEpilogueBwdGQAISC_fSF_Li256ELb1ELb1EEENS1_19SingleTileSchedulerILb1ELb0ELb0ELi128EEEEEEEEEvNT_6ParamsE)
        /*035c*/ 	.word	0x00000028


	//----- nvinfo : EIATTR_MIN_STACK_SIZE
	.align		4
.L_162:
        /*0360*/ 	.byte	0x04, 0x12
        /*0362*/ 	.short	(.L_164 - .L_163)
	.align		4
.L_163:
        /*0364*/ 	.word	index@(_ZN7cutlass13device_kernelIN5flash22FlashAttnBwdPreprocessIN4cute5tupleIJNS3_1CILi80EEENS5_ILi128EEEEEENS_10bfloat16_tEfNS_4arch4Sm90ELb1ELb1EEEEEvNT_6ParamsE)
        /*0368*/ 	.word	0x00000000


	//----- nvinfo : EIATTR_MIN_STACK_SIZE
	.align		4
.L_164:
        /*036c*/ 	.byte	0x04, 0x12
        /*036e*/ 	.short	(.L_166 - .L_165)
	.align		4
.L_165:
        /*0370*/ 	.word	index@(_ZN7cutlass13device_kernelIN5flash11enable_sm90INS1_16FlashAttnBwdSm90INS1_25CollectiveMainloopBwdSm90ILi2ELi2ELi2EN4cute5tupleIJNS5_1CILi1EEES8_S8_EEENS6_IJNS7_ILi64EEENS7_ILi128EEESB_EEENS_10bfloat16_tEfNS_4arch4Sm90ELb0ELb1ELb0ELb0ELb0ELb1ELb0ELb0ELi2ELi1ELi2ELi1ELb0EEENS1_21CollectiveEpilogueBwdISC_SD_SF_Li256ELb0ELb0ELi1EEENS1_19SingleTileSchedulerILb0ELb0ELb0ELi128EEEEEEEEEvNT_6ParamsE)
        /*0374*/ 	.word	0x00000008


	//----- nvinfo : EIATTR_MIN_STACK_SIZE
	.align		4
.L_166:
        /*0378*/ 	.byte	0x04, 0x12
        /*037a*/ 	.short	(.L_168 - .L_167)
	.align		4
.L_167:
        /*037c*/ 	.word	index@(_ZN7cutlass13device_kernelIN5flash11enable_sm90INS1_16FlashAttnBwdSm90INS1_25CollectiveMainloopBwdSm90ILi2ELi2ELi2EN4cute5tupleIJNS5_1CILi1EEES8_S8_EEENS6_IJNS7_ILi64EEENS7_ILi128EEESB_EEENS_10bfloat16_tEfNS_4arch4Sm90ELb0ELb1ELb0ELb0ELb1ELb1ELb0ELb0ELi2ELi1ELi2ELi1ELb0EEENS1_21CollectiveEpilogueBwdISC_SD_SF_Li256ELb0ELb0ELi1EEENS1_19SingleTileSchedulerILb0ELb0ELb0ELi128EEEEEEEEEvNT_6ParamsE)
        /*0380*/ 	.word	0x00000008


	//----- nvinfo : EIATTR_MIN_STACK_SIZE
	.align		4
.L_168:
        /*0384*/ 	.byte	0x04, 0x12
        /*0386*/ 	.short	(.L_170 - .L_169)
	.align		4
.L_169:
        /*0388*/ 	.word	index@(_ZN7cutlass13device_kernelIN5flash11enable_sm90INS1_16FlashAttnBwdSm90INS1_25CollectiveMainloopBwdSm90ILi2ELi2ELi2EN4cute5tupleIJNS5_1CILi1EEES8_S8_EEENS6_IJNS7_ILi64EEENS7_ILi128EEESB_EEENS_10bfloat16_tEfNS_4arch4Sm90ELb0ELb1ELb0ELb0ELb0ELb1ELb0ELb0ELi2ELi1ELi2ELi1ELb0EEENS1_24CollectiveEpilogueBwdGQAISC_fSF_Li256ELb0ELb0EEENS1_19SingleTileSchedulerILb0ELb0ELb0ELi128EEEEEEEEEvNT_6ParamsE)
        /*038c*/ 	.word	0x00000008


	//----- nvinfo : EIATTR_MIN_STACK_SIZE
	.align		4
.L_170:
        /*0390*/ 	.byte	0x04, 0x12
        /*0392*/ 	.short	(.L_172 - .L_171)
	.align		4
.L_171:
        /*0394*/ 	.word	index@(_ZN7cutlass13device_kernelIN5flash11enable_sm90INS1_16FlashAttnBwdSm90INS1_25CollectiveMainloopBwdSm90ILi2ELi2ELi2EN4cute5tupleIJNS5_1CILi1EEES8_S8_EEENS6_IJNS7_ILi64EEENS7_ILi128EEESB_EEENS_10bfloat16_tEfNS_4arch4Sm90ELb0ELb1ELb0ELb0ELb1ELb1ELb0ELb0ELi2ELi1ELi2ELi1ELb0EEENS1_24CollectiveEpilogueBwdGQAISC_fSF_Li256ELb0ELb1EEENS1_19SingleTileSchedulerILb0ELb0ELb0ELi128EEEEEEEEEvNT_6ParamsE)
        /*0398*/ 	.word	0x00000008


	//----- nvinfo : EIATTR_MIN_STACK_SIZE
	.align		4
.L_172:
        /*039c*/ 	.byte	0x04, 0x12
        /*039e*/ 	.short	(.L_174 - .L_173)
	.align		4
.L_173:
        /*03a0*/ 	.word	index@(_ZN7cutlass13device_kernelIN5flash11enable_sm90INS1_16FlashAttnBwdSm90INS1_25CollectiveMainloopBwdSm90ILi2ELi2ELi2EN4cute5tupleIJNS5_1CILi1EEES8_S8_EEENS6_IJNS7_ILi64EEENS7_ILi128EEESB_EEENS_10bfloat16_tEfNS_4arch4Sm90ELb0ELb1ELb0ELb1ELb0ELb1ELb0ELb0ELi2ELi1ELi2ELi1ELb0EEENS1_21CollectiveEpilogueBwdISC_SD_SF_Li256ELb1ELb0ELi1EEENS1_19SingleTileSchedulerILb1ELb0ELb0ELi128EEEEEEEEEvNT_6ParamsE)
        /*03a4*/ 	.word	0x00000008


	//----- nvinfo : EIATTR_MIN_STACK_SIZE
	.align		4
.L_174:
        /*03a8*/ 	.byte	0x04, 0x12
        /*03aa*/ 	.short	(.L_176 - .L_175)
	.align		4
.L_175:
        /*03ac*/ 	.word	index@(_ZN7cutlass13device_kernelIN5flash11enable_sm90INS1_16FlashAttnBwdSm90INS1_25CollectiveMainloopBwdSm90ILi2ELi2ELi2EN4cute5tupleIJNS5_1CILi1EEES8_S8_EEENS6_IJNS7_ILi64EEENS7_ILi128EEESB_EEENS_10bfloat16_tEfNS_4arch4Sm90ELb0ELb1ELb0ELb1ELb1ELb1ELb0ELb0ELi2ELi1ELi2ELi1ELb0EEENS1_21CollectiveEpilogueBwdISC_SD_SF_Li256ELb1ELb0ELi1EEENS1_19SingleTileSchedulerILb1ELb0ELb0ELi128EEEEEEEEEvNT_6ParamsE)
        /*03b0*/ 	.word	0x00000008


	//----- nvinfo : EIATTR_MIN_STACK_SIZE
	.align		4
.L_176:
        /*03b4*/ 	.byte	0x04, 0x12
        /*03b6*/ 	.short	(.L_178 - .L_177)
	.align		4
.L_177:
        /*03b8*/ 	.word	index@(_ZN7cutlass13device_kernelIN5flash11enable_sm90INS1_16FlashAttnBwdSm90INS1_25CollectiveMainloopBwdSm90ILi2ELi2ELi2EN4cute5tupleIJNS5_1CILi1EEES8_S8_EEENS6_IJNS7_ILi64EEENS7_ILi128EEESB_EEENS_10bfloat16_tEfNS_4arch4Sm90ELb0ELb1ELb0ELb1ELb0ELb1ELb0ELb0ELi2ELi1ELi2ELi1ELb0EEENS1_24CollectiveEpilogueBwdGQAISC_fSF_Li256ELb1ELb0EEENS1_19SingleTileSchedulerILb1ELb0ELb0ELi128EEEEEEEEEvNT_6ParamsE)
        /*03bc*/ 	.word	0x00000008


	//----- nvinfo : EIATTR_MIN_STACK_SIZE
	.align		4
.L_178:
        /*03c0*/ 	.byte	0x04, 0x12
        /*03c2*/ 	.short	(.L_180 - .L_179)
	.align		4
.L_179:
        /*03c4*/ 	.word	index@(_ZN7cutlass13device_kernelIN5flash11enable_sm90INS1_16FlashAttnBwdSm90INS1_25CollectiveMainloopBwdSm90ILi2ELi2ELi2EN4cute5tupleIJNS5_1CILi1EEES8_S8_EEENS6_IJNS7_ILi64EEENS7_ILi128EEESB_EEENS_10bfloat16_tEfNS_4arch4Sm90ELb0ELb1ELb0ELb1ELb1ELb1ELb0ELb0ELi2ELi1ELi2ELi1ELb0EEENS1_24CollectiveEpilogueBwdGQAISC_fSF_Li256ELb1ELb1EEENS1_19SingleTileSchedulerILb1ELb0ELb0ELi128EEEEEEEEEvNT_6ParamsE)
        /*03c8*/ 	.word	0x00000008


	//----- nvinfo : EIATTR_MIN_STACK_SIZE
	.align		4
.L_180:
        /*03cc*/ 	.byte	0x04, 0x12
        /*03ce*/ 	.short	(.L_182 - .L_181)
	.align		4
.L_181:
        /*03d0*/ 	.word	index@(_ZN7cutlass13device_kernelIN5flash11enable_sm90INS1_16FlashAttnBwdSm90INS1_25CollectiveMainloopBwdSm90ILi2ELi2ELi2EN4cute5tupleIJNS5_1CILi1EEES8_S8_EEENS6_IJNS7_ILi64EEENS7_ILi128EEESB_EEENS_10bfloat16_tEfNS_4arch4Sm90ELb1ELb0ELb0ELb0ELb0ELb1ELb0ELb0ELi2ELi1ELi2ELi1ELb0EEENS1_21CollectiveEpilogueBwdISC_SD_SF_Li256ELb0ELb0ELi1EEENS1_25SingleTileBwdLPTSchedulerILb0ELi128ELb0EEEEEEEEEvNT_6ParamsE)
        /*03d4*/ 	.word	0x00000008


	//----- nvinfo : EIATTR_MIN_STACK_SIZE
	.align		4
.L_182:
        /*03d8*/ 	.byte	0x04, 0x12
        /*03da*/ 	.short	(.L_184 - .L_183)
	.align		4
.L_183:
        /*03dc*/ 	.word	index@(_ZN7cutlass13device_kernelIN5flash11enable_sm90INS1_16FlashAttnBwdSm90INS1_25CollectiveMainloopBwdSm90ILi2ELi2ELi2EN4cute5tupleIJNS5_1CILi1EEES8_S8_EEENS6_IJNS7_ILi64EEENS7_ILi128EEESB_EEENS_10bfloat16_tEfNS_4arch4Sm90ELb1ELb0ELb0ELb0ELb1ELb1ELb0ELb0ELi2ELi1ELi2ELi1ELb0EEENS1_21CollectiveEpilogueBwdISC_SD_SF_Li256ELb0ELb0ELi1EEENS1_25SingleTileBwdLPTSchedulerILb0ELi128ELb1EEEEEEEEEvNT_6ParamsE)
        /*03e0*/ 	.word	0x00000008


	//----- nvinfo : EIATTR_MIN_STACK_SIZE
	.align		4
.L_184:
        /*03e4*/ 	.byte	0x04, 0x12
        /*03e6*/ 	.short	(.L_186 - .L_185)
	.align		4
.L_185:
        /*03e8*/ 	.word	index@(_ZN7cutlass13device_kernelIN5flash11enable_sm90INS1_16FlashAttnBwdSm90INS1_25CollectiveMainloopBwdSm90ILi2ELi2ELi2EN4cute5tupleIJNS5_1CILi1EEES8_S8_EEENS6_IJNS7_ILi64EEENS7_ILi128EEESB_EEENS_10bfloat16_tEfNS_4arch4Sm90ELb1ELb0ELb0ELb0ELb0ELb1ELb0ELb0ELi2ELi1ELi2ELi1ELb0EEENS1_24CollectiveEpilogueBwdGQAISC_fSF_Li256ELb0ELb0EEENS1_25SingleTileBwdLPTSchedulerILb0ELi128ELb0EEEEEEEEEvNT_6ParamsE)
        /*03ec*/ 	.word	0x00000008


	//----- nvinfo : EIATTR_MIN_STACK_SIZE
	.align		4
.L_186:
        /*03f0*/ 	.byte	0x04, 0x12
        /*03f2*/ 	.short	(.L_188 - .L_187)
	.align		4
.L_187:
        /*03f4*/ 	.word	index@(_ZN7cutlass13device_kernelIN5flash11enable_sm90INS1_16FlashAttnBwdSm90INS1_25CollectiveMainloopBwdSm90ILi2ELi2ELi2EN4cute5tupleIJNS5_1CILi1EEES8_S8_EEENS6_IJNS7_ILi64EEENS7_ILi128EEESB_EEENS_10bfloat16_tEfNS_4arch4Sm90ELb1ELb0ELb0ELb0ELb1ELb1ELb0ELb0ELi2ELi1ELi2ELi1ELb0EEENS1_24CollectiveEpilogueBwdGQAISC_fSF_Li256ELb0ELb1EEENS1_25SingleTileBwdLPTSchedulerILb0ELi128ELb1EEEEEEEEEvNT_6ParamsE)
        /*03f8*/ 	.word	0x00000008


	//----- nvinfo : EIATTR_MIN_STACK_SIZE
	.align		4
.L_188:
        /*03fc*/ 	.byte	0x04, 0x12
        /*03fe*/ 	.short	(.L_190 - .L_189)
	.align		4
.L_189:
        /*0400*/ 	.word	index@(_ZN7cutlass13device_kernelIN5flash22FlashAttnBwdPreprocessIN4cute5tupleIJNS3_1CILi64EEENS5_ILi128EEEEEENS_10bfloat16_tEfNS_4arch4Sm90ELb1ELb0EEEEEvNT_6ParamsE)
        /*0404*/ 	.word	0x00000000


	//----- nvinfo : EIATTR_MIN_STACK_SIZE
	.align		4
.L_190:
        /*0408*/ 	.byte	0x04, 0x12
        /*040a*/ 	.short	(.L_192 - .L_191)
	.align		4
.L_191:
        /*040c*/ 	.word	index@(_ZN7cutlass13device_kernelIN5flash11enable_sm90INS1_16FlashAttnBwdSm90INS1_25CollectiveMainloopBwdSm90ILi2ELi2ELi2EN4cute5tupleIJNS5_1CILi1EEES8_S8_EEENS6_IJNS7_ILi64EEENS7_ILi128EEESB_EEENS_10bfloat16_tEfNS_4arch4Sm90ELb1ELb0ELb0ELb1ELb0ELb1ELb0ELb0ELi2ELi1ELi2ELi1ELb0EEENS1_21CollectiveEpilogueBwdISC_SD_SF_Li256ELb1ELb0ELi1EEENS1_25SingleTileBwdLPTSchedulerILb1ELi128ELb0EEEEEEEEEvNT_6ParamsE)
        /*0410*/ 	.word	0x00000008


	//----- nvinfo : EIATTR_MIN_STACK_SIZE
	.align		4
.L_192:
        /*0414*/ 	.byte	0x04, 0x12
        /*0416*/ 	.short	(.L_194 - .L_193)
	.align		4
.L_193:
        /*0418*/ 	.word	index@(_ZN7cutlass13device_kernelIN5flash11enable_sm90INS1_16FlashAttnBwdSm90INS1_25CollectiveMainloopBwdSm90ILi2ELi2ELi2EN4cute5tupleIJNS5_1CILi1EEES8_S8_EEENS6_IJNS7_ILi64EEENS7_ILi128EEESB_EEENS_10bfloat16_tEfNS_4arch4Sm90ELb1ELb0ELb0ELb1ELb1ELb1ELb0ELb0ELi2ELi1ELi2ELi1ELb0EEENS1_21CollectiveEpilogueBwdISC_SD_SF_Li256ELb1ELb0ELi1EEENS1_25SingleTileBwdLPTSchedulerILb1ELi128ELb1EEEEEEEEEvNT_6ParamsE)
        /*041c*/ 	.word	0x00000008


	//----- nvinfo : EIATTR_MIN_STACK_SIZE
	.align		4
.L_194:
        /*0420*/ 	.byte	0x04, 0x12
        /*0422*/ 	.short	(.L_196 - .L_195)
	.align		4
.L_195:
        /*0424*/ 	.word	index@(_ZN7cutlass13device_kernelIN5flash11enable_sm90INS1_16FlashAttnBwdSm90INS1_25CollectiveMainloopBwdSm90ILi2ELi2ELi2EN4cute5tupleIJNS5_1CILi1EEES8_S8_EEENS6_IJNS7_ILi64EEENS7_ILi128EEESB_EEENS_10bfloat16_tEfNS_4arch4Sm90ELb1ELb0ELb0ELb1ELb0ELb1ELb0ELb0ELi2ELi1ELi2ELi1ELb0EEENS1_24CollectiveEpilogueBwdGQAISC_fSF_Li256ELb1ELb0EEENS1_25SingleTileBwdLPTSchedulerILb1ELi128ELb0EEEEEEEEEvNT_6ParamsE)
        /*0428*/ 	.word	0x00000008


	//----- nvinfo : EIATTR_MIN_STACK_SIZE
	.align		4
.L_196:
        /*042c*/ 	.byte	0x04, 0x12
        /*042e*/ 	.short	(.L_198 - .L_197)
	.align		4
.L_197:
        /*0430*/ 	.word	index@(_ZN7cutlass13device_kernelIN5flash32FlashAttnBwdPostprocessConvertdQIN4cute5tupleIJNS3_1CILi128EEES6_EEENS_10bfloat16_tEfNS_4arch4Sm90ELi256ENS3_8TiledMMAINS3_8MMA_AtomIJNS3_4SM904GMMA28MMA_64x128x16_F32BF16BF16_RSILNSE_5MajorE0ELSG_1ELNSE_7ScaleInE1ELSH_1EEEEEENS3_6LayoutINS4_IJNS5_ILi2EEENS5_ILi1EEESM_EEENS4_IJSM_NS5_ILi0EEESO_EEEEENS4_IJNS3_10UnderscoreESR_SR_EEEEELb0EEEEEvNT_6ParamsE)
        /*0434*/ 	.word	0x00000000


	//----- nvinfo : EIATTR_MIN_STACK_SIZE
	.align		4
.L_198:
        /*0438*/ 	.byte	0x04, 0x12
        /*043a*/ 	.short	(.L_200 - .L_199)
	.align		4
.L_199:
        /*043c*/ 	.word	index@(_ZN7cutlass13device_kernelIN5flash32FlashAttnBwdPostprocessConvertdQIN4cute5tupleIJNS3_1CILi64EEENS5_ILi128EEEEEENS_10bfloat16_tEfNS_4arch4Sm90ELi256ENS3_8TiledMMAINS3_8MMA_AtomIJNS3_4SM904GMMA27MMA_64x64x16_F32BF16BF16_SSILNSF_5MajorE0ELSH_1ELNSF_7ScaleInE1ELSI_1EEEEEENS3_6LayoutINS4_IJNS5_ILi1EEENS5_ILi2EEESM_EEENS4_IJNS5_ILi0EEESM_SP_EEEEENS4_IJNS3_10UnderscoreESS_SS_EEEEELb0EEEEEvNT_6ParamsE)
        /*0440*/ 	.word	0x00000000


	//----- nvinfo : EIATTR_MIN_STACK_SIZE
	.align		4
.L_200:
        /*0444*/ 	.byte	0x04, 0x12
        /*0446*/ 	.short	(.L_202 - .L_201)
	.align		4
.L_201:
        /*0448*/ 	.word	index@(_ZN7cutlass13device_kernelIN5flash11enable_sm90INS1_16FlashAttnBwdSm90INS1_25CollectiveMainloopBwdSm90ILi2ELi2ELi2EN4cute5tupleIJNS5_1CILi1EEES8_S8_EEENS6_IJNS7_ILi64EEENS7_ILi128EEESB_EEENS_10bfloat16_tEfNS_4arch4Sm90ELb1ELb0ELb0ELb1ELb1ELb1ELb0ELb0ELi2ELi1ELi2ELi1ELb0EEENS1_24CollectiveEpilogueBwdGQAISC_fSF_Li256ELb1ELb1EEENS1_25SingleTileBwdLPTSchedulerILb1ELi128ELb1EEEEEEEEEvNT_6ParamsE)
        /*044c*/ 	.word	0x00000008


	//----- nvinfo : EIATTR_MIN_STACK_SIZE
	.align		4
.L_202:
        /*0450*/ 	.byte	0x04, 0x12
        /*0452*/ 	.short	(.L_204 - .L_203)
	.align		4
.L_203:
        /*0454*/ 	.word	index@(_ZN7cutlass13device_kernelIN5flash22FlashAttnBwdPreprocessIN4cute5tupleIJNS3_1CILi64EEENS5_ILi128EEEEEENS_10bfloat16_tEfNS_4arch4Sm90ELb1ELb1EEEEEvNT_6ParamsE)
        /*0458*/ 	.word	0x00000000
.L_204:


//--------------------- .nv.compat                --------------------------
	.section	.nv.compat,"",@"SHT_CUDA_COMPAT_INFO"
	.align	4
        /*0000*/ 	.byte	0x02, 0x09, 0x01, 0x00, 0x02, 0x02, 0x04, 0x00, 0x02, 0x05, 0x05, 0x00, 0x03, 0x07, 0x01, 0x01
        /*0010*/ 	.byte	0x02, 0x03, 0x01, 0x00, 0x02, 0x06, 0x01, 0x00, 0x04, 0x0b, 0x08, 0x00, 0x00, 0x00, 0x00, 0x00
        /*0020*/ 	.byte	0x00, 0x00, 0x00, 0x00


//--------------------- .nv.info._ZN7cutlass13device_kernelIN5flash11enable_sm90INS1_16FlashAttnBwdSm90INS1_25CollectiveMainloopBwdSm90ILi2ELi2ELi2EN4cute5tupleIJNS5_1CILi1EEES8_S8_EEENS6_IJNS7_ILi80EEENS7_ILi128EEESB_EEENS_10bfloat16_tEfNS_4arch4Sm90ELb0ELb0ELb0ELb0ELb0ELb1ELb0ELb1ELi2ELi1ELi2ELi1ELb0EEENS1_21CollectiveEpilogueBwdISC_SD_SF_Li256ELb0ELb0ELi1EEENS1_19SingleTileSchedulerILb0ELb0ELb0ELi128EEEEEEEEEvNT_6ParamsE --------------------------
	.section	.nv.info._ZN7cutlass13device_kernelIN5flash11enable_sm90INS1_16FlashAttnBwdSm90INS1_25CollectiveMainloopBwdSm90ILi2ELi2ELi2EN4cute5tupleIJNS5_1CILi1EEES8_S8_EEENS6_IJNS7_ILi80EEENS7_ILi128EEESB_EEENS_10bfloat16_tEfNS_4arch4Sm90ELb0ELb0ELb0ELb0ELb0ELb1ELb0ELb1ELi2ELi1ELi2ELi1ELb0EEENS1_21CollectiveEpilogueBwdISC_SD_SF_Li256ELb0ELb0ELi1EEENS1_19SingleTileSchedulerILb0ELb0ELb0ELi128EEEEEEEEEvNT_6ParamsE,"",@"SHT_CUDA_INFO"
	.sectionflags	@""
	.align	4


	//----- nvinfo : EIATTR_CUDA_API_VERSION
	.align		4
        /*0000*/ 	.byte	0x04, 0x37
        /*0002*/ 	.short	(.L_206 - .L_205)
.L_205:
        /*0004*/ 	.word	0x00000082


	//----- nvinfo : EIATTR_KPARAM_INFO
	.align		4
.L_206:
        /*0008*/ 	.byte	0x04, 0x17
        /*000a*/ 	.short	(.L_208 - .L_207)
.L_207:
        /*000c*/ 	.word	0x00000000
        /*0010*/ 	.short	0x0000
        /*0012*/ 	.short	0x0070
        /*0014*/ 	.byte	0x00, 0xf0, 0x01, 0x24


	//----- nvinfo : EIATTR_SPARSE_MMA_MASK
	.align		4
.L_208:
        /*0018*/ 	.byte	0x03, 0x50
        /*001a*/ 	.short	0x0000


	//----- nvinfo : EIATTR_MAXREG_COUNT
	.align		4
        /*001c*/ 	.byte	0x03, 0x1b
        /*001e*/ 	.short	0x00a8


	//----- nvinfo : EIATTR_NUM_BARRIERS
	.align		4
        /*0020*/ 	.byte	0x02, 0x4c
        /*0022*/ 	.byte	0x10
	.zero		1


	//----- nvinfo : EIATTR_EXTERNS
	.align		4
        /*0024*/ 	.byte	0x04, 0x0f
        /*0026*/ 	.short	(.L_210 - .L_209)


	//   ....[0]....
	.align		4
.L_209:
        /*0028*/ 	.word	index@(__assertfail)


	//----- nvinfo : EIATTR_ANNOTATIONS
	.align		4
.L_210:
        /*002c*/ 	.byte	0x04, 0x55
        /*002e*/ 	.short	(.L_212 - .L_211)


	//   ....[0]....
.L_211:
        /*0030*/ 	.word	0x00000001
        /*0034*/ 	.byte	0xb0, 0x05, 0x00, 0x00, 0x01, 0x00, 0x00, 0x00, 0x10, 0x09, 0x00, 0x00, 0x01, 0x00, 0x00, 0x00
        /* <DEDUP_REMOVED lines=9> */
        /*00d4*/ 	.byte	0x20, 0x99, 0x00, 0x00


	//----- nvinfo : EIATTR_MERCURY_ISA_VERSION
	.align		4
.L_212:
        /*00d8*/ 	.byte	0x03, 0x5f
        /*00da*/ 	.short	0x0101


	//----- nvinfo : EIATTR_INT_WARP_WIDE_INSTR_OFFSETS
	.align		4
        /*00dc*/ 	.byte	0x04, 0x31
        /*00de*/ 	.short	(.L_214 - .L_213)


	//   ....[0]....
.L_213:
        /*00e0*/ 	.word	0x000001e0


	//   ....[1]....
        /*00e4*/ 	.word	0x000002a0


	//----- nvinfo : EIATTR_COOP_GROUP_MASK_REGIDS
	.align		4
.L_214:
        /*00e8*/ 	.byte	0x04, 0x29
        /*00ea*/ 	.short	(.L_216 - .L_215)


	//   ....[0]....
.L_215:
        /*00ec*/ 	.word	0xffffffff


	//   ....[1]....
        /*00f0*/ 	.word	0xffffffff


	//   ....[2]....
        /*00f4*/ 	.word	0xffffffff


	//   ....[3]....
        /*00f8*/ 	.word	0xffffffff


	//   ....[4]....
        /*00fc*/ 	.word	0xffffffff


	//   ....[5]....
        /*0100*/ 	.word	0xffffffff


	//   ....[6]....
        /*0104*/ 	.word	0xffffffff


	//   ....[7]....
        /*0108*/ 	.word	0xffffffff


	//   ....[8]....
        /*010c*/ 	.word	0x0500000f


	//----- nvinfo : EIATTR_COOP_GROUP_INSTR_OFFSETS
	.align		4
.L_216:
        /*0110*/ 	.byte	0x04, 0x28
        /*0112*/ 	.short	(.L_218 - .L_217)


	//   ....[0]....
.L_217:
        /*0114*/ 	.word	0x00000060


	//   ....[1]....
        /*0118*/ 	.word	0x000001f0


	//   ....[2]....
        /*011c*/ 	.word	0x00000280


	//   ....[3]....
        /*0120*/ 	.word	0x00000400


	//   ....[4]....
        /*0124*/ 	.word	0x00000650


	//   ....[5]....
        /*0128*/ 	.word	0x00000bb0


	//   ....[6]....
        /*012c*/ 	.word	0x00006be0


	//   ....[7]....
        /*0130*/ 	.word	0x000072f0


	//   ....[8]....
        /*0134*/ 	.word	0x00009b90


	//----- nvinfo : EIATTR_REG_RECONFIG
	.align		4
.L_218:
        /*0138*/ 	.byte	0x01, 0x54
	.zero		2


	//----- nvinfo : EIATTR_SYSCALL_OFFSETS
	.align		4
        /*013c*/ 	.byte	0x04, 0x46
        /*013e*/ 	.short	(.L_220 - .L_219)


	//   ....[0]....
.L_219:
        /*0140*/ 	.word	0x000007e0


	//   ....[1]....
        /*0144*/ 	.word	0x000008d0


	//   ....[2]....
        /*0148*/ 	.word	0x00000a40


	//   ....[3]....
        /*014c*/ 	.word	0x00000b30


	//   ....[4]....
        /*0150*/ 	.word	0x00006550


	//   ....[5]....
        /*0154*/ 	.word	0x00006680


	//   ....[6]....
        /*0158*/ 	.word	0x000067a0


	//   ....[7]....
        /*015c*/ 	.word	0x000068c0


	//----- nvinfo : EIATTR_MBARRIER_INSTR_OFFSETS
	.align		4
.L_220:
        /*0160*/ 	.byte	0x04, 0x39
        /*0162*/ 	.short	(.L_222 - .L_221)


	//   ....[0]....
.L_221:
        /*0164*/ 	.word	0x000002c0
        /*0168*/ 	.word	0x000000ff
        /*016c*/ 	.word	0x00038800
        /*0170*/ 	.short	0x0100
        /*0172*/ 	.byte	0x06
	.zero		1


	//   ....[1]....
        /*0174*/ 	.word	0x000003b0
        /*0178*/ 	.word	0x000000ff
        /*017c*/ 	.word	0x00038810
        /*0180*/ 	.short	0x0100
        /*0182*/ 	.byte	0x08
	.zero		1


	//   ....[2]....
        /*0184*/ 	.word	0x000003c0
        /*0188*/ 	.word	0x000000ff
        /*018c*/ 	.word	0x00038820
        /*0190*/ 	.short	0x0100
        /*0192*/ 	.byte	0x08
	.zero		1


	//   ....[3]....
        /*0194*/ 	.word	0x000003d0
        /*0198*/ 	.word	0x000000ff
        /*019c*/ 	.word	0x00038818
        /*01a0*/ 	.short	0x0100
        /*01a2*/ 	.byte	0x08
	.zero		1


	//   ....[4]....
        /*01a4*/ 	.word	0x000003e0
        /*01a8*/ 	.word	0x000000ff
        /*01ac*/ 	.word	0x00038828
        /*01b0*/ 	.short	0x0100
        /*01b2*/ 	.byte	0x08
	.zero		1


	//   ....[5]....
        /*01b4*/ 	.word	0x00000510
        /*01b8*/ 	.word	0x000000ff
        /*01bc*/ 	.word	0x00038830
        /*01c0*/ 	.short	0x0100
        /*01c2*/ 	.byte	0x08
	.zero		1


	//   ....[6]....
        /*01c4*/ 	.word	0x00000520
        /*01c8*/ 	.word	0x000000ff
        /*01cc*/ 	.word	0x00038840
        /*01d0*/ 	.short	0x0100
        /*01d2*/ 	.byte	0x08
	.zero		1


	//   ....[7]....
        /*01d4*/ 	.word	0x00000530
        /*01d8*/ 	.word	0x000000ff
        /*01dc*/ 	.word	0x00038838
        /*01e0*/ 	.short	0x0100
        /*01e2*/ 	.byte	0x08
	.zero		1


	//   ....[8]....
        /*01e4*/ 	.word	0x00000540
        /*01e8*/ 	.word	0x000000ff
        /*01ec*/ 	.word	0x00038848
        /*01f0*/ 	.short	0x0100
        /*01f2*/ 	.byte	0x08
	.zero		1


	//   ....[9]....
        /*01f4*/ 	.word	0x00000be0
        /*01f8*/ 	.word	0x00000010
        /*01fc*/ 	.word	0x00038800
        /*0200*/ 	.short	0x010a
        /*0202*/ 	.byte	0x3f
	.zero		1


	//   ....[10]....
        /*0204*/ 	.word	0x00000c90
        /*0208*/ 	.word	0x00000010
        /*020c*/ 	.word	0x00038800
        /*0210*/ 	.short	0x010a
        /*0212*/ 	.byte	0x3f
	.zero		1


	//   ....[11]....
        /*0214*/ 	.word	0x000014e0
        /*0218*/ 	.word	0x00000003
        /*021c*/ 	.word	0x00038810
        /*0220*/ 	.short	0x010a
        /*0222*/ 	.byte	0x3f
	.zero		1


	//   ....[12]....
        /*0224*/ 	.word	0x00001520
        /*0228*/ 	.word	0x00000003
        /*022c*/ 	.word	0x00038810
        /*0230*/ 	.short	0x010a
        /*0232*/ 	.byte	0x3f
	.zero		1


	//   ....[13]....
        /*0234*/ 	.word	0x00002720
        /*0238*/ 	.word	0x00000003
        /*023c*/ 	.word	0x00038830
        /*0240*/ 	.short	0x010a
        /*0242*/ 	.byte	0x3f
	.zero		1


	//   ....[14]....
        /*0244*/ 	.word	0x000027a0
        /*0248*/ 	.word	0x00000003
        /*024c*/ 	.word	0x00038830
        /*0250*/ 	.short	0x010a
        /*0252*/ 	.byte	0x3f
	.zero		1


	//   ....[15]....
        /*0254*/ 	.word	0x00005c30
        /*0258*/ 	.word	0x00000004
        /*025c*/ 	.word	0x00000000
        /*0260*/ 	.short	0x0101
        /*0262*/ 	.byte	0x3f
	.zero		1


	//   ....[16]....
        /*0264*/ 	.word	0x00005fb0
        /*0268*/ 	.word	0x00000003
        /*026c*/ 	.word	0x00000000
        /*0270*/ 	.short	0x0101
        /*0272*/ 	.byte	0x3f
	.zero		1


	//   ....[17]....
        /*0274*/ 	.word	0x00008130
        /*0278*/ 	.word	0x00000014
        /*027c*/ 	.word	0x00038820
        /*0280*/ 	.short	0x010a
        /*0282*/ 	.byte	0x3f
	.zero		1


	//   ....[18]....
        /*0284*/ 	.word	0x00008740
        /*0288*/ 	.word	0x00000014
        /*028c*/ 	.word	0x00038840
        /*0290*/ 	.short	0x010a
        /*0292*/ 	.byte	0x3f
	.zero		1


	//   ....[19]....
        /*0294*/ 	.word	0x000089e0
        /*0298*/ 	.word	0x00000014
        /*029c*/ 	.word	0x00038828
        /*02a0*/ 	.short	0x010a
        /*02a2*/ 	.byte	0x3f
	.zero		1


	//   ....[20]....
        /*02a4*/ 	.word	0x00008bf0
        /*02a8*/ 	.word	0x00000014
        /*02ac*/ 	.word	0x00038848
        /*02b0*/ 	.short	0x010a
        /*02b2*/ 	.byte	0x3f
	.zero		1


	//   ....[21]....
        /*02b4*/ 	.word	0x00008e70
        /*02b8*/ 	.word	0x00000014
        /*02bc*/ 	.word	0x00038820
        /*02c0*/ 	.short	0x010a
        /*02c2*/ 	.byte	0x3f
	.zero		1


	//   ....[22]....
        /*02c4*/ 	.word	0x000090e0
        /*02c8*/ 	.word	0x00000014
        /*02cc*/ 	.word	0x00038840
        /*02d0*/ 	.short	0x010a
        /*02d2*/ 	.byte	0x3f
	.zero		1


	//   ....[23]....
        /*02d4*/ 	.word	0x00009350
        /*02d8*/ 	.word	0x00000014
        /*02dc*/ 	.word	0x00038828
        /*02e0*/ 	.short	0x010a
        /*02e2*/ 	.byte	0x3f
	.zero		1


	//   ....[24]....
        /*02e4*/ 	.word	0x000095a0
        /*02e8*/ 	.word	0x00000004
        /*02ec*/ 	.word	0x00038840
        /*02f0*/ 	.short	0x010a
        /*02f2*/ 	.byte	0x3f
	.zero		1


	//   ....[25]....
        /*02f4*/ 	.word	0x00009a10
        /*02f8*/ 	.word	0x00000007
        /*02fc*/ 	.word	0x00000000
        /*0300*/ 	.short	0x010a
        /*0302*/ 	.byte	0x3f
	.zero		1


	//   ....[26]....
        /*0304*/ 	.word	0x00009a60
        /*0308*/ 	.word	0x00000003
        /*030c*/ 	.word	0x00000000
        /*0310*/ 	.short	0x010a
        /*0312*/ 	.byte	0x3f
	.zero		1


	//   ....[27]....
        /*0314*/ 	.word	0x00009ac0
        /*0318*/ 	.word	0x00000005
        /*031c*/ 	.word	0x00000000
        /*0320*/ 	.short	0x010a
        /*0322*/ 	.byte	0x3f
	.zero		1


	//   ....[28]....
        /*0324*/ 	.word	0x00009af0
        /*0328*/ 	.word	0x00000003
        /*032c*/ 	.word	0x00000000
        /*0330*/ 	.short	0x010a
        /*0332*/ 	.byte	0x3f
	.zero		1


	//   ....[29]....
        /*0334*/ 	.word	0x00009bf0
        /*0338*/ 	.word	0x00000004
        /*033c*/ 	.word	0x00038800
        /*0340*/ 	.short	0x010a
        /*0342*/ 	.byte	0x3f
	.zero		1


	//   ....[30]....
        /*0344*/ 	.word	0x00009c40
        /*0348*/ 	.word	0x00000003
        /*034c*/ 	.word	0x00038810
        /*0350*/ 	.short	0x010a
        /*0352*/ 	.byte	0x3f
	.zero		1


	//   ....[31]....
        /*0354*/ 	.word	0x00009c90
        /*0358*/ 	.word	0x00000003
        /*035c*/ 	.word	0x00038830
        /*0360*/ 	.short	0x010a
        /*0362*/ 	.byte	0x3f
	.zero		1


	//   ....[32]....
        /*0364*/ 	.word	0x00009ce0
        /*0368*/ 	.word	0x00000014
        /*036c*/ 	.word	0x00038820
        /*0370*/ 	.short	0x010a
        /*0372*/ 	.byte	0x3f
	.zero		1


	//   ....[33]....
        /*0374*/ 	.word	0x00009d30
        /*0378*/ 	.word	0x00000014
        /*037c*/ 	.word	0x00038840
        /*0380*/ 	.short	0x010a
        /*0382*/ 	.byte	0x3f
	.zero		1


	//   ....[34]....
        /*0384*/ 	.word	0x00009d80
        /*0388*/ 	.word	0x00000014
        /*038c*/ 	.word	0x00038828
        /*0390*/ 	.short	0x010a
        /*0392*/ 	.byte	0x3f
	.zero		1


	//   ....[35]....
        /*0394*/ 	.word	0x00009dd0
        /*0398*/ 	.word	0x00000014
        /*039c*/ 	.word	0x00038848
        /*03a0*/ 	.short	0x010a
        /*03a2*/ 	.byte	0x3f
	.zero		1


	//   ....[36]....
        /*03a4*/ 	.word	0x00009e30
        /*03a8*/ 	.word	0x00000014
        /*03ac*/ 	.word	0x00038820
        /*03b0*/ 	.short	0x010a
        /*03b2*/ 	.byte	0x3f
	.zero		1


	//   ....[37]....
        /*03b4*/ 	.word	0x00009e80
        /*03b8*/ 	.word	0x00000014
        /*03bc*/ 	.word	0x00038840
        /*03c0*/ 	.short	0x010a
        /*03c2*/ 	.byte	0x3f
	.zero		1


	//   ....[38]....
        /*03c4*/ 	.word	0x00009ed0
        /*03c8*/ 	.word	0x00000014
        /*03cc*/ 	.word	0x00038828
        /*03d0*/ 	.short	0x010a
        /*03d2*/ 	.byte	0x3f
	.zero		1


	//   ....[39]....
        /*03d4*/ 	.word	0x00009f20
        /*03d8*/ 	.word	0x00000004
        /*03dc*/ 	.word	0x00038840
        /*03e0*/ 	.short	0x010a
        /*03e2*/ 	.byte	0x3f
	.zero		1


	//   ....[40]....
        /*03e4*/ 	.word	0x0000a000
        /*03e8*/ 	.word	0x00000007
        /*03ec*/ 	.word	0x00000000
        /*03f0*/ 	.short	0x010a
        /*03f2*/ 	.byte	0x3f
	.zero		1


	//   ....[41]....
        /*03f4*/ 	.word	0x0000a050
        /*03f8*/ 	.word	0x00000003
        /*03fc*/ 	.word	0x00000000
        /*0400*/ 	.short	0x010a
        /*0402*/ 	.byte	0x3f
	.zero		1


	//   ....[42]....
        /*0404*/ 	.word	0x0000a0a0
        /*0408*/ 	.word	0x00000005
        /*040c*/ 	.word	0x00000000
        /*0410*/ 	.short	0x010a
        /*0412*/ 	.byte	0x3f
	.zero		1


	//----- nvinfo : EIATTR_NUM_MBARRIERS
	.align		4
.L_222:
        /*0414*/ 	.byte	0x03, 0x38
        /*0416*/ 	.short	0x0009


	//----- nvinfo : EIATTR_EXIT_INSTR_OFFSETS
	.align		4
        /*0418*/ 	.byte	0x04, 0x1c
        /*041a*/ 	.short	(.L_224 - .L_223)


	//   ....[0]....
.L_223:
        /*041c*/ 	.word	0x00009b40


	//----- nvinfo : EIATTR_MAX_THREADS
	.align		4
.L_224:
        /*0420*/ 	.byte	0x04, 0x05
        /*0422*/ 	.short	(.L_226 - .L_225)
.L_225:
        /*0424*/ 	.word	0x00000180
        /*0428*/ 	.word	0x00000001
        /*042c*/ 	.word	0x00000001


	//----- nvinfo : EIATTR_CRS_STACK_SIZE
	.align		4
.L_226:
        /*0430*/ 	.byte	0x04, 0x1e
        /*0432*/ 	.short	(.L_228 - .L_227)
.L_227:
        /*0434*/ 	.word	0x00000000


	//----- nvinfo : EIATTR_CBANK_PARAM_SIZE
	.align		4
.L_228:
        /*0438*/ 	.byte	0x03, 0x19
        /*043a*/ 	.short	0x0970


	//----- nvinfo : EIATTR_PARAM_CBANK
	.align		4
        /*043c*/ 	.byte	0x04, 0x0a
        /*043e*/ 	.short	(.L_230 - .L_229)
	.align		4
.L_229:
        /*0440*/ 	.word	index@(.nv.constant0._ZN7cutlass13device_kernelIN5flash11enable_sm90INS1_16FlashAttnBwdSm90INS1_25CollectiveMainloopBwdSm90ILi2ELi2ELi2EN4cute5tupleIJNS5_1CILi1EEES8_S8_EEENS6_IJNS7_ILi80EEENS7_ILi128EEESB_EEENS_10bfloat16_tEfNS_4arch4Sm90ELb0ELb0ELb0ELb0ELb0ELb1ELb0ELb1ELi2ELi1ELi2ELi1ELb0EEENS1_21CollectiveEpilogueBwdISC_SD_SF_Li256ELb0ELb0ELi1EEENS1_19SingleTileSchedulerILb0ELb0ELb0ELi128EEEEEEEEEvNT_6ParamsE)
        /*0444*/ 	.short	0x0210
        /*0446*/ 	.short	0x0970


	//----- nvinfo : EIATTR_SW_WAR
	.align		4
.L_230:
        /*0448*/ 	.byte	0x04, 0x36
        /*044a*/ 	.short	(.L_232 - .L_231)
.L_231:
        /*044c*/ 	.word	0x00000008
.L_232:


//--------------------- .nv.info._ZN7cutlass13device_kernelIN5flash11enable_sm90INS1_16FlashAttnBwdSm90INS1_25CollectiveMainloopBwdSm90ILi2ELi2ELi2EN4cute5tupleIJNS5_1CILi1EEES8_S8_EEENS6_IJNS7_ILi80EEENS7_ILi128EEESB_EEENS_10bfloat16_tEfNS_4arch4Sm90ELb0ELb0ELb0ELb0ELb1ELb1ELb0ELb1ELi2ELi1ELi2ELi1ELb0EEENS1_21CollectiveEpilogueBwdISC_SD_SF_Li256ELb0ELb0ELi1EEENS1_19SingleTileSchedulerILb0ELb0ELb0ELi128EEEEEEEEEvNT_6ParamsE --------------------------
	.section	.nv.info._ZN7cutlass13device_kernelIN5flash11enable_sm90INS1_16FlashAttnBwdSm90INS1_25CollectiveMainloopBwdSm90ILi2ELi2ELi2EN4cute5tupleIJNS5_1CILi1EEES8_S8_EEENS6_IJNS7_ILi80EEENS7_ILi128EEESB_EEENS_10bfloat16_tEfNS_4arch4Sm90ELb0ELb0ELb0ELb0ELb1ELb1ELb0ELb1ELi2ELi1ELi2ELi1ELb0EEENS1_21CollectiveEpilogueBwdISC_SD_SF_Li256ELb0ELb0ELi1EEENS1_19SingleTileSchedulerILb0ELb0ELb0ELi128EEEEEEEEEvNT_6ParamsE,"",@"SHT_CUDA_INFO"
	.sectionflags	@""
	.align	4


	//----- nvinfo : EIATTR_CUDA_API_VERSION
	.align		4
        /*0000*/ 	.byte	0x04, 0x37
        /*0002*/ 	.short	(.L_234 - .L_233)
.L_233:
        /*0004*/ 	.word	0x00000082


	//----- nvinfo : EIATTR_KPARAM_INFO
	.align		4
.L_234:
        /*0008*/ 	.byte	0x04, 0x17
        /*000a*/ 	.short	(.L_236 - .L_235)
.L_235:
        /*000c*/ 	.word	0x00000000
        /*0010*/ 	.short	0x0000
        /*0012*/ 	.short	0x0070
        /*0014*/ 	.byte	0x00, 0xf0, 0x01, 0x24


	//----- nvinfo : EIATTR_SPARSE_MMA_MASK
	.align		4
.L_236:
        /*0018*/ 	.byte	0x03, 0x50
        /*001a*/ 	.short	0x0000


	//----- nvinfo : EIATTR_MAXREG_COUNT
	.align		4
        /*001c*/ 	.byte	0x03, 0x1b
        /*001e*/ 	.short	0x00a8


	//----- nvinfo : EIATTR_NUM_BARRIERS
	.align		4
        /*0020*/ 	.byte	0x02, 0x4c
        /*0022*/ 	.byte	0x10
	.zero		1


	//----- nvinfo : EIATTR_EXTERNS
	.align		4
        /*0024*/ 	.byte	0x04, 0x0f
        /*0026*/ 	.short	(.L_238 - .L_237)


	//   ....[0]....
	.align		4
.L_237:
        /*0028*/ 	.word	index@(__assertfail)


	//----- nvinfo : EIATTR_ANNOTATIONS
	.align		4
.L_238:
        /*002c*/ 	.byte	0x04, 0x55
        /*002e*/ 	.short	(.L_240 - .L_239)


	//   ....[0]....
.L_239:
        /* <DEDUP_REMOVED lines=12> */


	//----- nvinfo : EIATTR_MERCURY_ISA_VERSION
	.align		4
.L_240:
        /*00d8*/ 	.byte	0x03, 0x5f
        /*00da*/ 	.short	0x0101


	//----- nvinfo : EIATTR_INT_WARP_WIDE_INSTR_OFFSETS
	.align		4
        /*00dc*/ 	.byte	0x04, 0x31
        /*00de*/ 	.short	(.L_242 - .L_241)


	//   ....[0]....
.L_241:
        /*00e0*/ 	.word	0x000001e0


	//   ....[1]....
        /*00e4*/ 	.word	0x000002a0


	//   ....[2]....
        /*00e8*/ 	.word	0x00007b60


	//   ....[3]....
        /*00ec*/ 	.word	0x00007fd0


	//   ....[4]....
        /*00f0*/ 	.word	0x000085a0


	//----- nvinfo : EIATTR_COOP_GROUP_MASK_REGIDS
	.align		4
.L_242:
        /*00f4*/ 	.byte	0x04, 0x29
        /*00f6*/ 	.short	(.L_244 - .L_243)


	//   ....[0]....
.L_243:
        /*00f8*/ 	.word	0xffffffff


	//   ....[1]....
        /*00fc*/ 	.word	0xffffffff


	//   ....[2]....
        /*0100*/ 	.word	0xffffffff


	//   ....[3]....
        /*0104*/ 	.word	0xffffffff


	//   ....[4]....
        /*0108*/ 	.word	0xffffffff


	//   ....[5]....
        /*010c*/ 	.word	0xffffffff


	//   ....[6]....
        /*0110*/ 	.word	0xffffffff


	//   ....[7]....
        /*0114*/ 	.word	0xffffffff


	//   ....[8]....
        /*0118*/ 	.word	0xffffffff


	//   ....[9]....
        /*011c*/ 	.word	0xffffffff


	//   ....[10]....
        /*0120*/ 	.word	0xffffffff


	//   ....[11]....
        /*0124*/ 	.word	0xffffffff


	//   ....[12]....
        /*0128*/ 	.word	0xffffffff


	//   ....[13]....
        /*012c*/ 	.word	0xffffffff


	//   ....[14]....
        /*0130*/ 	.word	0x0500000f


	//   ....[15]....
        /*0134*/ 	.word	0x0500000f


	//   ....[16]....
        /*0138*/ 	.word	0x0500000f


	//   ....[17]....
        /*013c*/ 	.word	0x0500000f


	//----- nvinfo : EIATTR_COOP_GROUP_INSTR_OFFSETS
	.align		4
.L_244:
        /*0140*/ 	.byte	0x04, 0x28
        /*0142*/ 	.short	(.L_246 - .L_245)


	//   ....[0]....
.L_245:
        /*0144*/ 	.word	0x00000060


	//   ....[1]....
        /*0148*/ 	.word	0x000001f0


	//   ....[2]....
        /*014c*/ 	.word	0x00000280


	//   ....[3]....
        /*0150*/ 	.word	0x00000400


	//   ....[4]....
        /*0154*/ 	.word	0x00000650


	//   ....[5]....
        /*0158*/ 	.word	0x00000bb0


	//   ....[6]....
        /*015c*/ 	.word	0x00006be0


	//   ....[7]....
        /*0160*/ 	.word	0x000072f0


	//   ....[8]....
        /*0164*/ 	.word	0x00007800


	//   ....[9]....
        /*0168*/ 	.word	0x00007a90


	//   ....[10]....
        /*016c*/ 	.word	0x00007cd0


	//   ....[11]....
        /*0170*/ 	.word	0x00007f00


	//   ....[12]....
        /*0174*/ 	.word	0x000081b0


	//   ....[13]....
        /*0178*/ 	.word	0x000084e0


	//   ....[14]....
        /*017c*/ 	.word	0x0000a3b0


	//   ....[15]....
        /*0180*/ 	.word	0x0000a530


	//   ....[16]....
        /*0184*/ 	.word	0x0000a5a0


	//   ....[17]....
        /*0188*/ 	.word	0x0000a610


	//----- nvinfo : EIATTR_REG_RECONFIG
	.align		4
.L_246:
        /*018c*/ 	.byte	0x01, 0x54
	.zero		2


	//----- nvinfo : EIATTR_SYSCALL_OFFSETS
	.align		4
        /*0190*/ 	.byte	0x04, 0x46
        /*0192*/ 	.short	(.L_248 - .L_247)


	//   ....[0]....
.L_247:
        /*0194*/ 	.word	0x000007e0


	//   ....[1]....
        /*0198*/ 	.word	0x000008d0


	//   ....[2]....
        /*019c*/ 	.word	0x00000a40


	//   ....[3]....
        /*01a0*/ 	.word	0x00000b30


	//   ....[4]....
        /*01a4*/ 	.word	0x00006550


	//   ....[5]....
        /*01a8*/ 	.word	0x00006680


	//   ....[6]....
        /*01ac*/ 	.word	0x000067a0


	//   ....[7]....
        /*01b0*/ 	.word	0x000068c0


	//----- nvinfo : EIATTR_MBARRIER_INSTR_OFFSETS
	.align		4
.L_248:
        /*01b4*/ 	.byte	0x04, 0x39
        /*01b6*/ 	.short	(.L_250 - .L_249)


	//   ....[0]....
.L_249:
        /*01b8*/ 	.word	0x000002c0
        /*01bc*/ 	.word	0x000000ff
        /*01c0*/ 	.word	0x00038800
        /*01c4*/ 	.short	0x0100
        /*01c6*/ 	.byte	0x06
	.zero		1


	//   ....[1]....
        /*01c8*/ 	.word	0x000003b0
        /*01cc*/ 	.word	0x000000ff
        /*01d0*/ 	.word	0x00038810
        /*01d4*/ 	.short	0x0100
        /*01d6*/ 	.byte	0x08
	.zero		1


	//   ....[2]....
        /*01d8*/ 	.word	0x000003c0
        /*01dc*/ 	.word	0x000000ff
        /*01e0*/ 	.word	0x00038820
        /*01e4*/ 	.short	0x0100
        /*01e6*/ 	.byte	0x08
	.zero		1


	//   ....[3]....
        /*01e8*/ 	.word	0x000003d0
        /*01ec*/ 	.word	0x000000ff
        /*01f0*/ 	.word	0x00038818
        /*01f4*/ 	.short	0x0100
        /*01f6*/ 	.byte	0x08
	.zero		1


	//   ....[4]....
        /*01f8*/ 	.word	0x000003e0
        /*01fc*/ 	.word	0x000000ff
        /*0200*/ 	.word	0x00038828
        /*0204*/ 	.short	0x0100
        /*0206*/ 	.byte	0x08
	.zero		1


	//   ....[5]....
        /*0208*/ 	.word	0x00000510
        /*020c*/ 	.word	0x000000ff
        /*0210*/ 	.word	0x00038830
        /*0214*/ 	.short	0x0100
        /*0216*/ 	.byte	0x08
	.zero		1


	//   ....[6]....
        /*0218*/ 	.word	0x00000520
        /*021c*/ 	.word	0x000000ff
        /*0220*/ 	.word	0x00038840
        /*0224*/ 	.short	0x0100
        /*0226*/ 	.byte	0x08
	.zero		1


	//   ....[7]....
        /*0228*/ 	.word	0x00000530
        /*022c*/ 	.word	0x000000ff
        /*0230*/ 	.word	0x00038838
        /*0234*/ 	.short	0x0100
        /*0236*/ 	.byte	0x08
	.zero		1


	//   ....[8]....
        /*0238*/ 	.word	0x00000540
        /*023c*/ 	.word	0x000000ff
        /*0240*/ 	.word	0x00038848
        /*0244*/ 	.short	0x0100
        /*0246*/ 	.byte	0x08
	.zero		1


	//   ....[9]....
        /*0248*/ 	.word	0x00000be0
        /*024c*/ 	.word	0x00000010
        /*0250*/ 	.word	0x00038800
        /*0254*/ 	.short	0x010a
        /*0256*/ 	.byte	0x3f
	.zero		1


	//   ....[10]....
        /*0258*/ 	.word	0x00000c90
        /*025c*/ 	.word	0x00000010
        /*0260*/ 	.word	0x00038800
        /*0264*/ 	.short	0x010a
        /*0266*/ 	.byte	0x3f
	.zero		1


	//   ....[11]....
        /*0268*/ 	.word	0x000014e0
        /*026c*/ 	.word	0x00000003
        /*0270*/ 	.word	0x00038810
        /*0274*/ 	.short	0x010a
        /*0276*/ 	.byte	0x3f
	.zero		1


	//   ....[12]....
        /*0278*/ 	.word	0x00001520
        /*027c*/ 	.word	0x00000003
        /*0280*/ 	.word	0x00038810
        /*0284*/ 	.short	0x010a
        /*0286*/ 	.byte	0x3f
	.zero		1


	//   ....[13]....
        /*0288*/ 	.word	0x00002720
        /*028c*/ 	.word	0x00000003
        /*0290*/ 	.word	0x00038830
        /*0294*/ 	.short	0x010a
        /*0296*/ 	.byte	0x3f
	.zero		1


	//   ....[14]....
        /*0298*/ 	.word	0x000027a0
        /*029c*/ 	.word	0x00000003
        /*02a0*/ 	.word	0x00038830
        /*02a4*/ 	.short	0x010a
        /*02a6*/ 	.byte	0x3f
	.zero		1


	//   ....[15]....
        /*02a8*/ 	.word	0x00005c30
        /*02ac*/ 	.word	0x00000004
        /*02b0*/ 	.word	0x00000000
        /*02b4*/ 	.short	0x0101
        /*02b6*/ 	.byte	0x3f
	.zero		1


	//   ....[16]....
        /*02b8*/ 	.word	0x00005fb0
        /*02bc*/ 	.word	0x00000003
        /*02c0*/ 	.word	0x00000000
        /*02c4*/ 	.short	0x0101
        /*02c6*/ 	.byte	0x3f
	.zero		1


	//   ....[17]....
        /*02c8*/ 	.word	0x00008950
        /*02cc*/ 	.word	0x00000014
        /*02d0*/ 	.word	0x00038820
        /*02d4*/ 	.short	0x010a
        /*02d6*/ 	.byte	0x3f
	.zero		1


	//   ....[18]....
        /*02d8*/ 	.word	0x00008f60
        /*02dc*/ 	.word	0x00000014
        /*02e0*/ 	.word	0x00038840
        /*02e4*/ 	.short	0x010a
        /*02e6*/ 	.byte	0x3f
	.zero		1


	//   ....[19]....
        /*02e8*/ 	.word	0x00009200
        /*02ec*/ 	.word	0x00000014
        /*02f0*/ 	.word	0x00038828
        /*02f4*/ 	.short	0x010a
        /*02f6*/ 	.byte	0x3f
	.zero		1


	//   ....[20]....
        /*02f8*/ 	.word	0x00009410
        /*02fc*/ 	.word	0x00000014
        /*0300*/ 	.word	0x00038848
        /*0304*/ 	.short	0x010a
        /*0306*/ 	.byte	0x3f
	.zero		1


	//   ....[21]....
        /*0308*/ 	.word	0x00009690
        /*030c*/ 	.word	0x00000014
        /*0310*/ 	.word	0x00038820
        /*0314*/ 	.short	0x010a
        /*0316*/ 	.byte	0x3f
	.zero		1


	//   ....[22]....
        /*0318*/ 	.word	0x00009900
        /*031c*/ 	.word	0x00000014
        /*0320*/ 	.word	0x00038840
        /*0324*/ 	.short	0x010a
        /*0326*/ 	.byte	0x3f
	.zero		1


	//   ....[23]....
        /*0328*/ 	.word	0x00009b70
        /*032c*/ 	.word	0x00000014
        /*0330*/ 	.word	0x00038828
        /*0334*/ 	.short	0x010a
        /*0336*/ 	.byte	0x3f
	.zero		1


	//   ....[24]....
        /*0338*/ 	.word	0x00009dc0
        /*033c*/ 	.word	0x00000004
        /*0340*/ 	.word	0x00038840
        /*0344*/ 	.short	0x010a
        /*0346*/ 	.byte	0x3f
	.zero		1


	//   ....[25]....
        /*0348*/ 	.word	0x0000a230
        /*034c*/ 	.word	0x00000007
        /*0350*/ 	.word	0x00000000
        /*0354*/ 	.short	0x010a
        /*0356*/ 	.byte	0x3f
	.zero		1


	//   ....[26]....
        /*0358*/ 	.word	0x0000a280
        /*035c*/ 	.word	0x00000003
        /*0360*/ 	.word	0x00000000
        /*0364*/ 	.short	0x010a
        /*0366*/ 	.byte	0x3f
	.zero		1


	//   ....[27]....
        /*0368*/ 	.word	0x0000a2e0
        /*036c*/ 	.word	0x00000005
        /*0370*/ 	.word	0x00000000
        /*0374*/ 	.short	0x010a
        /*0376*/ 	.byte	0x3f
	.zero		1


	//   ....[28]....
        /*0378*/ 	.word	0x0000a310
        /*037c*/ 	.word	0x00000003
        /*0380*/ 	.word	0x00000000
        /*0384*/ 	.short	0x010a
        /*0386*/ 	.byte	0x3f
	.zero		1


	//   ....[29]....
        /*0388*/ 	.word	0x0000a410
        /*038c*/ 	.word	0x00000004
        /*0390*/ 	.word	0x00038800
        /*0394*/ 	.short	0x010a
        /*0396*/ 	.byte	0x3f
	.zero		1


	//   ....[30]....
        /*0398*/ 	.word	0x0000a460
        /*039c*/ 	.word	0x00000003
        /*03a0*/ 	.word	0x00038810
        /*03a4*/ 	.short	0x010a
        /*03a6*/ 	.byte	0x3f
	.zero		1


	//   ....[31]....
        /*03a8*/ 	.word	0x0000a4b0
        /*03ac*/ 	.word	0x00000003
        /*03b0*/ 	.word	0x00038830
        /*03b4*/ 	.short	0x010a
        /*03b6*/ 	.byte	0x3f
	.zero		1


	//   ....[32]....
        /*03b8*/ 	.word	0x0000a650
        /*03bc*/ 	.word	0x00000014
        /*03c0*/ 	.word	0x00038820
        /*03c4*/ 	.short	0x010a
        /*03c6*/ 	.byte	0x3f
	.zero		1


	//   ....[33]....
        /*03c8*/ 	.word	0x0000a6a0
        /*03cc*/ 	.word	0x00000014
        /*03d0*/ 	.word	0x00038840
        /*03d4*/ 	.short	0x010a
        /*03d6*/ 	.byte	0x3f
	.zero		1


	//   ....[34]....
        /*03d8*/ 	.word	0x0000a6f0
        /*03dc*/ 	.word	0x00000014
        /*03e0*/ 	.word	0x00038828
        /*03e4*/ 	.short	0x010a
        /*03e6*/ 	.byte	0x3f
	.zero		1


	//   ....[35]....
        /*03e8*/ 	.word	0x0000a740
        /*03ec*/ 	.word	0x00000014
        /*03f0*/ 	.word	0x00038848
        /*03f4*/ 	.short	0x010a
        /*03f6*/ 	.byte	0x3f
	.zero		1


	//   ....[36]....
        /*03f8*/ 	.word	0x0000a7a0
        /*03fc*/ 	.word	0x00000014
        /*0400*/ 	.word	0x00038820
        /*0404*/ 	.short	0x010a
        /*0406*/ 	.byte	0x3f
	.zero		1


	//   ....[37]....
        /*0408*/ 	.word	0x0000a7f0
        /*040c*/ 	.word	0x00000014
        /*0410*/ 	.word	0x00038840
        /*0414*/ 	.short	0x010a
        /*0416*/ 	.byte	0x3f
	.zero		1


	//   ....[38]....
        /*0418*/ 	.word	0x0000a840
        /*041c*/ 	.word	0x00000014
        /*0420*/ 	.word	0x00038828
        /*0424*/ 	.short	0x010a
        /*0426*/ 	.byte	0x3f
	.zero		1


	//   ....[39]....
        /*0428*/ 	.word	0x0000a890
        /*042c*/ 	.word	0x00000004
        /*0430*/ 	.word	0x00038840
        /*0434*/ 	.short	0x010a
        /*0436*/ 	.byte	0x3f
	.zero		1


	//   ....[40]....
        /*0438*/ 	.word	0x0000a970
        /*043c*/ 	.word	0x00000007
        /*0440*/ 	.word	0x00000000
        /*0444*/ 	.short	0x010a
        /*0446*/ 	.byte	0x3f
	.zero		1


	//   ....[41]....
        /*0448*/ 	.word	0x0000a9c0
        /*044c*/ 	.word	0x00000003
        /*0450*/ 	.word	0x00000000
        /*0454*/ 	.short	0x010a
        /*0456*/ 	.byte	0x3f
	.zero		1


	//   ....[42]....
        /*0458*/ 	.word	0x0000aa10
        /*045c*/ 	.word	0x00000005
        /*0460*/ 	.word	0x00000000
        /*0464*/ 	.short	0x010a
        /*0466*/ 	.byte	0x3f
	.zero		1


	//----- nvinfo : EIATTR_NUM_MBARRIERS
	.align		4
.L_250:
        /*0468*/ 	.byte	0x03, 0x38
        /*046a*/ 	.short	0x0009


	//----- nvinfo : EIATTR_EXIT_INSTR_OFFSETS
	.align		4
        /*046c*/ 	.byte	0x04, 0x1c
        /*046e*/ 	.short	(.L_252 - .L_251)


	//   ....[0]....
.L_251:
        /*0470*/ 	.word	0x0000a360


	//----- nvinfo : EIATTR_MAX_THREADS
	.align		4
.L_252:
        /*0474*/ 	.byte	0x04, 0x05
        /*0476*/ 	.short	(.L_254 - .L_253)
.L_253:
        /*0478*/ 	.word	0x00000180
        /*047c*/ 	.word	0x00000001
        /*0480*/ 	.word	0x00000001


	//----- nvinfo : EIATTR_CRS_STACK_SIZE
	.align		4
.L_254:
        /*0484*/ 	.byte	0x04, 0x1e
        /*0486*/ 	.short	(.L_256 - .L_255)
.L_255:
        /*0488*/ 	.word	0x00000000


	//----- nvinfo : EIATTR_CBANK_PARAM_SIZE
	.align		4
.L_256:
        /*048c*/ 	.byte	0x03, 0x19
        /*048e*/ 	.short	0x0970


	//----- nvinfo : EIATTR_PARAM_CBANK
	.align		4
        /*0490*/ 	.byte	0x04, 0x0a
        /*0492*/ 	.short	(.L_258 - .L_257)
	.align		4
.L_257:
        /*0494*/ 	.word	index@(.nv.constant0._ZN7cutlass13device_kernelIN5flash11enable_sm90INS1_16FlashAttnBwdSm90INS1_25CollectiveMainloopBwdSm90ILi2ELi2ELi2EN4cute5tupleIJNS5_1CILi1EEES8_S8_EEENS6_IJNS7_ILi80EEENS7_ILi128EEESB_EEENS_10bfloat16_tEfNS_4arch4Sm90ELb0ELb0ELb0ELb0ELb1ELb1ELb0ELb1ELi2ELi1ELi2ELi1ELb0EEENS1_21CollectiveEpilogueBwdISC_SD_SF_Li256ELb0ELb0ELi1EEENS1_19SingleTileSchedulerILb0ELb0ELb0ELi128EEEEEEEEEvNT_6ParamsE)
        /*0498*/ 	.short	0x0210
        /*049a*/ 	.short	0x0970


	//----- nvinfo : EIATTR_SW_WAR
	.align		4
.L_258:
        /*049c*/ 	.byte	0x04, 0x36
        /*049e*/ 	.short	(.L_260 - .L_259)
.L_259:
        /*04a0*/ 	.word	0x00000008
.L_260:


//--------------------- .nv.info._ZN7cutlass13device_kernelIN5flash11enable_sm90INS1_16FlashAttnBwdSm90INS1_25CollectiveMainloopBwdSm90ILi2ELi2ELi2EN4cute5tupleIJNS5_1CILi1EEES8_S8_EEENS6_IJNS7_ILi80EEENS7_ILi128EEESB_EEENS_10bfloat16_tEfNS_4arch4Sm90ELb0ELb0ELb0ELb0ELb0ELb1ELb0ELb1ELi2ELi1ELi2ELi1ELb0EEENS1_24CollectiveEpilogueBwdGQAISC_fSF_Li256ELb0ELb0EEENS1_19SingleTileSchedulerILb0ELb0ELb0ELi128EEEEEEEEEvNT_6ParamsE --------------------------
	.section	.nv.info._ZN7cutlass13device_kernelIN5flash11enable_sm90INS1_16FlashAttnBwdSm90INS1_25CollectiveMainloopBwdSm90ILi2ELi2ELi2EN4cute5tupleIJNS5_1CILi1EEES8_S8_EEENS6_IJNS7_ILi80EEENS7_ILi128EEESB_EEENS_10bfloat16_tEfNS_4arch4Sm90ELb0ELb0ELb0ELb0ELb0ELb1ELb0ELb1ELi2ELi1ELi2ELi1ELb0EEENS1_24CollectiveEpilogueBwdGQAISC_fSF_Li256ELb0ELb0EEENS1_19SingleTileSchedulerILb0ELb0ELb0ELi128EEEEEEEEEvNT_6ParamsE,"",@"SHT_CUDA_INFO"
	.sectionflags	@""
	.align	4


	//----- nvinfo : EIATTR_CUDA_API_VERSION
	.align		4
        /*0000*/ 	.byte	0x04, 0x37
        /*0002*/ 	.short	(.L_262 - .L_261)
.L_261:
        /*0004*/ 	.word	0x00000082


	//----- nvinfo : EIATTR_KPARAM_INFO
	.align		4
.L_262:
        /*0008*/ 	.byte	0x04, 0x17
        /*000a*/ 	.short	(.L_264 - .L_263)
.L_263:
        /*000c*/ 	.word	0x00000000
        /*0010*/ 	.short	0x0000
        /*0012*/ 	.short	0x0070
        /*0014*/ 	.byte	0x00, 0xf0, 0x01, 0x1a


	//----- nvinfo : EIATTR_SPARSE_MMA_MASK
	.align		4
.L_264:
        /*0018*/ 	.byte	0x03, 0x50
        /*001a*/ 	.short	0x0000


	//----- nvinfo : EIATTR_MAXREG_COUNT
	.align		4
        /*001c*/ 	.byte	0x03, 0x1b
        /*001e*/ 	.short	0x00a8


	//----- nvinfo : EIATTR_NUM_BARRIERS
	.align		4
        /*0020*/ 	.byte	0x02, 0x4c
        /*0022*/ 	.byte	0x10
	.zero		1


	//----- nvinfo : EIATTR_EXTERNS
	.align		4
        /*0024*/ 	.byte	0x04, 0x0f
        /*0026*/ 	.short	(.L_266 - .L_265)


	//   ....[0]....
	.align		4
.L_265:
        /*0028*/ 	.word	index@(__assertfail)


	//----- nvinfo : EIATTR_ANNOTATIONS
	.align		4
.L_266:
        /*002c*/ 	.byte	0x04, 0x55
        /*002e*/ 	.short	(.L_268 - .L_267)


	//   ....[0]....
.L_267:
        /* <DEDUP_REMOVED lines=12> */


	//----- nvinfo : EIATTR_MERCURY_ISA_VERSION
	.align		4
.L_268:
        /*00d8*/ 	.byte	0x03, 0x5f
        /*00da*/ 	.short	0x0101


	//----- nvinfo : EIATTR_INT_WARP_WIDE_INSTR_OFFSETS
	.align		4
        /*00dc*/ 	.byte	0x04, 0x31
        /*00de*/ 	.short	(.L_270 - .L_269)


	//   ....[0]....
.L_269:
        /*00e0*/ 	.word	0x00000180


	//   ....[1]....
        /*00e4*/ 	.word	0x00000240


	//----- nvinfo : EIATTR_COOP_GROUP_MASK_REGIDS
	.align		4
.L_270:
        /*00e8*/ 	.byte	0x04, 0x29
        /*00ea*/ 	.short	(.L_272 - .L_271)


	//   ....[0]....
.L_271:
        /*00ec*/ 	.word	0xffffffff


	//   ....[1]....
        /*00f0*/ 	.word	0xffffffff


	//   ....[2]....
        /*00f4*/ 	.word	0xffffffff


	//   ....[3]....
        /*00f8*/ 	.word	0xffffffff


	//   ....[4]....
        /*00fc*/ 	.word	0xffffffff


	//   ....[5]....
        /*0100*/ 	.word	0xffffffff


	//   ....[6]....
        /*0104*/ 	.word	0xffffffff


	//   ....[7]....
        /*0108*/ 	.word	0x0500000f


	//----- nvinfo : EIATTR_COOP_GROUP_INSTR_OFFSETS
	.align		4
.L_272:
        /*010c*/ 	.byte	0x04, 0x28
        /*010e*/ 	.short	(.L_274 - .L_273)


	//   ....[0]....
.L_273:
        /*0110*/ 	.word	0x00000060


	//   ....[1]....
        /*0114*/ 	.word	0x00000190


	//   ....[2]....
        /*0118*/ 	.word	0x00000220


	//   ....[3]....
        /*011c*/ 	.word	0x000003a0


	//   ....[4]....
        /*0120*/ 	.word	0x000005f0


	//   ....[5]....
        /*0124*/ 	.word	0x00000b50


	//   ....[6]....
        /*0128*/ 	.word	0x00007150


	//   ....[7]....
        /*012c*/ 	.word	0x00009a00


	//----- nvinfo : EIATTR_REG_RECONFIG
	.align		4
.L_274:
        /*0130*/ 	.byte	0x01, 0x54
	.zero		2


	//----- nvinfo : EIATTR_SYSCALL_OFFSETS
	.align		4
        /*0134*/ 	.byte	0x04, 0x46
        /*0136*/ 	.short	(.L_276 - .L_275)


	//   ....[0]....
.L_275:
        /*0138*/ 	.word	0x00000780


	//   ....[1]....
        /*013c*/ 	.word	0x00000870


	//   ....[2]....
        /*0140*/ 	.word	0x000009e0


	//   ....[3]....
        /*0144*/ 	.word	0x00000ad0


	//----- nvinfo : EIATTR_MBARRIER_INSTR_OFFSETS
	.align		4
.L_276:
        /*0148*/ 	.byte	0x04, 0x39
        /*014a*/ 	.short	(.L_278 - .L_277)


	//   ....[0]....
.L_277:
        /*014c*/ 	.word	0x00000260
        /*0150*/ 	.word	0x000000ff
        /*0154*/ 	.word	0x00038800
        /*0158*/ 	.short	0x0100
        /*015a*/ 	.byte	0x06
	.zero		1


	//   ....[1]....
        /*015c*/ 	.word	0x00000350
        /*0160*/ 	.word	0x000000ff
        /*0164*/ 	.word	0x00038810
        /*0168*/ 	.short	0x0100
        /*016a*/ 	.byte	0x08
	.zero		1


	//   ....[2]....
        /*016c*/ 	.word	0x00000360
        /*0170*/ 	.word	0x000000ff
        /*0174*/ 	.word	0x00038820
        /*0178*/ 	.short	0x0100
        /*017a*/ 	.byte	0x08
	.zero		1


	//   ....[3]....
        /*017c*/ 	.word	0x00000370
        /*0180*/ 	.word	0x000000ff
        /*0184*/ 	.word	0x00038818
        /*0188*/ 	.short	0x0100
        /*018a*/ 	.byte	0x08
	.zero		1


	//   ....[4]....
        /*018c*/ 	.word	0x00000380
        /*0190*/ 	.word	0x000000ff
        /*0194*/ 	.word	0x00038828
        /*0198*/ 	.short	0x0100
        /*019a*/ 	.byte	0x08
	.zero		1


	//   ....[5]....
        /*019c*/ 	.word	0x000004b0
        /*01a0*/ 	.word	0x000000ff
        /*01a4*/ 	.word	0x00038830
        /*01a8*/ 	.short	0x0100
        /*01aa*/ 	.byte	0x08
	.zero		1


	//   ....[6]....
        /*01ac*/ 	.word	0x000004c0
        /*01b0*/ 	.word	0x000000ff
        /*01b4*/ 	.word	0x00038840
        /*01b8*/ 	.short	0x0100
        /*01ba*/ 	.byte	0x08
	.zero		1


	//   ....[7]....
        /*01bc*/ 	.word	0x000004d0
        /*01c0*/ 	.word	0x000000ff
        /*01c4*/ 	.word	0x00038838
        /*01c8*/ 	.short	0x0100
        /*01ca*/ 	.byte	0x08
	.zero		1


	//   ....[8]....
        /*01cc*/ 	.word	0x000004e0
        /*01d0*/ 	.word	0x000000ff
        /*01d4*/ 	.word	0x00038848
        /*01d8*/ 	.short	0x0100
        /*01da*/ 	.byte	0x08
	.zero		1


	//   ....[9]....
        /*01dc*/ 	.word	0x00000bb0
        /*01e0*/ 	.word	0x00000010
        /*01e4*/ 	.word	0x00038800
        /*01e8*/ 	.short	0x010a
        /*01ea*/ 	.byte	0x3f
	.zero		1


	//   ....[10]....
        /*01ec*/ 	.word	0x00000cf0
        /*01f0*/ 	.word	0x00000010
        /*01f4*/ 	.word	0x00038800
        /*01f8*/ 	.short	0x010a
        /*01fa*/ 	.byte	0x3f
	.zero		1


	//   ....[11]....
        /*01fc*/ 	.word	0x00001860
        /*0200*/ 	.word	0x00000002
        /*0204*/ 	.word	0x00038810
        /*0208*/ 	.short	0x010a
        /*020a*/ 	.byte	0x3f
	.zero		1


	//   ....[12]....
        /*020c*/ 	.word	0x000018a0
        /*0210*/ 	.word	0x00000002
        /*0214*/ 	.word	0x00038810
        /*0218*/ 	.short	0x010a
        /*021a*/ 	.byte	0x3f
	.zero		1


	//   ....[13]....
        /*021c*/ 	.word	0x00002aa0
        /*0220*/ 	.word	0x00000002
        /*0224*/ 	.word	0x00038830
        /*0228*/ 	.short	0x010a
        /*022a*/ 	.byte	0x3f
	.zero		1


	//   ....[14]....
        /*022c*/ 	.word	0x00002b20
        /*0230*/ 	.word	0x00000002
        /*0234*/ 	.word	0x00038830
        /*0238*/ 	.short	0x010a
        /*023a*/ 	.byte	0x3f
	.zero		1


	//   ....[15]....
        /*023c*/ 	.word	0x00005fc0
        /*0240*/ 	.word	0x00000003
        /*0244*/ 	.word	0x00000000
        /*0248*/ 	.short	0x0101
        /*024a*/ 	.byte	0x3f
	.zero		1


	//   ....[16]....
        /*024c*/ 	.word	0x000063a0
        /*0250*/ 	.word	0x00000002
        /*0254*/ 	.word	0x00000000
        /*0258*/ 	.short	0x0101
        /*025a*/ 	.byte	0x3f
	.zero		1


	//   ....[17]....
        /*025c*/ 	.word	0x00007f90
        /*0260*/ 	.word	0x00000014
        /*0264*/ 	.word	0x00038820
        /*0268*/ 	.short	0x010a
        /*026a*/ 	.byte	0x3f
	.zero		1


	//   ....[18]....
        /*026c*/ 	.word	0x000085a0
        /*0270*/ 	.word	0x00000014
        /*0274*/ 	.word	0x00038840
        /*0278*/ 	.short	0x010a
        /*027a*/ 	.byte	0x3f
	.zero		1


	//   ....[19]....
        /*027c*/ 	.word	0x00008840
        /*0280*/ 	.word	0x00000014
        /*0284*/ 	.word	0x00038828
        /*0288*/ 	.short	0x010a
        /*028a*/ 	.byte	0x3f
	.zero		1


	//   ....[20]....
        /*028c*/ 	.word	0x00008a50
        /*0290*/ 	.word	0x00000014
        /*0294*/ 	.word	0x00038848
        /*0298*/ 	.short	0x010a
        /*029a*/ 	.byte	0x3f
	.zero		1


	//   ....[21]....
        /*029c*/ 	.word	0x00008cd0
        /*02a0*/ 	.word	0x00000014
        /*02a4*/ 	.word	0x00038820
        /*02a8*/ 	.short	0x010a
        /*02aa*/ 	.byte	0x3f
	.zero		1


	//   ....[22]....
        /*02ac*/ 	.word	0x00008f40
        /*02b0*/ 	.word	0x00000014
        /*02b4*/ 	.word	0x00038840
        /*02b8*/ 	.short	0x010a
        /*02ba*/ 	.byte	0x3f
	.zero		1


	//   ....[23]....
        /*02bc*/ 	.word	0x000091b0
        /*02c0*/ 	.word	0x00000014
        /*02c4*/ 	.word	0x00038828
        /*02c8*/ 	.short	0x010a
        /*02ca*/ 	.byte	0x3f
	.zero		1


	//   ....[24]....
        /*02cc*/ 	.word	0x00009400
        /*02d0*/ 	.word	0x00000004
        /*02d4*/ 	.word	0x00038840
        /*02d8*/ 	.short	0x010a
        /*02da*/ 	.byte	0x3f
	.zero		1


	//   ....[25]....
        /*02dc*/ 	.word	0x00009870
        /*02e0*/ 	.word	0x00000007
        /*02e4*/ 	.word	0x00000000
        /*02e8*/ 	.short	0x010a
        /*02ea*/ 	.byte	0x3f
	.zero		1


	//   ....[26]....
        /*02ec*/ 	.word	0x000098c0
        /*02f0*/ 	.word	0x00000003
        /*02f4*/ 	.word	0x00000000
        /*02f8*/ 	.short	0x010a
        /*02fa*/ 	.byte	0x3f
	.zero		1


	//   ....[27]....
        /*02fc*/ 	.word	0x00009920
        /*0300*/ 	.word	0x00000005
        /*0304*/ 	.word	0x00000000
        /*0308*/ 	.short	0x010a
        /*030a*/ 	.byte	0x3f
	.zero		1


	//   ....[28]....
        /*030c*/ 	.word	0x00009950
        /*0310*/ 	.word	0x00000003
        /*0314*/ 	.word	0x00000000
        /*0318*/ 	.short	0x010a
        /*031a*/ 	.byte	0x3f
	.zero		1


	//   ....[29]....
        /*031c*/ 	.word	0x00009a60
        /*0320*/ 	.word	0x00000000
        /*0324*/ 	.word	0x00038800
        /*0328*/ 	.short	0x010a
        /*032a*/ 	.byte	0x3f
	.zero		1


	//   ....[30]....
        /*032c*/ 	.word	0x00009ab0
        /*0330*/ 	.word	0x00000002
        /*0334*/ 	.word	0x00038810
        /*0338*/ 	.short	0x010a
        /*033a*/ 	.byte	0x3f
	.zero		1


	//   ....[31]....
        /*033c*/ 	.word	0x00009b00
        /*0340*/ 	.word	0x00000002
        /*0344*/ 	.word	0x00038830
        /*0348*/ 	.short	0x010a
        /*034a*/ 	.byte	0x3f
	.zero		1


	//   ....[32]....
        /*034c*/ 	.word	0x00009b50
        /*0350*/ 	.word	0x00000014
        /*0354*/ 	.word	0x00038820
        /*0358*/ 	.short	0x010a
        /*035a*/ 	.byte	0x3f
	.zero		1


	//   ....[33]....
        /*035c*/ 	.word	0x00009ba0
        /*0360*/ 	.word	0x00000014
        /*0364*/ 	.word	0x00038840
        /*0368*/ 	.short	0x010a
        /*036a*/ 	.byte	0x3f
	.zero		1


	//   ....[34]....
        /*036c*/ 	.word	0x00009bf0
        /*0370*/ 	.word	0x00000014
        /*0374*/ 	.word	0x00038828
        /*0378*/ 	.short	0x010a
        /*037a*/ 	.byte	0x3f
	.zero		1


	//   ....[35]....
        /*037c*/ 	.word	0x00009c40
        /*0380*/ 	.word	0x00000014
        /*0384*/ 	.word	0x00038848
        /*0388*/ 	.short	0x010a
        /*038a*/ 	.byte	0x3f
	.zero		1


	//   ....[36]....
        /*038c*/ 	.word	0x00009ca0
        /*0390*/ 	.word	0x00000014
        /*0394*/ 	.word	0x00038820
        /*0398*/ 	.short	0x010a
        /*039a*/ 	.byte	0x3f
	.zero		1


	//   ....[37]....
        /*039c*/ 	.word	0x00009cf0
        /*03a0*/ 	.word	0x00000014
        /*03a4*/ 	.word	0x00038840
        /*03a8*/ 	.short	0x010a
        /*03aa*/ 	.byte	0x3f
	.zero		1


	//   ....[38]....
        /*03ac*/ 	.word	0x00009d40
        /*03b0*/ 	.word	0x00000014
        /*03b4*/ 	.word	0x00038828
        /*03b8*/ 	.short	0x010a
        /*03ba*/ 	.byte	0x3f
	.zero		1


	//   ....[39]....
        /*03bc*/ 	.word	0x00009d90
        /*03c0*/ 	.word	0x00000004
        /*03c4*/ 	.word	0x00038840
        /*03c8*/ 	.short	0x010a
        /*03ca*/ 	.byte	0x3f
	.zero		1


	//   ....[40]....
        /*03cc*/ 	.word	0x00009e70
        /*03d0*/ 	.word	0x00000007
        /*03d4*/ 	.word	0x00000000
        /*03d8*/ 	.short	0x010a
        /*03da*/ 	.byte	0x3f
	.zero		1


	//   ....[41]....
        /*03dc*/ 	.word	0x00009ec0
        /*03e0*/ 	.word	0x00000003
        /*03e4*/ 	.word	0x00000000
        /*03e8*/ 	.short	0x010a
        /*03ea*/ 	.byte	0x3f
	.zero		1


	//   ....[42]....
        /*03ec*/ 	.word	0x00009f10
        /*03f0*/ 	.word	0x00000005
        /*03f4*/ 	.word	0x00000000
        /*03f8*/ 	.short	0x010a
        /*03fa*/ 	.byte	0x3f
	.zero		1


	//----- nvinfo : EIATTR_NUM_MBARRIERS
	.align		4
.L_278:
        /*03fc*/ 	.byte	0x03, 0x38
        /*03fe*/ 	.short	0x0009


	//----- nvinfo : EIATTR_EXIT_INSTR_OFFSETS
	.align		4
        /*0400*/ 	.byte	0x04, 0x1c
        /*0402*/ 	.short	(.L_280 - .L_279)


	//   ....[0]....
.L_279:
        /*0404*/ 	.word	0x000099a0


	//----- nvinfo : EIATTR_MAX_THREADS
	.align		4
.L_280:
        /*0408*/ 	.byte	0x04, 0x05
        /*040a*/ 	.short	(.L_282 - .L_281)
.L_281:
        /*040c*/ 	.word	0x00000180
        /*0410*/ 	.word	0x00000001
        /*0414*/ 	.word	0x00000001


	//----- nvinfo : EIATTR_CRS_STACK_SIZE
	.align		4
.L_282:
        /*0418*/ 	.byte	0x04, 0x1e
        /*041a*/ 	.short	(.L_284 - .L_283)
.L_283:
        /*041c*/ 	.word	0x00000000


	//----- nvinfo : EIATTR_CBANK_PARAM_SIZE
	.align		4
.L_284:
        /*0420*/ 	.byte	0x03, 0x19
        /*0422*/ 	.short	0x06f0


	//----- nvinfo : EIATTR_PARAM_CBANK
	.align		4
        /*0424*/ 	.byte	0x04, 0x0a
        /*0426*/ 	.short	(.L_286 - .L_285)
	.align		4
.L_285:
        /*0428*/ 	.word	index@(.nv.constant0._ZN7cutlass13device_kernelIN5flash11enable_sm90INS1_16FlashAttnBwdSm90INS1_25CollectiveMainloopBwdSm90ILi2ELi2ELi2EN4cute5tupleIJNS5_1CILi1EEES8_S8_EEENS6_IJNS7_ILi80EEENS7_ILi128EEESB_EEENS_10bfloat16_tEfNS_4arch4Sm90ELb0ELb0ELb0ELb0ELb0ELb1ELb0ELb1ELi2ELi1ELi2ELi1ELb0EEENS1_24CollectiveEpilogueBwdGQAISC_fSF_Li256ELb0ELb0EEENS1_19SingleTileSchedulerILb0ELb0ELb0ELi128EEEEEEEEEvNT_6ParamsE)
        /*042c*/ 	.short	0x0210
        /*042e*/ 	.short	0x06f0


	//----- nvinfo : EIATTR_SW_WAR
	.align		4
.L_286:
        /*0430*/ 	.byte	0x04, 0x36
        /*0432*/ 	.short	(.L_288 - .L_287)
.L_287:
        /*0434*/ 	.word	0x00000008
.L_288:


//--------------------- .nv.info._ZN7cutlass13device_kernelIN5flash11enable_sm90INS1_16FlashAttnBwdSm90INS1_25CollectiveMainloopBwdSm90ILi2ELi2ELi2EN4cute5tupleIJNS5_1CILi1EEES8_S8_EEENS6_IJNS7_ILi80EEENS7_ILi128EEESB_EEENS_10bfloat16_tEfNS_4arch4Sm90ELb0ELb0ELb0ELb0ELb1ELb1ELb0ELb1ELi2ELi1ELi2ELi1ELb0EEENS1_24CollectiveEpilogueBwdGQAISC_fSF_Li256ELb0ELb1EEENS1_19SingleTileSchedulerILb0ELb0ELb0ELi128EEEEEEEEEvNT_6ParamsE --------------------------
	.section	.nv.info._ZN7cutlass13device_kernelIN5flash11enable_sm90INS1_16FlashAttnBwdSm90INS1_25CollectiveMainloopBwdSm90ILi2ELi2ELi2EN4cute5tupleIJNS5_1CILi1EEES8_S8_EEENS6_IJNS7_ILi80EEENS7_ILi128EEESB_EEENS_10bfloat16_tEfNS_4arch4Sm90ELb0ELb0ELb0ELb0ELb1ELb1ELb0ELb1ELi2ELi1ELi2ELi1ELb0EEENS1_24CollectiveEpilogueBwdGQAISC_fSF_Li256ELb0ELb1EEENS1_19SingleTileSchedulerILb0ELb0ELb0ELi128EEEEEEEEEvNT_6ParamsE,"",@"SHT_CUDA_INFO"
	.sectionflags	@""
	.align	4


	//----- nvinfo : EIATTR_CUDA_API_VERSION
	.align		4
        /*0000*/ 	.byte	0x04, 0x37
        /*0002*/ 	.short	(.L_290 - .L_289)
.L_289:
        /*0004*/ 	.word	0x00000082


	//----- nvinfo : EIATTR_KPARAM_INFO
	.align		4
.L_290:
        /*0008*/ 	.byte	0x04, 0x17
        /*000a*/ 	.short	(.L_292 - .L_291)
.L_291:
        /*000c*/ 	.word	0x00000000
        /*0010*/ 	.short	0x0000
        /*0012*/ 	.short	0x0070
        /*0014*/ 	.byte	0x00, 0xf0, 0x01, 0x1a


	//----- nvinfo : EIATTR_SPARSE_MMA_MASK
	.align		4
.L_292:
        /*0018*/ 	.byte	0x03, 0x50
        /*001a*/ 	.short	0x0000


	//----- nvinfo : EIATTR_MAXREG_COUNT
	.align		4
        /*001c*/ 	.byte	0x03, 0x1b
        /*001e*/ 	.short	0x00a8


	//----- nvinfo : EIATTR_NUM_BARRIERS
	.align		4
        /*0020*/ 	.byte	0x02, 0x4c
        /*0022*/ 	.byte	0x10
	.zero		1


	//----- nvinfo : EIATTR_EXTERNS
	.align		4
        /*0024*/ 	.byte	0x04, 0x0f
        /*0026*/ 	.short	(.L_294 - .L_293)


	//   ....[0]....
	.align		4
.L_293:
        /*0028*/ 	.word	index@(__assertfail)


	//----- nvinfo : EIATTR_ANNOTATIONS
	.align		4
.L_294:
        /*002c*/ 	.byte	0x04, 0x55
        /*002e*/ 	.short	(.L_296 - .L_295)


	//   ....[0]....
.L_295:
        /* <DEDUP_REMOVED lines=11> */


	//----- nvinfo : EIATTR_MERCURY_ISA_VERSION
	.align		4
.L_296:
        /*00c8*/ 	.byte	0x03, 0x5f
        /*00ca*/ 	.short	0x0101


	//----- nvinfo : EIATTR_INT_WARP_WIDE_INSTR_OFFSETS
	.align		4
        /*00cc*/ 	.byte	0x04, 0x31
        /*00ce*/ 	.short	(.L_298 - .L_297)


	//   ....[0]....
.L_297:
        /*00d0*/ 	.word	0x00000180


	//   ....[1]....
        /*00d4*/ 	.word	0x00000240


	//   ....[2]....
        /*00d8*/ 	.word	0x00007e20


	//   ....[3]....
        /*00dc*/ 	.word	0x00008290


	//   ....[4]....
        /*00e0*/ 	.word	0x00008860


	//----- nvinfo : EIATTR_COOP_GROUP_MASK_REGIDS
	.align		4
.L_298:
        /*00e4*/ 	.byte	0x04, 0x29
        /*00e6*/ 	.short	(.L_300 - .L_299)


	//   ....[0]....
.L_299:
        /*00e8*/ 	.word	0xffffffff


	//   ....[1]....
        /*00ec*/ 	.word	0xffffffff


	//   ....[2]....
        /*00f0*/ 	.word	0xffffffff


	//   ....[3]....
        /*00f4*/ 	.word	0xffffffff


	//   ....[4]....
        /*00f8*/ 	.word	0xffffffff


	//   ....[5]....
        /*00fc*/ 	.word	0xffffffff


	//   ....[6]....
        /*0100*/ 	.word	0xffffffff


	//   ....[7]....
        /*0104*/ 	.word	0xffffffff


	//   ....[8]....
        /*0108*/ 	.word	0xffffffff


	//   ....[9]....
        /*010c*/ 	.word	0xffffffff


	//   ....[10]....
        /*0110*/ 	.word	0xffffffff


	//   ....[11]....
        /*0114*/ 	.word	0xffffffff


	//   ....[12]....
        /*0118*/ 	.word	0xffffffff


	//   ....[13]....
        /*011c*/ 	.word	0xffffffff


	//   ....[14]....
        /*0120*/ 	.word	0xffffffff


	//   ....[15]....
        /*0124*/ 	.word	0xffffffff


	//   ....[16]....
        /*0128*/ 	.word	0xffffffff


	//   ....[17]....
        /*012c*/ 	.word	0x0500000f


	//   ....[18]....
        /*0130*/ 	.word	0x0500000f


	//   ....[19]....
        /*0134*/ 	.word	0x0500000f


	//   ....[20]....
        /*0138*/ 	.word	0x0500000f


	//   ....[21]....
        /*013c*/ 	.word	0x0500000f


	//   ....[22]....
        /*0140*/ 	.word	0x0500000f


	//----- nvinfo : EIATTR_COOP_GROUP_INSTR_OFFSETS
	.align		4
.L_300:
        /*0144*/ 	.byte	0x04, 0x28
        /*0146*/ 	.short	(.L_302 - .L_301)


	//   ....[0]....
.L_301:
        /*0148*/ 	.word	0x00000060


	//   ....[1]....
        /*014c*/ 	.word	0x00000190


	//   ....[2]....
        /*0150*/ 	.word	0x00000220


	//   ....[3]....
        /*0154*/ 	.word	0x000003a0


	//   ....[4]....
        /*0158*/ 	.word	0x00000600


	//   ....[5]....
        /*015c*/ 	.word	0x00000b60


	//   ....[6]....
        /*0160*/ 	.word	0x00006e30


	//   ....[7]....
        /*0164*/ 	.word	0x00007000


	//   ....[8]....
        /*0168*/ 	.word	0x000072d0


	//   ....[9]....
        /*016c*/ 	.word	0x000074a0


	//   ....[10]....
        /*0170*/ 	.word	0x000075c0


	//   ....[11]....
        /*0174*/ 	.word	0x00007ac0


	//   ....[12]....
        /*0178*/ 	.word	0x00007d50


	//   ....[13]....
        /*017c*/ 	.word	0x00007f90


	//   ....[14]....
        /*0180*/ 	.word	0x000081c0


	//   ....[15]....
        /*0184*/ 	.word	0x00008470


	//   ....[16]....
        /*0188*/ 	.word	0x000087a0


	//   ....[17]....
        /*018c*/ 	.word	0x0000a680


	//   ....[18]....
        /*0190*/ 	.word	0x0000a800


	//   ....[19]....
        /*0194*/ 	.word	0x0000a870


	//   ....[20]....
        /*0198*/ 	.word	0x0000a8e0


	//   ....[21]....
        /*019c*/ 	.word	0x0000a950


	//   ....[22]....
        /*01a0*/ 	.word	0x0000a9c0


	//----- nvinfo : EIATTR_REG_RECONFIG
	.align		4
.L_302:
        /*01a4*/ 	.byte	0x01, 0x54
	.zero		2


	//----- nvinfo : EIATTR_SYSCALL_OFFSETS
	.align		4
        /*01a8*/ 	.byte	0x04, 0x46
        /*01aa*/ 	.short	(.L_304 - .L_303)


	//   ....[0]....
.L_303:
        /*01ac*/ 	.word	0x00000790


	//   ....[1]....
        /*01b0*/ 	.word	0x00000880


	//   ....[2]....
        /*01b4*/ 	.word	0x000009f0


	//   ....[3]....
        /*01b8*/ 	.word	0x00000ae0


	//----- nvinfo : EIATTR_MBARRIER_INSTR_OFFSETS
	.align		4
.L_304:
        /*01bc*/ 	.byte	0x04, 0x39
        /*01be*/ 	.short	(.L_306 - .L_305)


	//   ....[0]....
.L_305:
        /*01c0*/ 	.word	0x00000260
        /*01c4*/ 	.word	0x000000ff
        /*01c8*/ 	.word	0x00038800
        /*01cc*/ 	.short	0x0100
        /*01ce*/ 	.byte	0x06
	.zero		1


	//   ....[1]....
        /*01d0*/ 	.word	0x00000350
        /*01d4*/ 	.word	0x000000ff
        /*01d8*/ 	.word	0x00038810
        /*01dc*/ 	.short	0x0100
        /*01de*/ 	.byte	0x08
	.zero		1


	//   ....[2]....
        /*01e0*/ 	.word	0x00000360
        /*01e4*/ 	.word	0x000000ff
        /*01e8*/ 	.word	0x00038820
        /*01ec*/ 	.short	0x0100
        /*01ee*/ 	.byte	0x08
	.zero		1


	//   ....[3]....
        /*01f0*/ 	.word	0x00000370
        /*01f4*/ 	.word	0x000000ff
        /*01f8*/ 	.word	0x00038818
        /*01fc*/ 	.short	0x0100
        /*01fe*/ 	.byte	0x08
	.zero		1


	//   ....[4]....
        /*0200*/ 	.word	0x00000380
        /*0204*/ 	.word	0x000000ff
        /*0208*/ 	.word	0x00038828
        /*020c*/ 	.short	0x0100
        /*020e*/ 	.byte	0x08
	.zero		1


	//   ....[5]....
        /*0210*/ 	.word	0x000004b0
        /*0214*/ 	.word	0x000000ff
        /*0218*/ 	.word	0x00038830
        /*021c*/ 	.short	0x0100
        /*021e*/ 	.byte	0x08
	.zero		1


	//   ....[6]....
        /*0220*/ 	.word	0x000004c0
        /*0224*/ 	.word	0x000000ff
        /*0228*/ 	.word	0x00038840
        /*022c*/ 	.short	0x0100
        /*022e*/ 	.byte	0x08
	.zero		1


	//   ....[7]....
        /*0230*/ 	.word	0x000004d0
        /*0234*/ 	.word	0x000000ff
        /*0238*/ 	.word	0x00038838
        /*023c*/ 	.short	0x0100
        /*023e*/ 	.byte	0x08
	.zero		1


	//   ....[8]....
        /*0240*/ 	.word	0x000004e0
        /*0244*/ 	.word	0x000000ff
        /*0248*/ 	.word	0x00038848
        /*024c*/ 	.short	0x0100
        /*024e*/ 	.byte	0x08
	.zero		1


	//   ....[9]....
        /*0250*/ 	.word	0x00000bc0
        /*0254*/ 	.word	0x00000010
        /*0258*/ 	.word	0x00038800
        /*025c*/ 	.short	0x010a
        /*025e*/ 	.byte	0x3f
	.zero		1


	//   ....[10]....
        /*0260*/ 	.word	0x00000d00
        /*0264*/ 	.word	0x00000010
        /*0268*/ 	.word	0x00038800
        /*026c*/ 	.short	0x010a
        /*026e*/ 	.byte	0x3f
	.zero		1


	//   ....[11]....
        /*0270*/ 	.word	0x00001860
        /*0274*/ 	.word	0x00000002
        /*0278*/ 	.word	0x00038810
        /*027c*/ 	.short	0x010a
        /*027e*/ 	.byte	0x3f
	.zero		1


	//   ....[12]....
        /*0280*/ 	.word	0x000018a0
        /*0284*/ 	.word	0x00000002
        /*0288*/ 	.word	0x00038810
        /*028c*/ 	.short	0x010a
        /*028e*/ 	.byte	0x3f
	.zero		1


	//   ....[13]....
        /*0290*/ 	.word	0x00002aa0
        /*0294*/ 	.word	0x00000002
        /*0298*/ 	.word	0x00038830
        /*029c*/ 	.short	0x010a
        /*029e*/ 	.byte	0x3f
	.zero		1


	//   ....[14]....
        /*02a0*/ 	.word	0x00002b20
        /*02a4*/ 	.word	0x00000002
        /*02a8*/ 	.word	0x00038830
        /*02ac*/ 	.short	0x010a
        /*02ae*/ 	.byte	0x3f
	.zero		1


	//   ....[15]....
        /*02b0*/ 	.word	0x00005fc0
        /*02b4*/ 	.word	0x00000003
        /*02b8*/ 	.word	0x00000000
        /*02bc*/ 	.short	0x0101
        /*02be*/ 	.byte	0x3f
	.zero		1


	//   ....[16]....
        /*02c0*/ 	.word	0x000063b0
        /*02c4*/ 	.word	0x00000002
        /*02c8*/ 	.word	0x00000000
        /*02cc*/ 	.short	0x0101
        /*02ce*/ 	.byte	0x3f
	.zero		1


	//   ....[17]....
        /*02d0*/ 	.word	0x00008c10
        /*02d4*/ 	.word	0x00000014
        /*02d8*/ 	.word	0x00038820
        /*02dc*/ 	.short	0x010a
        /*02de*/ 	.byte	0x3f
	.zero		1


	//   ....[18]....
        /*02e0*/ 	.word	0x00009220
        /*02e4*/ 	.word	0x00000014
        /*02e8*/ 	.word	0x00038840
        /*02ec*/ 	.short	0x010a
        /*02ee*/ 	.byte	0x3f
	.zero		1


	//   ....[19]....
        /*02f0*/ 	.word	0x000094c0
        /*02f4*/ 	.word	0x00000014
        /*02f8*/ 	.word	0x00038828
        /*02fc*/ 	.short	0x010a
        /*02fe*/ 	.byte	0x3f
	.zero		1


	//   ....[20]....
        /*0300*/ 	.word	0x000096d0
        /*0304*/ 	.word	0x00000014
        /*0308*/ 	.word	0x00038848
        /*030c*/ 	.short	0x010a
        /*030e*/ 	.byte	0x3f
	.zero		1


	//   ....[21]....
        /*0310*/ 	.word	0x00009950
        /*0314*/ 	.word	0x00000014
        /*0318*/ 	.word	0x00038820
        /*031c*/ 	.short	0x010a
        /*031e*/ 	.byte	0x3f
	.zero		1


	//   ....[22]....
        /*0320*/ 	.word	0x00009bc0
        /*0324*/ 	.word	0x00000014
        /*0328*/ 	.word	0x00038840
        /*032c*/ 	.short	0x010a
        /*032e*/ 	.byte	0x3f
	.zero		1


	//   ....[23]....
        /*0330*/ 	.word	0x00009e30
        /*0334*/ 	.word	0x00000014
        /*0338*/ 	.word	0x00038828
        /*033c*/ 	.short	0x010a
        /*033e*/ 	.byte	0x3f
	.zero		1


	//   ....[24]....
        /*0340*/ 	.word	0x0000a080
        /*0344*/ 	.word	0x00000004
        /*0348*/ 	.word	0x00038840
        /*034c*/ 	.short	0x010a
        /*034e*/ 	.byte	0x3f
	.zero		1


	//   ....[25]....
        /*0350*/ 	.word	0x0000a4f0
        /*0354*/ 	.word	0x00000007
        /*0358*/ 	.word	0x00000000
        /*035c*/ 	.short	0x010a
        /*035e*/ 	.byte	0x3f
	.zero		1


	//   ....[26]....
        /*0360*/ 	.word	0x0000a540
        /*0364*/ 	.word	0x00000003
        /*0368*/ 	.word	0x00000000
        /*036c*/ 	.short	0x010a
        /*036e*/ 	.byte	0x3f
	.zero		1


	//   ....[27]....
        /*0370*/ 	.word	0x0000a5a0
        /*0374*/ 	.word	0x00000005
        /*0378*/ 	.word	0x00000000
        /*037c*/ 	.short	0x010a
        /*037e*/ 	.byte	0x3f
	.zero		1


	//   ....[28]....
        /*0380*/ 	.word	0x0000a5d0
        /*0384*/ 	.word	0x00000003
        /*0388*/ 	.word	0x00000000
        /*038c*/ 	.short	0x010a
        /*038e*/ 	.byte	0x3f
	.zero		1


	//   ....[29]....
        /*0390*/ 	.word	0x0000a6e0
        /*0394*/ 	.word	0x00000000
        /*0398*/ 	.word	0x00038800
        /*039c*/ 	.short	0x010a
        /*039e*/ 	.byte	0x3f
	.zero		1


	//   ....[30]....
        /*03a0*/ 	.word	0x0000a730
        /*03a4*/ 	.word	0x00000002
        /*03a8*/ 	.word	0x00038810
        /*03ac*/ 	.short	0x010a
        /*03ae*/ 	.byte	0x3f
	.zero		1


	//   ....[31]....
        /*03b0*/ 	.word	0x0000a780
        /*03b4*/ 	.word	0x00000002
        /*03b8*/ 	.word	0x00038830
        /*03bc*/ 	.short	0x010a
        /*03be*/ 	.byte	0x3f
	.zero		1


	//   ....[32]....
        /*03c0*/ 	.word	0x0000aa00
        /*03c4*/ 	.word	0x00000014
        /*03c8*/ 	.word	0x00038820
        /*03cc*/ 	.short	0x010a
        /*03ce*/ 	.byte	0x3f
	.zero		1


	//   ....[33]....
        /*03d0*/ 	.word	0x0000aa50
        /*03d4*/ 	.word	0x00000014
        /*03d8*/ 	.word	0x00038840
        /*03dc*/ 	.short	0x010a
        /*03de*/ 	.byte	0x3f
	.zero		1


	//   ....[34]....
        /*03e0*/ 	.word	0x0000aaa0
        /*03e4*/ 	.word	0x00000014
        /*03e8*/ 	.word	0x00038828
        /*03ec*/ 	.short	0x010a
        /*03ee*/ 	.byte	0x3f
	.zero		1


	//   ....[35]....
        /*03f0*/ 	.word	0x0000aaf0
        /*03f4*/ 	.word	0x00000014
        /*03f8*/ 	.word	0x00038848
        /*03fc*/ 	.short	0x010a
        /*03fe*/ 	.byte	0x3f
	.zero		1


	//   ....[36]....
        /*0400*/ 	.word	0x0000ab50
        /*0404*/ 	.word	0x00000014
        /*0408*/ 	.word	0x00038820
        /*040c*/ 	.short	0x010a
        /*040e*/ 	.byte	0x3f
	.zero		1


	//   ....[37]....
        /*0410*/ 	.word	0x0000aba0
        /*0414*/ 	.word	0x00000014
        /*0418*/ 	.word	0x00038840
        /*041c*/ 	.short	0x010a
        /*041e*/ 	.byte	0x3f
	.zero		1


	//   ....[38]....
        /*0420*/ 	.word	0x0000abf0
        /*0424*/ 	.word	0x00000014
        /*0428*/ 	.word	0x00038828
        /*042c*/ 	.short	0x010a
        /*042e*/ 	.byte	0x3f
	.zero		1


	//   ....[39]....
        /*0430*/ 	.word	0x0000ac40
        /*0434*/ 	.word	0x00000004
        /*0438*/ 	.word	0x00038840
        /*043c*/ 	.short	0x010a
        /*043e*/ 	.byte	0x3f
	.zero		1


	//   ....[40]....
        /*0440*/ 	.word	0x0000ad20
        /*0444*/ 	.word	0x00000007
        /*0448*/ 	.word	0x00000000
        /*044c*/ 	.short	0x010a
        /*044e*/ 	.byte	0x3f
	.zero		1


	//   ....[41]....
        /*0450*/ 	.word	0x0000ad70
        /*0454*/ 	.word	0x00000003
        /*0458*/ 	.word	0x00000000
        /*045c*/ 	.short	0x010a
        /*045e*/ 	.byte	0x3f
	.zero		1


	//   ....[42]....
        /*0460*/ 	.word	0x0000adc0
        /*0464*/ 	.word	0x00000005
        /*0468*/ 	.word	0x00000000
        /*046c*/ 	.short	0x010a
        /*046e*/ 	.byte	0x3f
	.zero		1


	//----- nvinfo : EIATTR_NUM_MBARRIERS
	.align		4
.L_306:
        /*0470*/ 	.byte	0x03, 0x38
        /*0472*/ 	.short	0x0009


	//----- nvinfo : EIATTR_EXIT_INSTR_OFFSETS
	.align		4
        /*0474*/ 	.byte	0x04, 0x1c
        /*0476*/ 	.short	(.L_308 - .L_307)


	//   ....[0]....
.L_307:
        /*0478*/ 	.word	0x0000a620


	//----- nvinfo : EIATTR_MAX_THREADS
	.align		4
.L_308:
        /*047c*/ 	.byte	0x04, 0x05
        /*047e*/ 	.short	(.L_310 - .L_309)
.L_309:
        /*0480*/ 	.word	0x00000180
        /*0484*/ 	.word	0x00000001
        /*0488*/ 	.word	0x00000001


	//----- nvinfo : EIATTR_CRS_STACK_SIZE
	.align		4
.L_310:
        /*048c*/ 	.byte	0x04, 0x1e
        /*048e*/ 	.short	(.L_312 - .L_311)
.L_311:
        /*0490*/ 	.word	0x00000000


	//----- nvinfo : EIATTR_CBANK_PARAM_SIZE
	.align		4
.L_312:
        /*0494*/ 	.byte	0x03, 0x19
        /*0496*/ 	.short	0x06f0


	//----- nvinfo : EIATTR_PARAM_CBANK
	.align		4
        /*0498*/ 	.byte	0x04, 0x0a
        /*049a*/ 	.short	(.L_314 - .L_313)
	.align		4
.L_313:
        /*049c*/ 	.word	index@(.nv.constant0._ZN7cutlass13device_kernelIN5flash11enable_sm90INS1_16FlashAttnBwdSm90INS1_25CollectiveMainloopBwdSm90ILi2ELi2ELi2EN4cute5tupleIJNS5_1CILi1EEES8_S8_EEENS6_IJNS7_ILi80EEENS7_ILi128EEESB_EEENS_10bfloat16_tEfNS_4arch4Sm90ELb0ELb0ELb0ELb0ELb1ELb1ELb0ELb1ELi2ELi1ELi2ELi1ELb0EEENS1_24CollectiveEpilogueBwdGQAISC_fSF_Li256ELb0ELb1EEENS1_19SingleTileSchedulerILb0ELb0ELb0ELi128EEEEEEEEEvNT_6ParamsE)
        /*04a0*/ 	.short	0x0210
        /*04a2*/ 	.short	0x06f0


	//----- nvinfo : EIATTR_SW_WAR
	.align		4
.L_314:
        /*04a4*/ 	.byte	0x04, 0x36
        /*04a6*/ 	.short	(.L_316 - .L_315)
.L_315:
        /*04a8*/ 	.word	0x00000008
.L_316:


//--------------------- .nv.info._ZN7cutlass13device_kernelIN5flash22FlashAttnBwdPreprocessIN4cute5tupleIJNS3_1CILi80EEENS5_ILi128EEEEEENS_10bfloat16_tEfNS_4arch4Sm90ELb1ELb0EEEEEvNT_6ParamsE --------------------------
	.section	.nv.info._ZN7cutlass13device_kernelIN5flash22FlashAttnBwdPreprocessIN4cute5tupleIJNS3_1CILi80EEENS5_ILi128EEEEEENS_10bfloat16_tEfNS_4arch4Sm90ELb1ELb0EEEEEvNT_6ParamsE,"",@"SHT_CUDA_INFO"
	.sectionflags	@""
	.align	4


	//----- nvinfo : EIATTR_CUDA_API_VERSION
	.align		4
        /*0000*/ 	.byte	0x04, 0x37
        /*0002*/ 	.short	(.L_318 - .L_317)
.L_317:
        /*0004*/ 	.word	0x00000082


	//----- nvinfo : EIATTR_KPARAM_INFO
	.align		4
.L_318:
        /*0008*/ 	.byte	0x04, 0x17
        /*000a*/ 	.short	(.L_320 - .L_319)
.L_319:
        /*000c*/ 	.word	0x00000000
        /*0010*/ 	.short	0x0000
        /*0012*/ 	.short	0x0000
        /*0014*/ 	.byte	0x00, 0xf0, 0xc1, 0x03


	//----- nvinfo : EIATTR_SPARSE_MMA_MASK
	.align		4
.L_320:
        /*0018*/ 	.byte	0x03, 0x50
        /*001a*/ 	.short	0x0000


	//----- nvinfo : EIATTR_MAXREG_COUNT
	.align		4
        /*001c*/ 	.byte	0x03, 0x1b
        /*001e*/ 	.short	0x0080


	//----- nvinfo : EIATTR_MERCURY_ISA_VERSION
	.align		4
        /*0020*/ 	.byte	0x03, 0x5f
        /*0022*/ 	.short	0x0101


	//----- nvinfo : EIATTR_COOP_GROUP_MASK_REGIDS
	.align		4
        /*0024*/ 	.byte	0x04, 0x29
        /*0026*/ 	.short	(.L_322 - .L_321)


	//   ....[0]....
.L_321:
        /*0028*/ 	.word	0xffffffff


	//   ....[1]....
        /*002c*/ 	.word	0xffffffff


	//   ....[2]....
        /*0030*/ 	.word	0xffffffff


	//   ....[3]....
        /*0034*/ 	.word	0xffffffff


	//   ....[4]....
        /*0038*/ 	.word	0xffffffff


	//   ....[5]....
        /*003c*/ 	.word	0xffffffff


	//   ....[6]....
        /*0040*/ 	.word	0xffffffff


	//   ....[7]....
        /*0044*/ 	.word	0xffffffff


	//   ....[8]....
        /*0048*/ 	.word	0xffffffff


	//   ....[9]....
        /*004c*/ 	.word	0xffffffff


	//   ....[10]....
        /*0050*/ 	.word	0xffffffff


	//   ....[11]....
        /*0054*/ 	.word	0xffffffff


	//   ....[12]....
        /*0058*/ 	.word	0xffffffff


	//   ....[13]....
        /*005c*/ 	.word	0xffffffff


	//   ....[14]....
        /*0060*/ 	.word	0xffffffff


	//   ....[15]....
        /*0064*/ 	.word	0xffffffff


	//   ....[16]....
        /*0068*/ 	.word	0xffffffff


	//   ....[17]....
        /*006c*/ 	.word	0xffffffff


	//   ....[18]....
        /*0070*/ 	.word	0xffffffff


	//   ....[19]....
        /*0074*/ 	.word	0xffffffff


	//----- nvinfo : EIATTR_COOP_GROUP_INSTR_OFFSETS
	.align		4
.L_322:
        /*0078*/ 	.byte	0x04, 0x28
        /*007a*/ 	.short	(.L_324 - .L_323)


	//   ....[0]....
.L_323:
        /*007c*/ 	.word	0x000014b0


	//   ....[1]....
        /*0080*/ 	.word	0x000014d0


	//   ....[2]....
        /*0084*/ 	.word	0x000014e0


	//   ....[3]....
        /*0088*/ 	.word	0x000014f0


	//   ....[4]....
        /*008c*/ 	.word	0x00001500


	//   ....[5]....
        /*0090*/ 	.word	0x00001540


	//   ....[6]....
        /*0094*/ 	.word	0x00001560


	//   ....[7]....
        /*0098*/ 	.word	0x00001580


	//   ....[8]....
        /*009c*/ 	.word	0x00001590


	//   ....[9]....
        /*00a0*/ 	.word	0x000015a0


	//   ....[10]....
        /*00a4*/ 	.word	0x000015f0


	//   ....[11]....
        /*00a8*/ 	.word	0x00001610


	//   ....[12]....
        /*00ac*/ 	.word	0x00001630


	//   ....[13]....
        /*00b0*/ 	.word	0x00001650


	//   ....[14]....
        /*00b4*/ 	.word	0x00001660


	//   ....[15]....
        /*00b8*/ 	.word	0x00001740


	//   ....[16]....
        /*00bc*/ 	.word	0x00001760


	//   ....[17]....
        /*00c0*/ 	.word	0x00001770


	//   ....[18]....
        /*00c4*/ 	.word	0x00001780


	//   ....[19]....
        /*00c8*/ 	.word	0x00001790


	//----- nvinfo : EIATTR_EXIT_INSTR_OFFSETS
	.align		4
.L_324:
        /*00cc*/ 	.byte	0x04, 0x1c
        /*00ce*/ 	.short	(.L_326 - .L_325)


	//   ....[0]....
.L_325:
        /*00d0*/ 	.word	0x00001d60


	//   ....[1]....
        /*00d4*/ 	.word	0x00001de0


	//----- nvinfo : EIATTR_MAX_THREADS
	.align		4
.L_326:
        /*00d8*/ 	.byte	0x04, 0x05
        /*00da*/ 	.short	(.L_328 - .L_327)
.L_327:
        /*00dc*/ 	.word	0x00000100
        /*00e0*/ 	.word	0x00000001
        /*00e4*/ 	.word	0x00000001


	//----- nvinfo : EIATTR_CRS_STACK_SIZE
	.align		4
.L_328:
        /*00e8*/ 	.byte	0x04, 0x1e
        /*00ea*/ 	.short	(.L_330 - .L_329)
.L_329:
        /*00ec*/ 	.word	0x00000000


	//----- nvinfo : EIATTR_CBANK_PARAM_SIZE
	.align		4
.L_330:
        /*00f0*/ 	.byte	0x03, 0x19
        /*00f2*/ 	.short	0x00f0


	//----- nvinfo : EIATTR_PARAM_CBANK
	.align		4
        /*00f4*/ 	.byte	0x04, 0x0a
        /*00f6*/ 	.short	(.L_332 - .L_331)
	.align		4
.L_331:
        /*00f8*/ 	.word	index@(.nv.constant0._ZN7cutlass13device_kernelIN5flash22FlashAttnBwdPreprocessIN4cute5tupleIJNS3_1CILi80EEENS5_ILi128EEEEEENS_10bfloat16_tEfNS_4arch4Sm90ELb1ELb0EEEEEvNT_6ParamsE)
        /*00fc*/ 	.short	0x0210
        /*00fe*/ 	.short	0x00f0


	//----- nvinfo : EIATTR_SW_WAR
	.align		4
.L_332:
        /*0100*/ 	.byte	0x04, 0x36
        /*0102*/ 	.short	(.L_334 - .L_333)
.L_333:
        /*0104*/ 	.word	0x00000008
.L_334:


//--------------------- .nv.info._ZN7cutlass13device_kernelIN5flash11enable_sm90INS1_16FlashAttnBwdSm90INS1_25CollectiveMainloopBwdSm90ILi2ELi2ELi2EN4cute5tupleIJNS5_1CILi1EEES8_S8_EEENS6_IJNS7_ILi80EEENS7_ILi128EEESB_EEENS_10bfloat16_tEfNS_4arch4Sm90ELb0ELb0ELb0ELb1ELb0ELb1ELb0ELb1ELi2ELi1ELi2ELi1ELb0EEENS1_21CollectiveEpilogueBwdISC_SD_SF_Li256ELb1ELb0ELi1EEENS1_19SingleTileSchedulerILb1ELb0ELb0ELi128EEEEEEEEEvNT_6ParamsE --------------------------
	.section	.nv.info._ZN7cutlass13device_kernelIN5flash11enable_sm90INS1_16FlashAttnBwdSm90INS1_25CollectiveMainloopBwdSm90ILi2ELi2ELi2EN4cute5tupleIJNS5_1CILi1EEES8_S8_EEENS6_IJNS7_ILi80EEENS7_ILi128EEESB_EEENS_10bfloat16_tEfNS_4arch4Sm90ELb0ELb0ELb0ELb1ELb0ELb1ELb0ELb1ELi2ELi1ELi2ELi1ELb0EEENS1_21CollectiveEpilogueBwdISC_SD_SF_Li256ELb1ELb0ELi1EEENS1_19SingleTileSchedulerILb1ELb0ELb0ELi128EEEEEEEEEvNT_6ParamsE,"",@"SHT_CUDA_INFO"
	.sectionflags	@""
	.align	4


	//----- nvinfo : EIATTR_CUDA_API_VERSION
	.align		4
        /*0000*/ 	.byte	0x04, 0x37
        /*0002*/ 	.short	(.L_336 - .L_335)
.L_335:
        /*0004*/ 	.word	0x00000082


	//----- nvinfo : EIATTR_KPARAM_INFO
	.align		4
.L_336:
        /*0008*/ 	.byte	0x04, 0x17
        /*000a*/ 	.short	(.L_338 - .L_337)
.L_337:
        /*000c*/ 	.word	0x00000000
        /*0010*/ 	.short	0x0000
        /*0012*/ 	.short	0x0070
        /*0014*/ 	.byte	0x00, 0xf0, 0x01, 0x1a


	//----- nvinfo : EIATTR_SPARSE_MMA_MASK
	.align		4
.L_338:
        /*0018*/ 	.byte	0x03, 0x50
        /*001a*/ 	.short	0x0000


	//----- nvinfo : EIATTR_MAXREG_COUNT
	.align		4
        /*001c*/ 	.byte	0x03, 0x1b
        /*001e*/ 	.short	0x00a8


	//----- nvinfo : EIATTR_NUM_BARRIERS
	.align		4
        /*0020*/ 	.byte	0x02, 0x4c
        /*0022*/ 	.byte	0x10
	.zero		1


	//----- nvinfo : EIATTR_EXTERNS
	.align		4
        /*0024*/ 	.byte	0x04, 0x0f
        /*0026*/ 	.short	(.L_340 - .L_339)


	//   ....[0]....
	.align		4
.L_339:
        /*0028*/ 	.word	index@(__assertfail)


	//----- nvinfo : EIATTR_ANNOTATIONS
	.align		4
.L_340:
        /*002c*/ 	.byte	0x04, 0x55
        /*002e*/ 	.short	(.L_342 - .L_341)


	//   ....[0]....
.L_341:
        /* <DEDUP_REMOVED lines=14> */


	//----- nvinfo : EIATTR_MERCURY_ISA_VERSION
	.align		4
.L_342:
        /*00f8*/ 	.byte	0x03, 0x5f
        /*00fa*/ 	.short	0x0101


	//----- nvinfo : EIATTR_INT_WARP_WIDE_INSTR_OFFSETS
	.align		4
        /*00fc*/ 	.byte	0x04, 0x31
        /*00fe*/ 	.short	(.L_344 - .L_343)


	//   ....[0]....
.L_343:
        /*0100*/ 	.word	0x00000180


	//   ....[1]....
        /*0104*/ 	.word	0x00000240


	//   ....[2]....
        /*0108*/ 	.word	0x0000b300


	//----- nvinfo : EIATTR_COOP_GROUP_MASK_REGIDS
	.align		4
.L_344:
        /*010c*/ 	.byte	0x04, 0x29
        /*010e*/ 	.short	(.L_346 - .L_345)


	//   ....[0]....
.L_345:
        /*0110*/ 	.word	0xffffffff


	//   ....[1]....
        /*0114*/ 	.word	0xffffffff


	//   ....[2]....
        /*0118*/ 	.word	0xffffffff


	//   ....[3]....
        /*011c*/ 	.word	0xffffffff


	//   ....[4]....
        /*0120*/ 	.word	0xffffffff


	//   ....[5]....
        /*0124*/ 	.word	0xffffffff


	//   ....[6]....
        /*0128*/ 	.word	0xffffffff


	//   ....[7]....
        /*012c*/ 	.word	0x0500000f


	//----- nvinfo : EIATTR_COOP_GROUP_INSTR_OFFSETS
	.align		4
.L_346:
        /*0130*/ 	.byte	0x04, 0x28
        /*0132*/ 	.short	(.L_348 - .L_347)


	//   ....[0]....
.L_347:
        /*0134*/ 	.word	0x00000060


	//   ....[1]....
        /*0138*/ 	.word	0x00000190


	//   ....[2]....
        /*013c*/ 	.word	0x00000220


	//   ....[3]....
        /*0140*/ 	.word	0x000003a0


	//   ....[4]....
        /*0144*/ 	.word	0x00000610


	//   ....[5]....
        /*0148*/ 	.word	0x00001390


	//   ....[6]....
        /*014c*/ 	.word	0x0000a060


	//   ....[7]....
        /*0150*/ 	.word	0x0000d2e0


	//----- nvinfo : EIATTR_REG_RECONFIG
	.align		4
.L_348:
        /*0154*/ 	.byte	0x01, 0x54
	.zero		2


	//----- nvinfo : EIATTR_SYSCALL_OFFSETS
	.align		4
        /*0158*/ 	.byte	0x04, 0x46
        /*015a*/ 	.short	(.L_350 - .L_349)


	//   ....[0]....
.L_349:
        /*015c*/ 	.word	0x00000fc0


	//   ....[1]....
        /*0160*/ 	.word	0x000010b0


	//   ....[2]....
        /*0164*/ 	.word	0x00001220


	//   ....[3]....
        /*0168*/ 	.word	0x00001310


	//----- nvinfo : EIATTR_MBARRIER_INSTR_OFFSETS
	.align		4
.L_350:
        /*016c*/ 	.byte	0x04, 0x39
        /*016e*/ 	.short	(.L_352 - .L_351)


	//   ....[0]....
.L_351:
        /*0170*/ 	.word	0x00000260
        /*0174*/ 	.word	0x000000ff
        /*0178*/ 	.word	0x00038800
        /*017c*/ 	.short	0x0100
        /*017e*/ 	.byte	0x06
	.zero		1


	//   ....[1]....
        /*0180*/ 	.word	0x00000350
        /*0184*/ 	.word	0x000000ff
        /*0188*/ 	.word	0x00038810
        /*018c*/ 	.short	0x0100
        /*018e*/ 	.byte	0x08
	.zero		1


	//   ....[2]....
        /*0190*/ 	.word	0x00000360
        /*0194*/ 	.word	0x000000ff
        /*0198*/ 	.word	0x00038820
        /*019c*/ 	.short	0x0100
        /*019e*/ 	.byte	0x08
	.zero		1


	//   ....[3]....
        /*01a0*/ 	.word	0x00000370
        /*01a4*/ 	.word	0x000000ff
        /*01a8*/ 	.word	0x00038818
        /*01ac*/ 	.short	0x0100
        /*01ae*/ 	.byte	0x08
	.zero		1


	//   ....[4]....
        /*01b0*/ 	.word	0x00000380
        /*01b4*/ 	.word	0x000000ff
        /*01b8*/ 	.word	0x00038828
        /*01bc*/ 	.short	0x0100
        /*01be*/ 	.byte	0x08
	.zero		1


	//   ....[5]....
        /*01c0*/ 	.word	0x000004b0
        /*01c4*/ 	.word	0x000000ff
        /*01c8*/ 	.word	0x00038830
        /*01cc*/ 	.short	0x0100
        /*01ce*/ 	.byte	0x08
	.zero		1


	//   ....[6]....
        /*01d0*/ 	.word	0x000004c0
        /*01d4*/ 	.word	0x000000ff
        /*01d8*/ 	.word	0x00038840
        /*01dc*/ 	.short	0x0100
        /*01de*/ 	.byte	0x08
	.zero		1


	//   ....[7]....
        /*01e0*/ 	.word	0x000004d0
        /*01e4*/ 	.word	0x000000ff
        /*01e8*/ 	.word	0x00038838
        /*01ec*/ 	.short	0x0100
        /*01ee*/ 	.byte	0x08
	.zero		1


	//   ....[8]....
        /*01f0*/ 	.word	0x000004e0
        /*01f4*/ 	.word	0x000000ff
        /*01f8*/ 	.word	0x00038848
        /*01fc*/ 	.short	0x0100
        /*01fe*/ 	.byte	0x08
	.zero		1


	//   ....[9]....
        /*0200*/ 	.word	0x000013e0
        /*0204*/ 	.word	0x00000013
        /*0208*/ 	.word	0x00038800
        /*020c*/ 	.short	0x010a
        /*020e*/ 	.byte	0x3f
	.zero		1


	//   ....[10]....
        /*0210*/ 	.word	0x00001680
        /*0214*/ 	.word	0x00000013
        /*0218*/ 	.word	0x00038800
        /*021c*/ 	.short	0x010a
        /*021e*/ 	.byte	0x3f
	.zero		1


	//   ....[11]....
        /*0220*/ 	.word	0x00001c20
        /*0224*/ 	.word	0x00000003
        /*0228*/ 	.word	0x00038810
        /*022c*/ 	.short	0x010a
        /*022e*/ 	.byte	0x3f
	.zero		1


	//   ....[12]....
        /*0230*/ 	.word	0x00001c60
        /*0234*/ 	.word	0x00000003
        /*0238*/ 	.word	0x00038810
        /*023c*/ 	.short	0x010a
        /*023e*/ 	.byte	0x3f
	.zero		1


	//   ....[13]....
        /*0240*/ 	.word	0x00002e60
        /*0244*/ 	.word	0x00000003
        /*0248*/ 	.word	0x00038830
        /*024c*/ 	.short	0x010a
        /*024e*/ 	.byte	0x3f
	.zero		1


	//   ....[14]....
        /*0250*/ 	.word	0x00002ee0
        /*0254*/ 	.word	0x00000003
        /*0258*/ 	.word	0x00038830
        /*025c*/ 	.short	0x010a
        /*025e*/ 	.byte	0x3f
	.zero		1


	//   ....[15]....
        /*0260*/ 	.word	0x00006370
        /*0264*/ 	.word	0x00000005
        /*0268*/ 	.word	0x00000000
        /*026c*/ 	.short	0x0101
        /*026e*/ 	.byte	0x3f
	.zero		1


	//   ....[16]....
        /*0270*/ 	.word	0x000066e0
        /*0274*/ 	.word	0x00000003
        /*0278*/ 	.word	0x00000000
        /*027c*/ 	.short	0x0101
        /*027e*/ 	.byte	0x3f
	.zero		1


	//   ....[17]....
        /*0280*/ 	.word	0x0000b810
        /*0284*/ 	.word	0x0000000c
        /*0288*/ 	.word	0x00038820
        /*028c*/ 	.short	0x010a
        /*028e*/ 	.byte	0x3f
	.zero		1


	//   ....[18]....
        /*0290*/ 	.word	0x0000be10
        /*0294*/ 	.word	0x0000000c
        /*0298*/ 	.word	0x00038840
        /*029c*/ 	.short	0x010a
        /*029e*/ 	.byte	0x3f
	.zero		1


	//   ....[19]....
        /*02a0*/ 	.word	0x0000c0c0
        /*02a4*/ 	.word	0x0000000c
        /*02a8*/ 	.word	0x00038828
        /*02ac*/ 	.short	0x010a
        /*02ae*/ 	.byte	0x3f
	.zero		1


	//   ....[20]....
        /*02b0*/ 	.word	0x0000c2f0
        /*02b4*/ 	.word	0x0000000c
        /*02b8*/ 	.word	0x00038848
        /*02bc*/ 	.short	0x010a
        /*02be*/ 	.byte	0x3f
	.zero		1


	//   ....[21]....
        /*02c0*/ 	.word	0x0000c570
        /*02c4*/ 	.word	0x0000000c
        /*02c8*/ 	.word	0x00038820
        /*02cc*/ 	.short	0x010a
        /*02ce*/ 	.byte	0x3f
	.zero		1


	//   ....[22]....
        /*02d0*/ 	.word	0x0000c800
        /*02d4*/ 	.word	0x0000000c
        /*02d8*/ 	.word	0x00038840
        /*02dc*/ 	.short	0x010a
        /*02de*/ 	.byte	0x3f
	.zero		1


	//   ....[23]....
        /*02e0*/ 	.word	0x0000ca80
        /*02e4*/ 	.word	0x0000000c
        /*02e8*/ 	.word	0x00038828
        /*02ec*/ 	.short	0x010a
        /*02ee*/ 	.byte	0x3f
	.zero		1


	//   ....[24]....
        /*02f0*/ 	.word	0x0000cce0
        /*02f4*/ 	.word	0x00000004
        /*02f8*/ 	.word	0x00038840
        /*02fc*/ 	.short	0x010a
        /*02fe*/ 	.byte	0x3f
	.zero		1


	//   ....[25]....
        /*0300*/ 	.word	0x0000d160
        /*0304*/ 	.word	0x00000007
        /*0308*/ 	.word	0x00000000
        /*030c*/ 	.short	0x010a
        /*030e*/ 	.byte	0x3f
	.zero		1


	//   ....[26]....
        /*0310*/ 	.word	0x0000d1b0
        /*0314*/ 	.word	0x0000000b
        /*0318*/ 	.word	0x00000000
        /*031c*/ 	.short	0x010a
        /*031e*/ 	.byte	0x3f
	.zero		1


	//   ....[27]....
        /*0320*/ 	.word	0x0000d210
        /*0324*/ 	.word	0x00000009
        /*0328*/ 	.word	0x00000000
        /*032c*/ 	.short	0x010a
        /*032e*/ 	.byte	0x3f
	.zero		1


	//   ....[28]....
        /*0330*/ 	.word	0x0000d240
        /*0334*/ 	.word	0x00000003
        /*0338*/ 	.word	0x00000000
        /*033c*/ 	.short	0x010a
        /*033e*/ 	.byte	0x3f
	.zero		1


	//   ....[29]....
        /*0340*/ 	.word	0x0000d340
        /*0344*/ 	.word	0x00000003
        /*0348*/ 	.word	0x00038800
        /*034c*/ 	.short	0x010a
        /*034e*/ 	.byte	0x3f
	.zero		1


	//   ....[30]....
        /*0350*/ 	.word	0x0000d390
        /*0354*/ 	.word	0x00000003
        /*0358*/ 	.word	0x00038810
        /*035c*/ 	.short	0x010a
        /*035e*/ 	.byte	0x3f
	.zero		1


	//   ....[31]....
        /*0360*/ 	.word	0x0000d3e0
        /*0364*/ 	.word	0x00000003
        /*0368*/ 	.word	0x00038830
        /*036c*/ 	.short	0x010a
        /*036e*/ 	.byte	0x3f
	.zero		1


	//   ....[32]....
        /*0370*/ 	.word	0x0000d430
        /*0374*/ 	.word	0x0000000c
        /*0378*/ 	.word	0x00038820
        /*037c*/ 	.short	0x010a
        /*037e*/ 	.byte	0x3f
	.zero		1


	//   ....[33]....
        /*0380*/ 	.word	0x0000d480
        /*0384*/ 	.word	0x0000000c
        /*0388*/ 	.word	0x00038840
        /*038c*/ 	.short	0x010a
        /*038e*/ 	.byte	0x3f
	.zero		1


	//   ....[34]....
        /*0390*/ 	.word	0x0000d4d0
        /*0394*/ 	.word	0x0000000c
        /*0398*/ 	.word	0x00038828
        /*039c*/ 	.short	0x010a
        /*039e*/ 	.byte	0x3f
	.zero		1


	//   ....[35]....
        /*03a0*/ 	.word	0x0000d520
        /*03a4*/ 	.word	0x0000000c
        /*03a8*/ 	.word	0x00038848
        /*03ac*/ 	.short	0x010a
        /*03ae*/ 	.byte	0x3f
	.zero		1


	//   ....[36]....
        /*03b0*/ 	.word	0x0000d580
        /*03b4*/ 	.word	0x0000000c
        /*03b8*/ 	.word	0x00038820
        /*03bc*/ 	.short	0x010a
        /*03be*/ 	.byte	0x3f
	.zero		1


	//   ....[37]....
        /*03c0*/ 	.word	0x0000d5d0
        /*03c4*/ 	.word	0x0000000c
        /*03c8*/ 	.word	0x00038840
        /*03cc*/ 	.short	0x010a
        /*03ce*/ 	.byte	0x3f
	.zero		1


	//   ....[38]....
        /*03d0*/ 	.word	0x0000d620
        /*03d4*/ 	.word	0x0000000c
        /*03d8*/ 	.word	0x00038828
        /*03dc*/ 	.short	0x010a
        /*03de*/ 	.byte	0x3f
	.zero		1


	//   ....[39]....
        /*03e0*/ 	.word	0x0000d670
        /*03e4*/ 	.word	0x00000004
        /*03e8*/ 	.word	0x00038840
        /*03ec*/ 	.short	0x010a
        /*03ee*/ 	.byte	0x3f
	.zero		1


	//   ....[40]....
        /*03f0*/ 	.word	0x0000d740
        /*03f4*/ 	.word	0x00000007
        /*03f8*/ 	.word	0x00000000
        /*03fc*/ 	.short	0x010a
        /*03fe*/ 	.byte	0x3f
	.zero		1


	//   ....[41]....
        /*0400*/ 	.word	0x0000d790
        /*0404*/ 	.word	0x0000000b
        /*0408*/ 	.word	0x00000000
        /*040c*/ 	.short	0x010a
        /*040e*/ 	.byte	0x3f
	.zero		1


	//   ....[42]....
        /*0410*/ 	.word	0x0000d7e0
        /*0414*/ 	.word	0x00000009
        /*0418*/ 	.word	0x00000000
        /*041c*/ 	.short	0x010a
        /*041e*/ 	.byte	0x3f
	.zero		1


	//----- nvinfo : EIATTR_NUM_MBARRIERS
	.align		4
.L_352:
        /*0420*/ 	.byte	0x03, 0x38
        /*0422*/ 	.short	0x0009


	//----- nvinfo : EIATTR_EXIT_INSTR_OFFSETS
	.align		4
        /*0424*/ 	.byte	0x04, 0x1c
        /*0426*/ 	.short	(.L_354 - .L_353)


	//   ....[0]....
.L_353:
        /*0428*/ 	.word	0x0000d290


	//----- nvinfo : EIATTR_MAX_THREADS
	.align		4
.L_354:
        /*042c*/ 	.byte	0x04, 0x05
        /*042e*/ 	.short	(.L_356 - .L_355)
.L_355:
        /*0430*/ 	.word	0x00000180
        /*0434*/ 	.word	0x00000001
        /*0438*/ 	.word	0x00000001


	//----- nvinfo : EIATTR_CRS_STACK_SIZE
	.align		4
.L_356:
        /*043c*/ 	.byte	0x04, 0x1e
        /*043e*/ 	.short	(.L_358 - .L_357)
.L_357:
        /*0440*/ 	.word	0x00000000


	//----- nvinfo : EIATTR_CBANK_PARAM_SIZE
	.align		4
.L_358:
        /*0444*/ 	.byte	0x03, 0x19
        /*0446*/ 	.short	0x06f0


	//----- nvinfo : EIATTR_PARAM_CBANK
	.align		4
        /*0448*/ 	.byte	0x04, 0x0a
        /*044a*/ 	.short	(.L_360 - .L_359)
	.align		4
.L_359:
        /*044c*/ 	.word	index@(.nv.constant0._ZN7cutlass13device_kernelIN5flash11enable_sm90INS1_16FlashAttnBwdSm90INS1_25CollectiveMainloopBwdSm90ILi2ELi2ELi2EN4cute5tupleIJNS5_1CILi1EEES8_S8_EEENS6_IJNS7_ILi80EEENS7_ILi128EEESB_EEENS_10bfloat16_tEfNS_4arch4Sm90ELb0ELb0ELb0ELb1ELb0ELb1ELb0ELb1ELi2ELi1ELi2ELi1ELb0EEENS1_21CollectiveEpilogueBwdISC_SD_SF_Li256ELb1ELb0ELi1EEENS1_19SingleTileSchedulerILb1ELb0ELb0ELi128EEEEEEEEEvNT_6ParamsE)
        /*0450*/ 	.short	0x0210
        /*0452*/ 	.short	0x06f0


	//----- nvinfo : EIATTR_SW_WAR
	.align		4
.L_360:
        /*0454*/ 	.byte	0x04, 0x36
        /*0456*/ 	.short	(.L_362 - .L_361)
.L_361:
        /*0458*/ 	.word	0x00000008
.L_362:


//--------------------- .nv.info._ZN7cutlass13device_kernelIN5flash11enable_sm90INS1_16FlashAttnBwdSm90INS1_25CollectiveMainloopBwdSm90ILi2ELi2ELi2EN4cute5tupleIJNS5_1CILi1EEES8_S8_EEENS6_IJNS7_ILi80EEENS7_ILi128EEESB_EEENS_10bfloat16_tEfNS_4arch4Sm90ELb0ELb0ELb0ELb1ELb1ELb1ELb0ELb1ELi2ELi1ELi2ELi1ELb0EEENS1_21CollectiveEpilogueBwdISC_SD_SF_Li256ELb1ELb0ELi1EEENS1_19SingleTileSchedulerILb1ELb0ELb0ELi128EEEEEEEEEvNT_6ParamsE --------------------------
	.section	.nv.info._ZN7cutlass13device_kernelIN5flash11enable_sm90INS1_16FlashAttnBwdSm90INS1_25CollectiveMainloopBwdSm90ILi2ELi2ELi2EN4cute5tupleIJNS5_1CILi1EEES8_S8_EEENS6_IJNS7_ILi80EEENS7_ILi128EEESB_EEENS_10bfloat16_tEfNS_4arch4Sm90ELb0ELb0ELb0ELb1ELb1ELb1ELb0ELb1ELi2ELi1ELi2ELi1ELb0EEENS1_21CollectiveEpilogueBwdISC_SD_SF_Li256ELb1ELb0ELi1EEENS1_19SingleTileSchedulerILb1ELb0ELb0ELi128EEEEEEEEEvNT_6ParamsE,"",@"SHT_CUDA_INFO"
	.sectionflags	@""
	.align	4


	//----- nvinfo : EIATTR_CUDA_API_VERSION
	.align		4
        /*0000*/ 	.byte	0x04, 0x37
        /*0002*/ 	.short	(.L_364 - .L_363)
.L_363:
        /*0004*/ 	.word	0x00000082


	//----- nvinfo : EIATTR_KPARAM_INFO
	.align		4
.L_364:
        /*0008*/ 	.byte	0x04, 0x17
        /*000a*/ 	.short	(.L_366 - .L_365)
.L_365:
        /*000c*/ 	.word	0x00000000
        /*0010*/ 	.short	0x0000
        /*0012*/ 	.short	0x0070
        /*0014*/ 	.byte	0x00, 0xf0, 0x01, 0x1a


	//----- nvinfo : EIATTR_SPARSE_MMA_MASK
	.align		4
.L_366:
        /*0018*/ 	.byte	0x03, 0x50
        /*001a*/ 	.short	0x0000


	//----- nvinfo : EIATTR_MAXREG_COUNT
	.align		4
        /*001c*/ 	.byte	0x03, 0x1b
        /*001e*/ 	.short	0x00a8


	//----- nvinfo : EIATTR_NUM_BARRIERS
	.align		4
        /*0020*/ 	.byte	0x02, 0x4c
        /*0022*/ 	.byte	0x10
	.zero		1


	//----- nvinfo : EIATTR_EXTERNS
	.align		4
        /*0024*/ 	.byte	0x04, 0x0f
        /*0026*/ 	.short	(.L_368 - .L_367)


	//   ....[0]....
	.align		4
.L_367:
        /*0028*/ 	.word	index@(__assertfail)


	//----- nvinfo : EIATTR_ANNOTATIONS
	.align		4
.L_368:
        /*002c*/ 	.byte	0x04, 0x55
        /*002e*/ 	.short	(.L_370 - .L_369)


	//   ....[0]....
.L_369:
        /* <DEDUP_REMOVED lines=14> */


	//----- nvinfo : EIATTR_MERCURY_ISA_VERSION
	.align		4
.L_370:
        /*00f8*/ 	.byte	0x03, 0x5f
        /*00fa*/ 	.short	0x0101


	//----- nvinfo : EIATTR_INT_WARP_WIDE_INSTR_OFFSETS
	.align		4
        /*00fc*/ 	.byte	0x04, 0x31
        /*00fe*/ 	.short	(.L_372 - .L_371)


	//   ....[0]....
.L_371:
        /*0100*/ 	.word	0x00000180


	//   ....[1]....
        /*0104*/ 	.word	0x00000240


	//   ....[2]....
        /*0108*/ 	.word	0x0000ad40


	//   ....[3]....
        /*010c*/ 	.word	0x0000b1b0


	//   ....[4]....
        /*0110*/ 	.word	0x0000b780


	//   ....[5]....
        /*0114*/ 	.word	0x0000bb00


	//----- nvinfo : EIATTR_COOP_GROUP_MASK_REGIDS
	.align		4
.L_372:
        /*0118*/ 	.byte	0x04, 0x29
        /*011a*/ 	.short	(.L_374 - .L_373)


	//   ....[0]....
.L_373:
        /*011c*/ 	.word	0xffffffff


	//   ....[1]....
        /*0120*/ 	.word	0xffffffff


	//   ....[2]....
        /*0124*/ 	.word	0xffffffff


	//   ....[3]....
        /*0128*/ 	.word	0xffffffff


	//   ....[4]....
        /*012c*/ 	.word	0xffffffff


	//   ....[5]....
        /*0130*/ 	.word	0xffffffff


	//   ....[6]....
        /*0134*/ 	.word	0xffffffff


	//   ....[7]....
        /*0138*/ 	.word	0xffffffff


	//   ....[8]....
        /*013c*/ 	.word	0xffffffff


	//   ....[9]....
        /*0140*/ 	.word	0xffffffff


	//   ....[10]....
        /*0144*/ 	.word	0xffffffff


	//   ....[11]....
        /*0148*/ 	.word	0xffffffff


	//   ....[12]....
        /*014c*/ 	.word	0xffffffff


	//   ....[13]....
        /*0150*/ 	.word	0x0500000f


	//   ....[14]....
        /*0154*/ 	.word	0x0500000f


	//   ....[15]....
        /*0158*/ 	.word	0x0500000f


	//   ....[16]....
        /*015c*/ 	.word	0x0500000f


	//----- nvinfo : EIATTR_COOP_GROUP_INSTR_OFFSETS
	.align		4
.L_374:
        /*0160*/ 	.byte	0x04, 0x28
        /*0162*/ 	.short	(.L_376 - .L_375)


	//   ....[0]....
.L_375:
        /*0164*/ 	.word	0x00000060


	//   ....[1]....
        /*0168*/ 	.word	0x00000190


	//   ....[2]....
        /*016c*/ 	.word	0x00000220


	//   ....[3]....
        /*0170*/ 	.word	0x000003a0


	//   ....[4]....
        /*0174*/ 	.word	0x00000610


	//   ....[5]....
        /*0178*/ 	.word	0x00001390


	//   ....[6]....
        /*017c*/ 	.word	0x0000a060


	//   ....[7]....
        /*0180*/ 	.word	0x0000a9e0


	//   ....[8]....
        /*0184*/ 	.word	0x0000ac70


	//   ....[9]....
        /*0188*/ 	.word	0x0000aeb0


	//   ....[10]....
        /*018c*/ 	.word	0x0000b0e0


	//   ....[11]....
        /*0190*/ 	.word	0x0000b390


	//   ....[12]....
        /*0194*/ 	.word	0x0000b6c0


	//   ....[13]....
        /*0198*/ 	.word	0x0000dae0


	//   ....[14]....
        /*019c*/ 	.word	0x0000dc60


	//   ....[15]....
        /*01a0*/ 	.word	0x0000dcd0


	//   ....[16]....
        /*01a4*/ 	.word	0x0000dd40


	//----- nvinfo : EIATTR_REG_RECONFIG
	.align		4
.L_376:
        /*01a8*/ 	.byte	0x01, 0x54
	.zero		2


	//----- nvinfo : EIATTR_SYSCALL_OFFSETS
	.align		4
        /*01ac*/ 	.byte	0x04, 0x46
        /*01ae*/ 	.short	(.L_378 - .L_377)


	//   ....[0]....
.L_377:
        /*01b0*/ 	.word	0x00000fc0


	//   ....[1]....
        /*01b4*/ 	.word	0x000010b0


	//   ....[2]....
        /*01b8*/ 	.word	0x00001220


	//   ....[3]....
        /*01bc*/ 	.word	0x00001310


	//----- nvinfo : EIATTR_MBARRIER_INSTR_OFFSETS
	.align		4
.L_378:
        /*01c0*/ 	.byte	0x04, 0x39
        /*01c2*/ 	.short	(.L_380 - .L_379)


	//   ....[0]....
.L_379:
        /*01c4*/ 	.word	0x00000260
        /*01c8*/ 	.word	0x000000ff
        /*01cc*/ 	.word	0x00038800
        /*01d0*/ 	.short	0x0100
        /*01d2*/ 	.byte	0x06
	.zero		1


	//   ....[1]....
        /*01d4*/ 	.word	0x00000350
        /*01d8*/ 	.word	0x000000ff
        /*01dc*/ 	.word	0x00038810
        /*01e0*/ 	.short	0x0100
        /*01e2*/ 	.byte	0x08
	.zero		1


	//   ....[2]....
        /*01e4*/ 	.word	0x00000360
        /*01e8*/ 	.word	0x000000ff
        /*01ec*/ 	.word	0x00038820
        /*01f0*/ 	.short	0x0100
        /*01f2*/ 	.byte	0x08
	.zero		1


	//   ....[3]....
        /*01f4*/ 	.word	0x00000370
        /*01f8*/ 	.word	0x000000ff
        /*01fc*/ 	.word	0x00038818
        /*0200*/ 	.short	0x0100
        /*0202*/ 	.byte	0x08
	.zero		1


	//   ....[4]....
        /*0204*/ 	.word	0x00000380
        /*0208*/ 	.word	0x000000ff
        /*020c*/ 	.word	0x00038828
        /*0210*/ 	.short	0x0100
        /*0212*/ 	.byte	0x08
	.zero		1


	//   ....[5]....
        /*0214*/ 	.word	0x000004b0
        /*0218*/ 	.word	0x000000ff
        /*021c*/ 	.word	0x00038830
        /*0220*/ 	.short	0x0100
        /*0222*/ 	.byte	0x08
	.zero		1


	//   ....[6]....
        /*0224*/ 	.word	0x000004c0
        /*0228*/ 	.word	0x000000ff
        /*022c*/ 	.word	0x00038840
        /*0230*/ 	.short	0x0100
        /*0232*/ 	.byte	0x08
	.zero		1


	//   ....[7]....
        /*0234*/ 	.word	0x000004d0
        /*0238*/ 	.word	0x000000ff
        /*023c*/ 	.word	0x00038838
        /*0240*/ 	.short	0x0100
        /*0242*/ 	.byte	0x08
	.zero		1


	//   ....[8]....
        /*0244*/ 	.word	0x000004e0
        /*0248*/ 	.word	0x000000ff
        /*024c*/ 	.word	0x00038848
        /*0250*/ 	.short	0x0100
        /*0252*/ 	.byte	0x08
	.zero		1


	//   ....[9]....
        /*0254*/ 	.word	0x000013e0
        /*0258*/ 	.word	0x00000013
        /*025c*/ 	.word	0x00038800
        /*0260*/ 	.short	0x010a
        /*0262*/ 	.byte	0x3f
	.zero		1


	//   ....[10]....
        /*0264*/ 	.word	0x00001680
        /*0268*/ 	.word	0x00000013
        /*026c*/ 	.word	0x00038800
        /*0270*/ 	.short	0x010a
        /*0272*/ 	.byte	0x3f
	.zero		1


	//   ....[11]....
        /*0274*/ 	.word	0x00001c20
        /*0278*/ 	.word	0x00000003
        /*027c*/ 	.word	0x00038810
        /*0280*/ 	.short	0x010a
        /*0282*/ 	.byte	0x3f
	.zero		1


	//   ....[12]....
        /*0284*/ 	.word	0x00001c60
        /*0288*/ 	.word	0x00000003
        /*028c*/ 	.word	0x00038810
        /*0290*/ 	.short	0x010a
        /*0292*/ 	.byte	0x3f
	.zero		1


	//   ....[13]....
        /*0294*/ 	.word	0x00002e60
        /*0298*/ 	.word	0x00000003
        /*029c*/ 	.word	0x00038830
        /*02a0*/ 	.short	0x010a
        /*02a2*/ 	.byte	0x3f
	.zero		1


	//   ....[14]....
        /*02a4*/ 	.word	0x00002ee0
        /*02a8*/ 	.word	0x00000003
        /*02ac*/ 	.word	0x00038830
        /*02b0*/ 	.short	0x010a
        /*02b2*/ 	.byte	0x3f
	.zero		1


	//   ....[15]....
        /*02b4*/ 	.word	0x00006370
        /*02b8*/ 	.word	0x00000005
        /*02bc*/ 	.word	0x00000000
        /*02c0*/ 	.short	0x0101
        /*02c2*/ 	.byte	0x3f
	.zero		1


	//   ....[16]....
        /*02c4*/ 	.word	0x000066e0
        /*02c8*/ 	.word	0x00000003
        /*02cc*/ 	.word	0x00000000
        /*02d0*/ 	.short	0x0101
        /*02d2*/ 	.byte	0x3f
	.zero		1


	//   ....[17]....
        /*02d4*/ 	.word	0x0000c010
        /*02d8*/ 	.word	0x0000000c
        /*02dc*/ 	.word	0x00038820
        /*02e0*/ 	.short	0x010a
        /*02e2*/ 	.byte	0x3f
	.zero		1


	//   ....[18]....
        /*02e4*/ 	.word	0x0000c610
        /*02e8*/ 	.word	0x0000000c
        /*02ec*/ 	.word	0x00038840
        /*02f0*/ 	.short	0x010a
        /*02f2*/ 	.byte	0x3f
	.zero		1


	//   ....[19]....
        /*02f4*/ 	.word	0x0000c8c0
        /*02f8*/ 	.word	0x0000000c
        /*02fc*/ 	.word	0x00038828
        /*0300*/ 	.short	0x010a
        /*0302*/ 	.byte	0x3f
	.zero		1


	//   ....[20]....
        /*0304*/ 	.word	0x0000caf0
        /*0308*/ 	.word	0x0000000c
        /*030c*/ 	.word	0x00038848
        /*0310*/ 	.short	0x010a
        /*0312*/ 	.byte	0x3f
	.zero		1


	//   ....[21]....
        /*0314*/ 	.word	0x0000cd70
        /*0318*/ 	.word	0x0000000c
        /*031c*/ 	.word	0x00038820
        /*0320*/ 	.short	0x010a
        /*0322*/ 	.byte	0x3f
	.zero		1


	//   ....[22]....
        /*0324*/ 	.word	0x0000d000
        /*0328*/ 	.word	0x0000000c
        /*032c*/ 	.word	0x00038840
        /*0330*/ 	.short	0x010a
        /*0332*/ 	.byte	0x3f
	.zero		1


	//   ....[23]....
        /*0334*/ 	.word	0x0000d280
        /*0338*/ 	.word	0x0000000c
        /*033c*/ 	.word	0x00038828
        /*0340*/ 	.short	0x010a
        /*0342*/ 	.byte	0x3f
	.zero		1


	//   ....[24]....
        /*0344*/ 	.word	0x0000d4e0
        /*0348*/ 	.word	0x00000004
        /*034c*/ 	.word	0x00038840
        /*0350*/ 	.short	0x010a
        /*0352*/ 	.byte	0x3f
	.zero		1


	//   ....[25]....
        /*0354*/ 	.word	0x0000d960
        /*0358*/ 	.word	0x00000007
        /*035c*/ 	.word	0x00000000
        /*0360*/ 	.short	0x010a
        /*0362*/ 	.byte	0x3f
	.zero		1


	//   ....[26]....
        /*0364*/ 	.word	0x0000d9b0
        /*0368*/ 	.word	0x0000000b
        /*036c*/ 	.word	0x00000000
        /*0370*/ 	.short	0x010a
        /*0372*/ 	.byte	0x3f
	.zero		1


	//   ....[27]....
        /*0374*/ 	.word	0x0000da10
        /*0378*/ 	.word	0x00000009
        /*037c*/ 	.word	0x00000000
        /*0380*/ 	.short	0x010a
        /*0382*/ 	.byte	0x3f
	.zero		1


	//   ....[28]....
        /*0384*/ 	.word	0x0000da40
        /*0388*/ 	.word	0x00000003
        /*038c*/ 	.word	0x00000000
        /*0390*/ 	.short	0x010a
        /*0392*/ 	.byte	0x3f
	.zero		1


	//   ....[29]....
        /*0394*/ 	.word	0x0000db40
        /*0398*/ 	.word	0x00000003
        /*039c*/ 	.word	0x00038800
        /*03a0*/ 	.short	0x010a
        /*03a2*/ 	.byte	0x3f
	.zero		1


	//   ....[30]....
        /*03a4*/ 	.word	0x0000db90
        /*03a8*/ 	.word	0x00000003
        /*03ac*/ 	.word	0x00038810
        /*03b0*/ 	.short	0x010a
        /*03b2*/ 	.byte	0x3f
	.zero		1


	//   ....[31]....
        /*03b4*/ 	.word	0x0000dbe0
        /*03b8*/ 	.word	0x00000003
        /*03bc*/ 	.word	0x00038830
        /*03c0*/ 	.short	0x010a
        /*03c2*/ 	.byte	0x3f
	.zero		1


	//   ....[32]....
        /*03c4*/ 	.word	0x0000dd80
        /*03c8*/ 	.word	0x0000000c
        /*03cc*/ 	.word	0x00038820
        /*03d0*/ 	.short	0x010a
        /*03d2*/ 	.byte	0x3f
	.zero		1


	//   ....[33]....
        /*03d4*/ 	.word	0x0000ddd0
        /*03d8*/ 	.word	0x0000000c
        /*03dc*/ 	.word	0x00038840
        /*03e0*/ 	.short	0x010a
        /*03e2*/ 	.byte	0x3f
	.zero		1


	//   ....[34]....
        /*03e4*/ 	.word	0x0000de20
        /*03e8*/ 	.word	0x0000000c
        /*03ec*/ 	.word	0x00038828
        /*03f0*/ 	.short	0x010a
        /*03f2*/ 	.byte	0x3f
	.zero		1


	//   ....[35]....
        /*03f4*/ 	.word	0x0000de70
        /*03f8*/ 	.word	0x0000000c
        /*03fc*/ 	.word	0x00038848
        /*0400*/ 	.short	0x010a
        /*0402*/ 	.byte	0x3f
	.zero		1


	//   ....[36]....
        /*0404*/ 	.word	0x0000ded0
        /*0408*/ 	.word	0x0000000c
        /*040c*/ 	.word	0x00038820
        /*0410*/ 	.short	0x010a
        /*0412*/ 	.byte	0x3f
	.zero		1


	//   ....[37]....
        /*0414*/ 	.word	0x0000df20
        /*0418*/ 	.word	0x0000000c
        /*041c*/ 	.word	0x00038840
        /*0420*/ 	.short	0x010a
        /*0422*/ 	.byte	0x3f
	.zero		1


	//   ....[38]....
        /*0424*/ 	.word	0x0000df70
        /*0428*/ 	.word	0x0000000c
        /*042c*/ 	.word	0x00038828
        /*0430*/ 	.short	0x010a
        /*0432*/ 	.byte	0x3f
	.zero		1


	//   ....[39]....
        /*0434*/ 	.word	0x0000dfc0
        /*0438*/ 	.word	0x00000004
        /*043c*/ 	.word	0x00038840
        /*0440*/ 	.short	0x010a
        /*0442*/ 	.byte	0x3f
	.zero		1


	//   ....[40]....
        /*0444*/ 	.word	0x0000e090
        /*0448*/ 	.word	0x00000007
        /*044c*/ 	.word	0x00000000
        /*0450*/ 	.short	0x010a
        /*0452*/ 	.byte	0x3f
	.zero		1


	//   ....[41]....
        /*0454*/ 	.word	0x0000e0e0
        /*0458*/ 	.word	0x0000000b
        /*045c*/ 	.word	0x00000000
        /*0460*/ 	.short	0x010a
        /*0462*/ 	.byte	0x3f
	.zero		1


	//   ....[42]....
        /*0464*/ 	.word	0x0000e130
        /*0468*/ 	.word	0x00000009
        /*046c*/ 	.word	0x00000000
        /*0470*/ 	.short	0x010a
        /*0472*/ 	.byte	0x3f
	.zero		1


	//----- nvinfo : EIATTR_NUM_MBARRIERS
	.align		4
.L_380:
        /*0474*/ 	.byte	0x03, 0x38
        /*0476*/ 	.short	0x0009


	//----- nvinfo : EIATTR_EXIT_INSTR_OFFSETS
	.align		4
        /*0478*/ 	.byte	0x04, 0x1c
        /*047a*/ 	.short	(.L_382 - .L_381)


	//   ....[0]....
.L_381:
        /*047c*/ 	.word	0x0000da90


	//----- nvinfo : EIATTR_MAX_THREADS
	.align		4
.L_382:
        /*0480*/ 	.byte	0x04, 0x05
        /*0482*/ 	.short	(.L_384 - .L_383)
.L_383:
        /*0484*/ 	.word	0x00000180
        /*0488*/ 	.word	0x00000001
        /*048c*/ 	.word	0x00000001


	//----- nvinfo : EIATTR_CRS_STACK_SIZE
	.align		4
.L_384:
        /*0490*/ 	.byte	0x04, 0x1e
        /*0492*/ 	.short	(.L_386 - .L_385)
.L_385:
        /*0494*/ 	.word	0x00000000


	//----- nvinfo : EIATTR_CBANK_PARAM_SIZE
	.align		4
.L_386:
        /*0498*/ 	.byte	0x03, 0x19
        /*049a*/ 	.short	0x06f0


	//----- nvinfo : EIATTR_PARAM_CBANK
	.align		4
        /*049c*/ 	.byte	0x04, 0x0a
        /*049e*/ 	.short	(.L_388 - .L_387)
	.align		4
.L_387:
        /*04a0*/ 	.word	index@(.nv.constant0._ZN7cutlass13device_kernelIN5flash11enable_sm90INS1_16FlashAttnBwdSm90INS1_25CollectiveMainloopBwdSm90ILi2ELi2ELi2EN4cute5tupleIJNS5_1CILi1EEES8_S8_EEENS6_IJNS7_ILi80EEENS7_ILi128EEESB_EEENS_10bfloat16_tEfNS_4arch4Sm90ELb0ELb0ELb0ELb1ELb1ELb1ELb0ELb1ELi2ELi1ELi2ELi1ELb0EEENS1_21CollectiveEpilogueBwdISC_SD_SF_Li256ELb1ELb0ELi1EEENS1_19SingleTileSchedulerILb1ELb0ELb0ELi128EEEEEEEEEvNT_6ParamsE)
        /*04a4*/ 	.short	0x0210
        /*04a6*/ 	.short	0x06f0


	//----- nvinfo : EIATTR_SW_WAR
	.align		4
.L_388:
        /*04a8*/ 	.byte	0x04, 0x36
        /*04aa*/ 	.short	(.L_390 - .L_389)
.L_389:
        /*04ac*/ 	.word	0x00000008
.L_390:


//--------------------- .nv.info._ZN7cutlass13device_kernelIN5flash11enable_sm90INS1_16FlashAttnBwdSm90INS1_25CollectiveMainloopBwdSm90ILi2ELi2ELi2EN4cute5tupleIJNS5_1CILi1EEES8_S8_EEENS6_IJNS7_ILi80EEENS7_ILi128EEESB_EEENS_10bfloat16_tEfNS_4arch4Sm90ELb0ELb0ELb0ELb1ELb0ELb1ELb0ELb1ELi2ELi1ELi2ELi1ELb0EEENS1_24CollectiveEpilogueBwdGQAISC_fSF_Li256ELb1ELb0EEENS1_19SingleTileSchedulerILb1ELb0ELb0ELi128EEEEEEEEEvNT_6ParamsE --------------------------
	.section	.nv.info._ZN7cutlass13device_kernelIN5flash11enable_sm90INS1_16FlashAttnBwdSm90INS1_25CollectiveMainloopBwdSm90ILi2ELi2ELi2EN4cute5tupleIJNS5_1CILi1EEES8_S8_EEENS6_IJNS7_ILi80EEENS7_ILi128EEESB_EEENS_10bfloat16_tEfNS_4arch4Sm90ELb0ELb0ELb0ELb1ELb0ELb1ELb0ELb1ELi2ELi1ELi2ELi1ELb0EEENS1_24CollectiveEpilogueBwdGQAISC_fSF_Li256ELb1ELb0EEENS1_19SingleTileSchedulerILb1ELb0ELb0ELi128EEEEEEEEEvNT_6ParamsE,"",@"SHT_CUDA_INFO"
	.sectionflags	@""
	.align	4


	//----- nvinfo : EIATTR_CUDA_API_VERSION
	.align		4
        /*0000*/ 	.byte	0x04, 0x37
        /*0002*/ 	.short	(.L_392 - .L_391)
.L_391:
        /*0004*/ 	.word	0x00000082


	//----- nvinfo : EIATTR_KPARAM_INFO
	.align		4
.L_392:
        /*0008*/ 	.byte	0x04, 0x17
        /*000a*/ 	.short	(.L_394 - .L_393)
.L_393:
        /*000c*/ 	.word	0x00000000
        /*0010*/ 	.short	0x0000
        /*0012*/ 	.short	0x0070
        /*0014*/ 	.byte	0x00, 0xf0, 0x01, 0x1a


	//----- nvinfo : EIATTR_SPARSE_MMA_MASK
	.align		4
.L_394:
        /*0018*/ 	.byte	0x03, 0x50
        /*001a*/ 	.short	0x0000


	//----- nvinfo : EIATTR_MAXREG_COUNT
	.align		4
        /*001c*/ 	.byte	0x03, 0x1b
        /*001e*/ 	.short	0x00a8


	//----- nvinfo : EIATTR_NUM_BARRIERS
	.align		4
        /*0020*/ 	.byte	0x02, 0x4c
        /*0022*/ 	.byte	0x10
	.zero		1


	//----- nvinfo : EIATTR_EXTERNS
	.align		4
        /*0024*/ 	.byte	0x04, 0x0f
        /*0026*/ 	.short	(.L_396 - .L_395)


	//   ....[0]....
	.align		4
.L_395:
        /*0028*/ 	.word	index@(__assertfail)


	//----- nvinfo : EIATTR_ANNOTATIONS
	.align		4
.L_396:
        /*002c*/ 	.byte	0x04, 0x55
        /*002e*/ 	.short	(.L_398 - .L_397)


	//   ....[0]....
.L_397:
        /* <DEDUP_REMOVED lines=12> */
        /*00e4*/ 	.byte	0x30, 0x9c, 0x00, 0x00, 0x01, 0x00, 0x00, 0x00, 0xe0, 0xa4, 0x00, 0x00


	//----- nvinfo : EIATTR_MERCURY_ISA_VERSION
	.align		4
.L_398:
        /*00f0*/ 	.byte	0x03, 0x5f
        /*00f2*/ 	.short	0x0101


	//----- nvinfo : EIATTR_INT_WARP_WIDE_INSTR_OFFSETS
	.align		4
        /*00f4*/ 	.byte	0x04, 0x31
        /*00f6*/ 	.short	(.L_400 - .L_399)


	//   ....[0]....
.L_399:
        /*00f8*/ 	.word	0x00000180


	//   ....[1]....
        /*00fc*/ 	.word	0x00000240


	//   ....[2]....
        /*0100*/ 	.word	0x00008770


	//----- nvinfo : EIATTR_COOP_GROUP_MASK_REGIDS
	.align		4
.L_400:
        /*0104*/ 	.byte	0x04, 0x29
        /*0106*/ 	.short	(.L_402 - .L_401)


	//   ....[0]....
.L_401:
        /*0108*/ 	.word	0xffffffff


	//   ....[1]....
        /*010c*/ 	.word	0xffffffff


	//   ....[2]....
        /*0110*/ 	.word	0xffffffff


	//   ....[3]....
        /*0114*/ 	.word	0xffffffff


	//   ....[4]....
        /*0118*/ 	.word	0xffffffff


	//   ....[5]....
        /*011c*/ 	.word	0xffffffff


	//   ....[6]....
        /*0120*/ 	.word	0xffffffff


	//   ....[7]....
        /*0124*/ 	.word	0x0500000f


	//----- nvinfo : EIATTR_COOP_GROUP_INSTR_OFFSETS
	.align		4
.L_402:
        /*0128*/ 	.byte	0x04, 0x28
        /*012a*/ 	.short	(.L_404 - .L_403)


	//   ....[0]....
.L_403:
        /*012c*/ 	.word	0x00000060


	//   ....[1]....
        /*0130*/ 	.word	0x00000190


	//   ....[2]....
        /*0134*/ 	.word	0x00000220


	//   ....[3]....
        /*0138*/ 	.word	0x000003a0


	//   ....[4]....
        /*013c*/ 	.word	0x00000610


	//   ....[5]....
        /*0140*/ 	.word	0x00001370


	//   ....[6]....
        /*0144*/ 	.word	0x000074d0


	//   ....[7]....
        /*0148*/ 	.word	0x0000a750


	//----- nvinfo : EIATTR_REG_RECONFIG
	.align		4
.L_404:
        /*014c*/ 	.byte	0x01, 0x54
	.zero		2


	//----- nvinfo : EIATTR_SYSCALL_OFFSETS
	.align		4
        /*0150*/ 	.byte	0x04, 0x46
        /*0152*/ 	.short	(.L_406 - .L_405)


	//   ....[0]....
.L_405:
        /*0154*/ 	.word	0x00000fa0


	//   ....[1]....
        /*0158*/ 	.word	0x00001090


	//   ....[2]....
        /*015c*/ 	.word	0x00001200


	//   ....[3]....
        /*0160*/ 	.word	0x000012f0


	//----- nvinfo : EIATTR_MBARRIER_INSTR_OFFSETS
	.align		4
.L_406:
        /*0164*/ 	.byte	0x04, 0x39
        /*0166*/ 	.short	(.L_408 - .L_407)


	//   ....[0]....
.L_407:
        /*0168*/ 	.word	0x00000260
        /*016c*/ 	.word	0x000000ff
        /*0170*/ 	.word	0x00038800
        /*0174*/ 	.short	0x0100
        /*0176*/ 	.byte	0x06
	.zero		1


	//   ....[1]....
        /*0178*/ 	.word	0x00000350
        /*017c*/ 	.word	0x000000ff
        /*0180*/ 	.word	0x00038810
        /*0184*/ 	.short	0x0100
        /*0186*/ 	.byte	0x08
	.zero		1


	//   ....[2]....
        /*0188*/ 	.word	0x00000360
        /*018c*/ 	.word	0x000000ff
        /*0190*/ 	.word	0x00038820
        /*0194*/ 	.short	0x0100
        /*0196*/ 	.byte	0x08
	.zero		1


	//   ....[3]....
        /*0198*/ 	.word	0x00000370
        /*019c*/ 	.word	0x000000ff
        /*01a0*/ 	.word	0x00038818
        /*01a4*/ 	.short	0x0100
        /*01a6*/ 	.byte	0x08
	.zero		1


	//   ....[4]....
        /*01a8*/ 	.word	0x00000380
        /*01ac*/ 	.word	0x000000ff
        /*01b0*/ 	.word	0x00038828
        /*01b4*/ 	.short	0x0100
        /*01b6*/ 	.byte	0x08
	.zero		1


	//   ....[5]....
        /*01b8*/ 	.word	0x000004b0
        /*01bc*/ 	.word	0x000000ff
        /*01c0*/ 	.word	0x00038830
        /*01c4*/ 	.short	0x0100
        /*01c6*/ 	.byte	0x08
	.zero		1


	//   ....[6]....
        /*01c8*/ 	.word	0x000004c0
        /*01cc*/ 	.word	0x000000ff
        /*01d0*/ 	.word	0x00038840
        /*01d4*/ 	.short	0x0100
        /*01d6*/ 	.byte	0x08
	.zero		1


	//   ....[7]....
        /*01d8*/ 	.word	0x000004d0
        /*01dc*/ 	.word	0x000000ff
        /*01e0*/ 	.word	0x00038838
        /*01e4*/ 	.short	0x0100
        /*01e6*/ 	.byte	0x08
	.zero		1


	//   ....[8]....
        /*01e8*/ 	.word	0x000004e0
        /*01ec*/ 	.word	0x000000ff
        /*01f0*/ 	.word	0x00038848
        /*01f4*/ 	.short	0x0100
        /*01f6*/ 	.byte	0x08
	.zero		1


	//   ....[9]....
        /*01f8*/ 	.word	0x000013c0
        /*01fc*/ 	.word	0x00000013
        /*0200*/ 	.word	0x00038800
        /*0204*/ 	.short	0x010a
        /*0206*/ 	.byte	0x3f
	.zero		1


	//   ....[10]....
        /*0208*/ 	.word	0x00001660
        /*020c*/ 	.word	0x00000013
        /*0210*/ 	.word	0x00038800
        /*0214*/ 	.short	0x010a
        /*0216*/ 	.byte	0x3f
	.zero		1


	//   ....[11]....
        /*0218*/ 	.word	0x00001c00
        /*021c*/ 	.word	0x00000003
        /*0220*/ 	.word	0x00038810
        /*0224*/ 	.short	0x010a
        /*0226*/ 	.byte	0x3f
	.zero		1


	//   ....[12]....
        /*0228*/ 	.word	0x00001c40
        /*022c*/ 	.word	0x00000003
        /*0230*/ 	.word	0x00038810
        /*0234*/ 	.short	0x010a
        /*0236*/ 	.byte	0x3f
	.zero		1


	//   ....[13]....
        /*0238*/ 	.word	0x00002e40
        /*023c*/ 	.word	0x00000003
        /*0240*/ 	.word	0x00038830
        /*0244*/ 	.short	0x010a
        /*0246*/ 	.byte	0x3f
	.zero		1


	//   ....[14]....
        /*0248*/ 	.word	0x00002ec0
        /*024c*/ 	.word	0x00000003
        /*0250*/ 	.word	0x00038830
        /*0254*/ 	.short	0x010a
        /*0256*/ 	.byte	0x3f
	.zero		1


	//   ....[15]....
        /*0258*/ 	.word	0x00006350
        /*025c*/ 	.word	0x00000005
        /*0260*/ 	.word	0x00000000
        /*0264*/ 	.short	0x0101
        /*0266*/ 	.byte	0x3f
	.zero		1


	//   ....[16]....
        /*0268*/ 	.word	0x000066c0
        /*026c*/ 	.word	0x00000003
        /*0270*/ 	.word	0x00000000
        /*0274*/ 	.short	0x0101
        /*0276*/ 	.byte	0x3f
	.zero		1


	//   ....[17]....
        /*0278*/ 	.word	0x00008c80
        /*027c*/ 	.word	0x0000000c
        /*0280*/ 	.word	0x00038820
        /*0284*/ 	.short	0x010a
        /*0286*/ 	.byte	0x3f
	.zero		1


	//   ....[18]....
        /*0288*/ 	.word	0x00009280
        /*028c*/ 	.word	0x0000000c
        /*0290*/ 	.word	0x00038840
        /*0294*/ 	.short	0x010a
        /*0296*/ 	.byte	0x3f
	.zero		1


	//   ....[19]....
        /*0298*/ 	.word	0x00009530
        /*029c*/ 	.word	0x0000000c
        /*02a0*/ 	.word	0x00038828
        /*02a4*/ 	.short	0x010a
        /*02a6*/ 	.byte	0x3f
	.zero		1


	//   ....[20]....
        /*02a8*/ 	.word	0x00009760
        /*02ac*/ 	.word	0x0000000c
        /*02b0*/ 	.word	0x00038848
        /*02b4*/ 	.short	0x010a
        /*02b6*/ 	.byte	0x3f
	.zero		1


	//   ....[21]....
        /*02b8*/ 	.word	0x000099e0
        /*02bc*/ 	.word	0x0000000c
        /*02c0*/ 	.word	0x00038820
        /*02c4*/ 	.short	0x010a
        /*02c6*/ 	.byte	0x3f
	.zero		1


	//   ....[22]....
        /*02c8*/ 	.word	0x00009c70
        /*02cc*/ 	.word	0x0000000c
        /*02d0*/ 	.word	0x00038840
        /*02d4*/ 	.short	0x010a
        /*02d6*/ 	.byte	0x3f
	.zero		1


	//   ....[23]....
        /*02d8*/ 	.word	0x00009ef0
        /*02dc*/ 	.word	0x0000000c
        /*02e0*/ 	.word	0x00038828
        /*02e4*/ 	.short	0x010a
        /*02e6*/ 	.byte	0x3f
	.zero		1


	//   ....[24]....
        /*02e8*/ 	.word	0x0000a150
        /*02ec*/ 	.word	0x00000004
        /*02f0*/ 	.word	0x00038840
        /*02f4*/ 	.short	0x010a
        /*02f6*/ 	.byte	0x3f
	.zero		1


	//   ....[25]....
        /*02f8*/ 	.word	0x0000a5d0
        /*02fc*/ 	.word	0x00000007
        /*0300*/ 	.word	0x00000000
        /*0304*/ 	.short	0x010a
        /*0306*/ 	.byte	0x3f
	.zero		1


	//   ....[26]....
        /*0308*/ 	.word	0x0000a620
        /*030c*/ 	.word	0x0000000b
        /*0310*/ 	.word	0x00000000
        /*0314*/ 	.short	0x010a
        /*0316*/ 	.byte	0x3f
	.zero		1


	//   ....[27]....
        /*0318*/ 	.word	0x0000a680
        /*031c*/ 	.word	0x00000009
        /*0320*/ 	.word	0x00000000
        /*0324*/ 	.short	0x010a
        /*0326*/ 	.byte	0x3f
	.zero		1


	//   ....[28]....
        /*0328*/ 	.word	0x0000a6b0
        /*032c*/ 	.word	0x00000003
        /*0330*/ 	.word	0x00000000
        /*0334*/ 	.short	0x010a
        /*0336*/ 	.byte	0x3f
	.zero		1


	//   ....[29]....
        /*0338*/ 	.word	0x0000a7b0
        /*033c*/ 	.word	0x00000003
        /*0340*/ 	.word	0x00038800
        /*0344*/ 	.short	0x010a
        /*0346*/ 	.byte	0x3f
	.zero		1


	//   ....[30]....
        /*0348*/ 	.word	0x0000a800
        /*034c*/ 	.word	0x00000003
        /*0350*/ 	.word	0x00038810
        /*0354*/ 	.short	0x010a
        /*0356*/ 	.byte	0x3f
	.zero		1


	//   ....[31]....
        /*0358*/ 	.word	0x0000a850
        /*035c*/ 	.word	0x00000003
        /*0360*/ 	.word	0x00038830
        /*0364*/ 	.short	0x010a
        /*0366*/ 	.byte	0x3f
	.zero		1


	//   ....[32]....
        /*0368*/ 	.word	0x0000a8a0
        /*036c*/ 	.word	0x0000000c
        /*0370*/ 	.word	0x00038820
        /*0374*/ 	.short	0x010a
        /*0376*/ 	.byte	0x3f
	.zero		1


	//   ....[33]....
        /*0378*/ 	.word	0x0000a8f0
        /*037c*/ 	.word	0x0000000c
        /*0380*/ 	.word	0x00038840
        /*0384*/ 	.short	0x010a
        /*0386*/ 	.byte	0x3f
	.zero		1


	//   ....[34]....
        /*0388*/ 	.word	0x0000a940
        /*038c*/ 	.word	0x0000000c
        /*0390*/ 	.word	0x00038828
        /*0394*/ 	.short	0x010a
        /*0396*/ 	.byte	0x3f
	.zero		1


	//   ....[35]....
        /*0398*/ 	.word	0x0000a990
        /*039c*/ 	.word	0x0000000c
        /*03a0*/ 	.word	0x00038848
        /*03a4*/ 	.short	0x010a
        /*03a6*/ 	.byte	0x3f
	.zero		1


	//   ....[36]....
        /*03a8*/ 	.word	0x0000a9f0
        /*03ac*/ 	.word	0x0000000c
        /*03b0*/ 	.word	0x00038820
        /*03b4*/ 	.short	0x010a
        /*03b6*/ 	.byte	0x3f
	.zero		1


	//   ....[37]....
        /*03b8*/ 	.word	0x0000aa40
        /*03bc*/ 	.word	0x0000000c
        /*03c0*/ 	.word	0x00038840
        /*03c4*/ 	.short	0x010a
        /*03c6*/ 	.byte	0x3f
	.zero		1


	//   ....[38]....
        /*03c8*/ 	.word	0x0000aa90
        /*03cc*/ 	.word	0x0000000c
        /*03d0*/ 	.word	0x00038828
        /*03d4*/ 	.short	0x010a
        /*03d6*/ 	.byte	0x3f
	.zero		1


	//   ....[39]....
        /*03d8*/ 	.word	0x0000aae0
        /*03dc*/ 	.word	0x00000004
        /*03e0*/ 	.word	0x00038840
        /*03e4*/ 	.short	0x010a
        /*03e6*/ 	.byte	0x3f
	.zero		1


	//   ....[40]....
        /*03e8*/ 	.word	0x0000abc0
        /*03ec*/ 	.word	0x00000007
        /*03f0*/ 	.word	0x00000000
        /*03f4*/ 	.short	0x010a
        /*03f6*/ 	.byte	0x3f
	.zero		1


	//   ....[41]....
        /*03f8*/ 	.word	0x0000ac10
        /*03fc*/ 	.word	0x0000000b
        /*0400*/ 	.word	0x00000000
        /*0404*/ 	.short	0x010a
        /*0406*/ 	.byte	0x3f
	.zero		1


	//   ....[42]....
        /*0408*/ 	.word	0x0000ac60
        /*040c*/ 	.word	0x00000009
        /*0410*/ 	.word	0x00000000
        /*0414*/ 	.short	0x010a
        /*0416*/ 	.byte	0x3f
	.zero		1


	//----- nvinfo : EIATTR_NUM_MBARRIERS
	.align		4
.L_408:
        /*0418*/ 	.byte	0x03, 0x38
        /*041a*/ 	.short	0x0009


	//----- nvinfo : EIATTR_EXIT_INSTR_OFFSETS
	.align		4
        /*041c*/ 	.byte	0x04, 0x1c
        /*041e*/ 	.short	(.L_410 - .L_409)


	//   ....[0]....
.L_409:
        /*0420*/ 	.word	0x0000a700


	//----- nvinfo : EIATTR_MAX_THREADS
	.align		4
.L_410:
        /*0424*/ 	.byte	0x04, 0x05
        /*0426*/ 	.short	(.L_412 - .L_411)
.L_411:
        /*0428*/ 	.word	0x00000180
        /*042c*/ 	.word	0x00000001
        /*0430*/ 	.word	0x00000001


	//----- nvinfo : EIATTR_CRS_STACK_SIZE
	.align		4
.L_412:
        /*0434*/ 	.byte	0x04, 0x1e
        /*0436*/ 	.short	(.L_414 - .L_413)
.L_413:
        /*0438*/ 	.word	0x00000000


	//----- nvinfo : EIATTR_CBANK_PARAM_SIZE
	.align		4
.L_414:
        /*043c*/ 	.byte	0x03, 0x19
        /*043e*/ 	.short	0x06f0


	//----- nvinfo : EIATTR_PARAM_CBANK
	.align		4
        /*0440*/ 	.byte	0x04, 0x0a
        /*0442*/ 	.short	(.L_416 - .L_415)
	.align		4
.L_415:
        /*0444*/ 	.word	index@(.nv.constant0._ZN7cutlass13device_kernelIN5flash11enable_sm90INS1_16FlashAttnBwdSm90INS1_25CollectiveMainloopBwdSm90ILi2ELi2ELi2EN4cute5tupleIJNS5_1CILi1EEES8_S8_EEENS6_IJNS7_ILi80EEENS7_ILi128EEESB_EEENS_10bfloat16_tEfNS_4arch4Sm90ELb0ELb0ELb0ELb1ELb0ELb1ELb0ELb1ELi2ELi1ELi2ELi1ELb0EEENS1_24CollectiveEpilogueBwdGQAISC_fSF_Li256ELb1ELb0EEENS1_19SingleTileSchedulerILb1ELb0ELb0ELi128EEEEEEEEEvNT_6ParamsE)
        /*0448*/ 	.short	0x0210
        /*044a*/ 	.short	0x06f0


	//----- nvinfo : EIATTR_SW_WAR
	.align		4
.L_416:
        /*044c*/ 	.byte	0x04, 0x36
        /*044e*/ 	.short	(.L_418 - .L_417)
.L_417:
        /*0450*/ 	.word	0x00000008
.L_418:


//--------------------- .nv.info._ZN7cutlass13device_kernelIN5flash32FlashAttnBwdPostprocessConvertdQIN4cute5tupleIJNS3_1CILi80EEENS5_ILi128EEEEEENS_10bfloat16_tEfNS_4arch4Sm90ELi256ENS3_8TiledMMAINS3_8MMA_AtomIJNS3_4SM904GMMA27MMA_64x16x16_F32BF16BF16_SSILNSF_5MajorE1ELSH_0ELNSF_7ScaleInE1ELSI_1EEEEEENS3_6LayoutINS4_IJNS5_ILi2EEENS5_ILi1EEESN_EEENS4_IJSN_NS5_ILi0EEESP_EEEEENS4_IJNS3_10UnderscoreESS_SS_EEEEELb1EEEEEvNT_6ParamsE --------------------------
	.section	.nv.info._ZN7cutlass13device_kernelIN5flash32FlashAttnBwdPostprocessConvertdQIN4cute5tupleIJNS3_1CILi80EEENS5_ILi128EEEEEENS_10bfloat16_tEfNS_4arch4Sm90ELi256ENS3_8TiledMMAINS3_8MMA_AtomIJNS3_4SM904GMMA27MMA_64x16x16_F32BF16BF16_SSILNSF_5MajorE1ELSH_0ELNSF_7ScaleInE1ELSI_1EEEEEENS3_6LayoutINS4_IJNS5_ILi2EEENS5_ILi1EEESN_EEENS4_IJSN_NS5_ILi0EEESP_EEEEENS4_IJNS3_10UnderscoreESS_SS_EEEEELb1EEEEEvNT_6ParamsE,"",@"SHT_CUDA_INFO"
	.sectionflags	@""
	.align	4


	//----- nvinfo : EIATTR_CUDA_API_VERSION
	.align		4
        /*0000*/ 	.byte	0x04, 0x37
        /*0002*/ 	.short	(.L_420 - .L_419)
.L_419:
        /*0004*/ 	.word	0x00000082


	//----- nvinfo : EIATTR_KPARAM_INFO
	.align		4
.L_420:
        /*0008*/ 	.byte	0x04, 0x17
        /*000a*/ 	.short	(.L_422 - .L_421)
.L_421:
        /*000c*/ 	.word	0x00000000
        /*0010*/ 	.short	0x0000
        /*0012*/ 	.short	0x0000
        /*0014*/ 	.byte	0x00, 0xf0, 0xc1, 0x01


	//----- nvinfo : EIATTR_SPARSE_MMA_MASK
	.align		4
.L_422:
        /*0018*/ 	.byte	0x03, 0x50
        /*001a*/ 	.short	0x0000


	//----- nvinfo : EIATTR_MAXREG_COUNT
	.align		4
        /*001c*/ 	.byte	0x03, 0x1b
        /*001e*/ 	.short	0x0080


	//----- nvinfo : EIATTR_NUM_BARRIERS
	.align		4
        /*0020*/ 	.byte	0x02, 0x4c
        /*0022*/ 	.byte	0x01
	.zero		1


	//----- nvinfo : EIATTR_MERCURY_ISA_VERSION
	.align		4
        /*0024*/ 	.byte	0x03, 0x5f
        /*0026*/ 	.short	0x0101


	//----- nvinfo : EIATTR_MBARRIER_INSTR_OFFSETS
	.align		4
        /*0028*/ 	.byte	0x04, 0x39
        /*002a*/ 	.short	(.L_424 - .L_423)


	//   ....[0]....
.L_423:
        /*002c*/ 	.word	0x00000490
        /*0030*/ 	.word	0x000000ff
        /*0034*/ 	.word	0x0000f000
        /*0038*/ 	.short	0x0100
        /*003a*/ 	.byte	0x06
	.zero		1


	//   ....[1]....
        /*003c*/ 	.word	0x000005a0
        /*0040*/ 	.word	0x00000002
        /*0044*/ 	.word	0x0000f000
        /*0048*/ 	.short	0x010a
        /*004a*/ 	.byte	0x3f
	.zero		1


	//----- nvinfo : EIATTR_NUM_MBARRIERS
	.align		4
.L_424:
        /*004c*/ 	.byte	0x03, 0x38
        /*004e*/ 	.short	0x0001


	//----- nvinfo : EIATTR_EXIT_INSTR_OFFSETS
	.align		4
        /*0050*/ 	.byte	0x04, 0x1c
        /*0052*/ 	.short	(.L_426 - .L_425)


	//   ....[0]....
.L_425:
        /*0054*/ 	.word	0x000001a0


	//   ....[1]....
        /*0058*/ 	.word	0x000013c0


	//   ....[2]....
        /*005c*/ 	.word	0x000014a0


	//----- nvinfo : EIATTR_MAX_THREADS
	.align		4
.L_426:
        /*0060*/ 	.byte	0x04, 0x05
        /*0062*/ 	.short	(.L_428 - .L_427)
.L_427:
        /*0064*/ 	.word	0x00000100
        /*0068*/ 	.word	0x00000001
        /*006c*/ 	.word	0x00000001


	//----- nvinfo : EIATTR_CRS_STACK_SIZE
	.align		4
.L_428:
        /*0070*/ 	.byte	0x04, 0x1e
        /*0072*/ 	.short	(.L_430 - .L_429)
.L_429:
        /*0074*/ 	.word	0x00000000


	//----- nvinfo : EIATTR_CBANK_PARAM_SIZE
	.align		4
.L_430:
        /*0078*/ 	.byte	0x03, 0x19
        /*007a*/ 	.short	0x0070


	//----- nvinfo : EIATTR_PARAM_CBANK
	.align		4
        /*007c*/ 	.byte	0x04, 0x0a
        /*007e*/ 	.short	(.L_432 - .L_431)
	.align		4
.L_431:
        /*0080*/ 	.word	index@(.nv.constant0._ZN7cutlass13device_kernelIN5flash32FlashAttnBwdPostprocessConvertdQIN4cute5tupleIJNS3_1CILi80EEENS5_ILi128EEEEEENS_10bfloat16_tEfNS_4arch4Sm90ELi256ENS3_8TiledMMAINS3_8MMA_AtomIJNS3_4SM904GMMA27MMA_64x16x16_F32BF16BF16_SSILNSF_5MajorE1ELSH_0ELNSF_7ScaleInE1ELSI_1EEEEEENS3_6LayoutINS4_IJNS5_ILi2EEENS5_ILi1EEESN_EEENS4_IJSN_NS5_ILi0EEESP_EEEEENS4_IJNS3_10UnderscoreESS_SS_EEEEELb1EEEEEvNT_6ParamsE)
        /*0084*/ 	.short	0x0210
        /*0086*/ 	.short	0x0070


	//----- nvinfo : EIATTR_SW_WAR
	.align		4
.L_432:
        /*0088*/ 	.byte	0x04, 0x36
        /*008a*/ 	.short	(.L_434 - .L_433)
.L_433:
        /*008c*/ 	.word	0x00000008
.L_434:


//--------------------- .nv.info._ZN7cutlass13device_kernelIN5flash11enable_sm90INS1_16FlashAttnBwdSm90INS1_25CollectiveMainloopBwdSm90ILi2ELi2ELi2EN4cute5tupleIJNS5_1CILi1EEES8_S8_EEENS6_IJNS7_ILi80EEENS7_ILi128EEESB_EEENS_10bfloat16_tEfNS_4arch4Sm90ELb0ELb0ELb0ELb1ELb1ELb1ELb0ELb1ELi2ELi1ELi2ELi1ELb0EEENS1_24CollectiveEpilogueBwdGQAISC_fSF_Li256ELb1ELb1EEENS1_19SingleTileSchedulerILb1ELb0ELb0ELi128EEEEEEEEEvNT_6ParamsE --------------------------
	.section	.nv.info._ZN7cutlass13device_kernelIN5flash11enable_sm90INS1_16FlashAttnBwdSm90INS1_25CollectiveMainloopBwdSm90ILi2ELi2ELi2EN4cute5tupleIJNS5_1CILi1EEES8_S8_EEENS6_IJNS7_ILi80EEENS7_ILi128EEESB_EEENS_10bfloat16_tEfNS_4arch4Sm90ELb0ELb0ELb0ELb1ELb1ELb1ELb0ELb1ELi2ELi1ELi2ELi1ELb0EEENS1_24CollectiveEpilogueBwdGQAISC_fSF_Li256ELb1ELb1EEENS1_19SingleTileSchedulerILb1ELb0ELb0ELi128EEEEEEEEEvNT_6ParamsE,"",@"SHT_CUDA_INFO"
	.sectionflags	@""
	.align	4


	//----- nvinfo : EIATTR_CUDA_API_VERSION
	.align		4
        /*0000*/ 	.byte	0x04, 0x37
        /*0002*/ 	.short	(.L_436 - .L_435)
.L_435:
        /*0004*/ 	.word	0x00000082


	//----- nvinfo : EIATTR_KPARAM_INFO
	.align		4
.L_436:
        /*0008*/ 	.byte	0x04, 0x17
        /*000a*/ 	.short	(.L_438 - .L_437)
.L_437:
        /*000c*/ 	.word	0x00000000
        /*0010*/ 	.short	0x0000
        /*0012*/ 	.short	0x0070
        /*0014*/ 	.byte	0x00, 0xf0, 0x01, 0x1a


	//----- nvinfo : EIATTR_SPARSE_MMA_MASK
	.align		4
.L_438:
        /*0018*/ 	.byte	0x03, 0x50
        /*001a*/ 	.short	0x0000


	//----- nvinfo : EIATTR_MAXREG_COUNT
	.align		4
        /*001c*/ 	.byte	0x03, 0x1b
        /*001e*/ 	.short	0x00a8


	//----- nvinfo : EIATTR_NUM_BARRIERS
	.align		4
        /*0020*/ 	.byte	0x02, 0x4c
        /*0022*/ 	.byte	0x10
	.zero		1


	//----- nvinfo : EIATTR_EXTERNS
	.align		4
        /*0024*/ 	.byte	0x04, 0x0f
        /*0026*/ 	.short	(.L_440 - .L_439)


	//   ....[0]....
	.align		4
.L_439:
        /*0028*/ 	.word	index@(__assertfail)


	//----- nvinfo : EIATTR_ANNOTATIONS
	.align		4
.L_440:
        /*002c*/ 	.byte	0x04, 0x55
        /*002e*/ 	.short	(.L_442 - .L_441)


	//   ....[0]....
.L_441:
        /* <DEDUP_REMOVED lines=13> */


	//----- nvinfo : EIATTR_MERCURY_ISA_VERSION
	.align		4
.L_442:
        /*00f0*/ 	.byte	0x03, 0x5f
        /*00f2*/ 	.short	0x0101


	//----- nvinfo : EIATTR_INT_WARP_WIDE_INSTR_OFFSETS
	.align		4
        /*00f4*/ 	.byte	0x04, 0x31
        /*00f6*/ 	.short	(.L_444 - .L_443)


	//   ....[0]....
.L_443:
        /*00f8*/ 	.word	0x00000180


	//   ....[1]....
        /*00fc*/ 	.word	0x00000240


	//   ....[2]....
        /*0100*/ 	.word	0x00008660


	//   ....[3]....
        /*0104*/ 	.word	0x00008ad0


	//   ....[4]....
        /*0108*/ 	.word	0x000090a0


	//   ....[5]....
        /*010c*/ 	.word	0x00009420


	//----- nvinfo : EIATTR_COOP_GROUP_MASK_REGIDS
	.align		4
.L_444:
        /*0110*/ 	.byte	0x04, 0x29
        /*0112*/ 	.short	(.L_446 - .L_445)


	//   ....[0]....
.L_445:
        /*0114*/ 	.word	0xffffffff


	//   ....[1]....
        /*0118*/ 	.word	0xffffffff


	//   ....[2]....
        /*011c*/ 	.word	0xffffffff


	//   ....[3]....
        /*0120*/ 	.word	0xffffffff


	//   ....[4]....
        /*0124*/ 	.word	0xffffffff


	//   ....[5]....
        /*0128*/ 	.word	0xffffffff


	//   ....[6]....
        /*012c*/ 	.word	0xffffffff


	//   ....[7]....
        /*0130*/ 	.word	0xffffffff


	//   ....[8]....
        /*0134*/ 	.word	0xffffffff


	//   ....[9]....
        /*0138*/ 	.word	0xffffffff


	//   ....[10]....
        /*013c*/ 	.word	0xffffffff


	//   ....[11]....
        /*0140*/ 	.word	0xffffffff


	//   ....[12]....
        /*0144*/ 	.word	0xffffffff


	//   ....[13]....
        /*0148*/ 	.word	0xffffffff


	//   ....[14]....
        /*014c*/ 	.word	0xffffffff


	//   ....[15]....
        /*0150*/ 	.word	0xffffffff


	//   ....[16]....
        /*0154*/ 	.word	0xffffffff


	//   ....[17]....
        /*0158*/ 	.word	0x0500000f


	//   ....[18]....
        /*015c*/ 	.word	0x0500000f


	//   ....[19]....
        /*0160*/ 	.word	0x0500000f


	//   ....[20]....
        /*0164*/ 	.word	0x0500000f


	//   ....[21]....
        /*0168*/ 	.word	0x0500000f


	//   ....[22]....
        /*016c*/ 	.word	0x0500000f


	//----- nvinfo : EIATTR_COOP_GROUP_INSTR_OFFSETS
	.align		4
.L_446:
        /*0170*/ 	.byte	0x04, 0x28
        /*0172*/ 	.short	(.L_448 - .L_447)


	//   ....[0]....
.L_447:
        /*0174*/ 	.word	0x00000060


	//   ....[1]....
        /*0178*/ 	.word	0x00000190


	//   ....[2]....
        /*017c*/ 	.word	0x00000220


	//   ....[3]....
        /*0180*/ 	.word	0x000003a0


	//   ....[4]....
        /*0184*/ 	.word	0x00000610


	//   ....[5]....
        /*0188*/ 	.word	0x00001370


	//   ....[6]....
        /*018c*/ 	.word	0x00007270


	//   ....[7]....
        /*0190*/ 	.word	0x00007400


	//   ....[8]....
        /*0194*/ 	.word	0x000076d0


	//   ....[9]....
        /*0198*/ 	.word	0x00007860


	//   ....[10]....
        /*019c*/ 	.word	0x00007970


	//   ....[11]....
        /*01a0*/ 	.word	0x00008300


	//   ....[12]....
        /*01a4*/ 	.word	0x00008590


	//   ....[13]....
        /*01a8*/ 	.word	0x000087d0


	//   ....[14]....
        /*01ac*/ 	.word	0x00008a00


	//   ....[15]....
        /*01b0*/ 	.word	0x00008cb0


	//   ....[16]....
        /*01b4*/ 	.word	0x00008fe0


	//   ....[17]....
        /*01b8*/ 	.word	0x0000b400


	//   ....[18]....
        /*01bc*/ 	.word	0x0000b580


	//   ....[19]....
        /*01c0*/ 	.word	0x0000b5f0


	//   ....[20]....
        /*01c4*/ 	.word	0x0000b660


	//   ....[21]....
        /*01c8*/ 	.word	0x0000b6d0


	//   ....[22]....
        /*01cc*/ 	.word	0x0000b740


	//----- nvinfo : EIATTR_REG_RECONFIG
	.align		4
.L_448:
        /*01d0*/ 	.byte	0x01, 0x54
	.zero		2


	//----- nvinfo : EIATTR_SYSCALL_OFFSETS
	.align		4
        /*01d4*/ 	.byte	0x04, 0x46
        /*01d6*/ 	.short	(.L_450 - .L_449)


	//   ....[0]....
.L_449:
        /*01d8*/ 	.word	0x00000fa0


	//   ....[1]....
        /*01dc*/ 	.word	0x00001090


	//   ....[2]....
        /*01e0*/ 	.word	0x00001200


	//   ....[3]....
        /*01e4*/ 	.word	0x000012f0


	//----- nvinfo : EIATTR_MBARRIER_INSTR_OFFSETS
	.align		4
.L_450:
        /*01e8*/ 	.byte	0x04, 0x39
        /*01ea*/ 	.short	(.L_452 - .L_451)


	//   ....[0]....
.L_451:
        /*01ec*/ 	.word	0x00000260
        /*01f0*/ 	.word	0x000000ff
        /*01f4*/ 	.word	0x00038800
        /*01f8*/ 	.short	0x0100
        /*01fa*/ 	.byte	0x06
	.zero		1


	//   ....[1]....
        /*01fc*/ 	.word	0x00000350
        /*0200*/ 	.word	0x000000ff
        /*0204*/ 	.word	0x00038810
        /*0208*/ 	.short	0x0100
        /*020a*/ 	.byte	0x08
	.zero		1


	//   ....[2]....
        /*020c*/ 	.word	0x00000360
        /*0210*/ 	.word	0x000000ff
        /*0214*/ 	.word	0x00038820
        /*0218*/ 	.short	0x0100
        /*021a*/ 	.byte	0x08
	.zero		1


	//   ....[3]....
        /*021c*/ 	.word	0x00000370
        /*0220*/ 	.word	0x000000ff
        /*0224*/ 	.word	0x00038818
        /*0228*/ 	.short	0x0100
        /*022a*/ 	.byte	0x08
	.zero		1


	//   ....[4]....
        /*022c*/ 	.word	0x00000380
        /*0230*/ 	.word	0x000000ff
        /*0234*/ 	.word	0x00038828
        /*0238*/ 	.short	0x0100
        /*023a*/ 	.byte	0x08
	.zero		1


	//   ....[5]....
        /*023c*/ 	.word	0x000004b0
        /*0240*/ 	.word	0x000000ff
        /*0244*/ 	.word	0x00038830
        /*0248*/ 	.short	0x0100
        /*024a*/ 	.byte	0x08
	.zero		1


	//   ....[6]....
        /*024c*/ 	.word	0x000004c0
        /*0250*/ 	.word	0x000000ff
        /*0254*/ 	.word	0x00038840
        /*0258*/ 	.short	0x0100
        /*025a*/ 	.byte	0x08
	.zero		1


	//   ....[7]....
        /*025c*/ 	.word	0x000004d0
        /*0260*/ 	.word	0x000000ff
        /*0264*/ 	.word	0x00038838
        /*0268*/ 	.short	0x0100
        /*026a*/ 	.byte	0x08
	.zero		1


	//   ....[8]....
        /*026c*/ 	.word	0x000004e0
        /*0270*/ 	.word	0x000000ff
        /*0274*/ 	.word	0x00038848
        /*0278*/ 	.short	0x0100
        /*027a*/ 	.byte	0x08
	.zero		1


	//   ....[9]....
        /*027c*/ 	.word	0x000013c0
        /*0280*/ 	.word	0x00000013
        /*0284*/ 	.word	0x00038800
        /*0288*/ 	.short	0x010a
        /*028a*/ 	.byte	0x3f
	.zero		1


	//   ....[10]....
        /*028c*/ 	.word	0x00001660
        /*0290*/ 	.word	0x00000013
        /*0294*/ 	.word	0x00038800
        /*0298*/ 	.short	0x010a
        /*029a*/ 	.byte	0x3f
	.zero		1


	//   ....[11]....
        /*029c*/ 	.word	0x00001c00
        /*02a0*/ 	.word	0x00000003
        /*02a4*/ 	.word	0x00038810
        /*02a8*/ 	.short	0x010a
        /*02aa*/ 	.byte	0x3f
	.zero		1


	//   ....[12]....
        /*02ac*/ 	.word	0x00001c40
        /*02b0*/ 	.word	0x00000003
        /*02b4*/ 	.word	0x00038810
        /*02b8*/ 	.short	0x010a
        /*02ba*/ 	.byte	0x3f
	.zero		1


	//   ....[13]....
        /*02bc*/ 	.word	0x00002e40
        /*02c0*/ 	.word	0x00000003
        /*02c4*/ 	.word	0x00038830
        /*02c8*/ 	.short	0x010a
        /*02ca*/ 	.byte	0x3f
	.zero		1


	//   ....[14]....
        /*02cc*/ 	.word	0x00002ec0
        /*02d0*/ 	.word	0x00000003
        /*02d4*/ 	.word	0x00038830
        /*02d8*/ 	.short	0x010a
        /*02da*/ 	.byte	0x3f
	.zero		1


	//   ....[15]....
        /*02dc*/ 	.word	0x00006350
        /*02e0*/ 	.word	0x00000005
        /*02e4*/ 	.word	0x00000000
        /*02e8*/ 	.short	0x0101
        /*02ea*/ 	.byte	0x3f
	.zero		1


	//   ....[16]....
        /*02ec*/ 	.word	0x000066c0
        /*02f0*/ 	.word	0x00000003
        /*02f4*/ 	.word	0x00000000
        /*02f8*/ 	.short	0x0101
        /*02fa*/ 	.byte	0x3f
	.zero		1


	//   ....[17]....
        /*02fc*/ 	.word	0x00009930
        /*0300*/ 	.word	0x0000000c
        /*0304*/ 	.word	0x00038820
        /*0308*/ 	.short	0x010a
        /*030a*/ 	.byte	0x3f
	.zero		1


	//   ....[18]....
        /*030c*/ 	.word	0x00009f30
        /*0310*/ 	.word	0x0000000c
        /*0314*/ 	.word	0x00038840
        /*0318*/ 	.short	0x010a
        /*031a*/ 	.byte	0x3f
	.zero		1


	//   ....[19]....
        /*031c*/ 	.word	0x0000a1e0
        /*0320*/ 	.word	0x0000000c
        /*0324*/ 	.word	0x00038828
        /*0328*/ 	.short	0x010a
        /*032a*/ 	.byte	0x3f
	.zero		1


	//   ....[20]....
        /*032c*/ 	.word	0x0000a410
        /*0330*/ 	.word	0x0000000c
        /*0334*/ 	.word	0x00038848
        /*0338*/ 	.short	0x010a
        /*033a*/ 	.byte	0x3f
	.zero		1


	//   ....[21]....
        /*033c*/ 	.word	0x0000a690
        /*0340*/ 	.word	0x0000000c
        /*0344*/ 	.word	0x00038820
        /*0348*/ 	.short	0x010a
        /*034a*/ 	.byte	0x3f
	.zero		1


	//   ....[22]....
        /*034c*/ 	.word	0x0000a920
        /*0350*/ 	.word	0x0000000c
        /*0354*/ 	.word	0x00038840
        /*0358*/ 	.short	0x010a
        /*035a*/ 	.byte	0x3f
	.zero		1


	//   ....[23]....
        /*035c*/ 	.word	0x0000aba0
        /*0360*/ 	.word	0x0000000c
        /*0364*/ 	.word	0x00038828
        /*0368*/ 	.short	0x010a
        /*036a*/ 	.byte	0x3f
	.zero		1


	//   ....[24]....
        /*036c*/ 	.word	0x0000ae00
        /*0370*/ 	.word	0x00000004
        /*0374*/ 	.word	0x00038840
        /*0378*/ 	.short	0x010a
        /*037a*/ 	.byte	0x3f
	.zero		1


	//   ....[25]....
        /*037c*/ 	.word	0x0000b280
        /*0380*/ 	.word	0x00000007
        /*0384*/ 	.word	0x00000000
        /*0388*/ 	.short	0x010a
        /*038a*/ 	.byte	0x3f
	.zero		1


	//   ....[26]....
        /*038c*/ 	.word	0x0000b2d0
        /*0390*/ 	.word	0x0000000b
        /*0394*/ 	.word	0x00000000
        /*0398*/ 	.short	0x010a
        /*039a*/ 	.byte	0x3f
	.zero		1


	//   ....[27]....
        /*039c*/ 	.word	0x0000b330
        /*03a0*/ 	.word	0x00000009
        /*03a4*/ 	.word	0x00000000
        /*03a8*/ 	.short	0x010a
        /*03aa*/ 	.byte	0x3f
	.zero		1


	//   ....[28]....
        /*03ac*/ 	.word	0x0000b360
        /*03b0*/ 	.word	0x00000003
        /*03b4*/ 	.word	0x00000000
        /*03b8*/ 	.short	0x010a
        /*03ba*/ 	.byte	0x3f
	.zero		1


	//   ....[29]....
        /*03bc*/ 	.word	0x0000b460
        /*03c0*/ 	.word	0x00000003
        /*03c4*/ 	.word	0x00038800
        /*03c8*/ 	.short	0x010a
        /*03ca*/ 	.byte	0x3f
	.zero		1


	//   ....[30]....
        /*03cc*/ 	.word	0x0000b4b0
        /*03d0*/ 	.word	0x00000003
        /*03d4*/ 	.word	0x00038810
        /*03d8*/ 	.short	0x010a
        /*03da*/ 	.byte	0x3f
	.zero		1


	//   ....[31]....
        /*03dc*/ 	.word	0x0000b500
        /*03e0*/ 	.word	0x00000003
        /*03e4*/ 	.word	0x00038830
        /*03e8*/ 	.short	0x010a
        /*03ea*/ 	.byte	0x3f
	.zero		1


	//   ....[32]....
        /*03ec*/ 	.word	0x0000b780
        /*03f0*/ 	.word	0x0000000c
        /*03f4*/ 	.word	0x00038820
        /*03f8*/ 	.short	0x010a
        /*03fa*/ 	.byte	0x3f
	.zero		1


	//   ....[33]....
        /*03fc*/ 	.word	0x0000b7d0
        /*0400*/ 	.word	0x0000000c
        /*0404*/ 	.word	0x00038840
        /*0408*/ 	.short	0x010a
        /*040a*/ 	.byte	0x3f
	.zero		1


	//   ....[34]....
        /*040c*/ 	.word	0x0000b820
        /*0410*/ 	.word	0x0000000c
        /*0414*/ 	.word	0x00038828
        /*0418*/ 	.short	0x010a
        /*041a*/ 	.byte	0x3f
	.zero		1


	//   ....[35]....
        /*041c*/ 	.word	0x0000b870
        /*0420*/ 	.word	0x0000000c
        /*0424*/ 	.word	0x00038848
        /*0428*/ 	.short	0x010a
        /*042a*/ 	.byte	0x3f
	.zero		1


	//   ....[36]....
        /*042c*/ 	.word	0x0000b8d0
        /*0430*/ 	.word	0x0000000c
        /*0434*/ 	.word	0x00038820
        /*0438*/ 	.short	0x010a
        /*043a*/ 	.byte	0x3f
	.zero		1


	//   ....[37]....
        /*043c*/ 	.word	0x0000b920
        /*0440*/ 	.word	0x0000000c
        /*0444*/ 	.word	0x00038840
        /*0448*/ 	.short	0x010a
        /*044a*/ 	.byte	0x3f
	.zero		1


	//   ....[38]....
        /*044c*/ 	.word	0x0000b970
        /*0450*/ 	.word	0x0000000c
        /*0454*/ 	.word	0x00038828
        /*0458*/ 	.short	0x010a
        /*045a*/ 	.byte	0x3f
	.zero		1


	//   ....[39]....
        /*045c*/ 	.word	0x0000b9c0
        /*0460*/ 	.word	0x00000004
        /*0464*/ 	.word	0x00038840
        /*0468*/ 	.short	0x010a
        /*046a*/ 	.byte	0x3f
	.zero		1


	//   ....[40]....
        /*046c*/ 	.word	0x0000baa0
        /*0470*/ 	.word	0x00000007
        /*0474*/ 	.word	0x00000000
        /*0478*/ 	.short	0x010a
        /*047a*/ 	.byte	0x3f
	.zero		1


	//   ....[41]....
        /*047c*/ 	.word	0x0000baf0
        /*0480*/ 	.word	0x0000000b
        /*0484*/ 	.word	0x00000000
        /*0488*/ 	.short	0x010a
        /*048a*/ 	.byte	0x3f
	.zero		1


	//   ....[42]....
        /*048c*/ 	.word	0x0000bb40
        /*0490*/ 	.word	0x00000009
        /*0494*/ 	.word	0x00000000
        /*0498*/ 	.short	0x010a
        /*049a*/ 	.byte	0x3f
	.zero		1


	//----- nvinfo : EIATTR_NUM_MBARRIERS
	.align		4
.L_452:
        /*049c*/ 	.byte	0x03, 0x38
        /*049e*/ 	.short	0x0009


	//----- nvinfo : EIATTR_EXIT_INSTR_OFFSETS
	.align		4
        /*04a0*/ 	.byte	0x04, 0x1c
        /*04a2*/ 	.short	(.L_454 - .L_453)


	//   ....[0]....
.L_453:
        /*04a4*/ 	.word	0x0000b3b0


	//----- nvinfo : EIATTR_MAX_THREADS
	.align		4
.L_454:
        /*04a8*/ 	.byte	0x04, 0x05
        /*04aa*/ 	.short	(.L_456 - .L_455)
.L_455:
        /*04ac*/ 	.word	0x00000180
        /*04b0*/ 	.word	0x00000001
        /*04b4*/ 	.word	0x00000001


	//----- nvinfo : EIATTR_CRS_STACK_SIZE
	.align		4
.L_456:
        /*04b8*/ 	.byte	0x04, 0x1e
        /*04ba*/ 	.short	(.L_458 - .L_457)
.L_457:
        /*04bc*/ 	.word	0x00000000


	//----- nvinfo : EIATTR_CBANK_PARAM_SIZE
	.align		4
.L_458:
        /*04c0*/ 	.byte	0x03, 0x19
        /*04c2*/ 	.short	0x06f0


	//----- nvinfo : EIATTR_PARAM_CBANK
	.align		4
        /*04c4*/ 	.byte	0x04, 0x0a
        /*04c6*/ 	.short	(.L_460 - .L_459)
	.align		4
.L_459:
        /*04c8*/ 	.word	index@(.nv.constant0._ZN7cutlass13device_kernelIN5flash11enable_sm90INS1_16FlashAttnBwdSm90INS1_25CollectiveMainloopBwdSm90ILi2ELi2ELi2EN4cute5tupleIJNS5_1CILi1EEES8_S8_EEENS6_IJNS7_ILi80EEENS7_ILi128EEESB_EEENS_10bfloat16_tEfNS_4arch4Sm90ELb0ELb0ELb0ELb1ELb1ELb1ELb0ELb1ELi2ELi1ELi2ELi1ELb0EEENS1_24CollectiveEpilogueBwdGQAISC_fSF_Li256ELb1ELb1EEENS1_19SingleTileSchedulerILb1ELb0ELb0ELi128EEEEEEEEEvNT_6ParamsE)
        /*04cc*/ 	.short	0x0210
        /*04ce*/ 	.short	0x06f0


	//----- nvinfo : EIATTR_SW_WAR
	.align		4
.L_460:
        /*04d0*/ 	.byte	0x04, 0x36
        /*04d2*/ 	.short	(.L_462 - .L_461)
.L_461:
        /*04d4*/ 	.word	0x00000008
.L_462:


//--------------------- .nv.info._ZN7cutlass13device_kernelIN5flash22FlashAttnBwdPreprocessIN4cute5tupleIJNS3_1CILi80EEENS5_ILi128EEEEEENS_10bfloat16_tEfNS_4arch4Sm90ELb1ELb1EEEEEvNT_6ParamsE --------------------------
	.section	.nv.info._ZN7cutlass13device_kernelIN5flash22FlashAttnBwdPreprocessIN4cute5tupleIJNS3_1CILi80EEENS5_ILi128EEEEEENS_10bfloat16_tEfNS_4arch4Sm90ELb1ELb1EEEEEvNT_6ParamsE,"",@"SHT_CUDA_INFO"
	.sectionflags	@""
	.align	4


	//----- nvinfo : EIATTR_CUDA_API_VERSION
	.align		4
        /*0000*/ 	.byte	0x04, 0x37
        /*0002*/ 	.short	(.L_464 - .L_463)
.L_463:
        /*0004*/ 	.word	0x00000082


	//----- nvinfo : EIATTR_KPARAM_INFO
	.align		4
.L_464:
        /*0008*/ 	.byte	0x04, 0x17
        /*000a*/ 	.short	(.L_466 - .L_465)
.L_465:
        /*000c*/ 	.word	0x00000000
        /*0010*/ 	.short	0x0000
        /*0012*/ 	.short	0x0000
        /*0014*/ 	.byte	0x00, 0xf0, 0xc1, 0x03


	//----- nvinfo : EIATTR_SPARSE_MMA_MASK
	.align		4
.L_466:
        /*0018*/ 	.byte	0x03, 0x50
        /*001a*/ 	.short	0x0000


	//----- nvinfo : EIATTR_MAXREG_COUNT
	.align		4
        /*001c*/ 	.byte	0x03, 0x1b
        /*001e*/ 	.short	0x0080


	//----- nvinfo : EIATTR_MERCURY_ISA_VERSION
	.align		4
        /*0020*/ 	.byte	0x03, 0x5f
        /*0022*/ 	.short	0x0101


	//----- nvinfo : EIATTR_COOP_GROUP_MASK_REGIDS
	.align		4
        /*0024*/ 	.byte	0x04, 0x29
        /*0026*/ 	.short	(.L_468 - .L_467)


	//   ....[0]....
.L_467:
        /*0028*/ 	.word	0xffffffff


	//   ....[1]....
        /*002c*/ 	.word	0xffffffff


	//   ....[2]....
        /*0030*/ 	.word	0xffffffff


	//   ....[3]....
        /*0034*/ 	.word	0xffffffff


	//   ....[4]....
        /*0038*/ 	.word	0xffffffff


	//   ....[5]....
        /*003c*/ 	.word	0xffffffff


	//   ....[6]....
        /*0040*/ 	.word	0xffffffff


	//   ....[7]....
        /*0044*/ 	.word	0xffffffff


	//   ....[8]....
        /*0048*/ 	.word	0xffffffff


	//   ....[9]....
        /*004c*/ 	.word	0xffffffff


	//   ....[10]....
        /*0050*/ 	.word	0xffffffff


	//   ....[11]....
        /*0054*/ 	.word	0xffffffff


	//   ....[12]....
        /*0058*/ 	.word	0xffffffff


	//   ....[13]....
        /*005c*/ 	.word	0xffffffff


	//   ....[14]....
        /*0060*/ 	.word	0xffffffff


	//   ....[15]....
        /*0064*/ 	.word	0xffffffff


	//   ....[16]....
        /*0068*/ 	.word	0xffffffff


	//   ....[17]....
        /*006c*/ 	.word	0xffffffff


	//   ....[18]....
        /*0070*/ 	.word	0xffffffff


	//   ....[19]....
        /*0074*/ 	.word	0xffffffff


	//----- nvinfo : EIATTR_COOP_GROUP_INSTR_OFFSETS
	.align		4
.L_468:
        /*0078*/ 	.byte	0x04, 0x28
        /*007a*/ 	.short	(.L_470 - .L_469)


	//   ....[0]....
.L_469:
        /*007c*/ 	.word	0x00001680


	//   ....[1]....
        /*0080*/ 	.word	0x00001690


	//   ....[2]....
        /*0084*/ 	.word	0x000016a0


	//   ....[3]....
        /*0088*/ 	.word	0x000016b0


	//   ....[4]....
        /*008c*/ 	.word	0x000016c0


	//   ....[5]....
        /*0090*/ 	.word	0x00001720


	//   ....[6]....
        /*0094*/ 	.word	0x00001730


	//   ....[7]....
        /*0098*/ 	.word	0x00001740


	//   ....[8]....
        /*009c*/ 	.word	0x00001750


	//   ....[9]....
        /*00a0*/ 	.word	0x00001760


	//   ....[10]....
        /*00a4*/ 	.word	0x000017c0


	//   ....[11]....
        /*00a8*/ 	.word	0x000017d0


	//   ....[12]....
        /*00ac*/ 	.word	0x000017e0


	//   ....[13]....
        /*00b0*/ 	.word	0x000017f0


	//   ....[14]....
        /*00b4*/ 	.word	0x00001800


	//   ....[15]....
        /*00b8*/ 	.word	0x00001860


	//   ....[16]....
        /*00bc*/ 	.word	0x00001890


	//   ....[17]....
        /*00c0*/ 	.word	0x000018a0


	//   ....[18]....
        /*00c4*/ 	.word	0x000018b0


	//   ....[19]....
        /*00c8*/ 	.word	0x000018c0


	//----- nvinfo : EIATTR_EXIT_INSTR_OFFSETS
	.align		4
.L_470:
        /*00cc*/ 	.byte	0x04, 0x1c
        /*00ce*/ 	.short	(.L_472 - .L_471)


	//   ....[0]....
.L_471:
        /*00d0*/ 	.word	0x000001c0


	//   ....[1]....
        /*00d4*/ 	.word	0x00001ff0


	//   ....[2]....
        /*00d8*/ 	.word	0x00002070


	//----- nvinfo : EIATTR_MAX_THREADS
	.align		4
.L_472:
        /*00dc*/ 	.byte	0x04, 0x05
        /*00de*/ 	.short	(.L_474 - .L_473)
.L_473:
        /*00e0*/ 	.word	0x00000100
        /*00e4*/ 	.word	0x00000001
        /*00e8*/ 	.word	0x00000001


	//----- nvinfo : EIATTR_CRS_STACK_SIZE
	.align		4
.L_474:
        /*00ec*/ 	.byte	0x04, 0x1e
        /*00ee*/ 	.short	(.L_476 - .L_475)
.L_475:
        /*00f0*/ 	.word	0x00000000


	//----- nvinfo : EIATTR_CBANK_PARAM_SIZE
	.align		4
.L_476:
        /*00f4*/ 	.byte	0x03, 0x19
        /*00f6*/ 	.short	0x00f0


	//----- nvinfo : EIATTR_PARAM_CBANK
	.align		4
        /*00f8*/ 	.byte	0x04, 0x0a
        /*00fa*/ 	.short	(.L_478 - .L_477)
	.align		4
.L_477:
        /*00fc*/ 	.word	index@(.nv.constant0._ZN7cutlass13device_kernelIN5flash22FlashAttnBwdPreprocessIN4cute5tupleIJNS3_1CILi80EEENS5_ILi128EEEEEENS_10bfloat16_tEfNS_4arch4Sm90ELb1ELb1EEEEEvNT_6ParamsE)
        /*0100*/ 	.short	0x0210
        /*0102*/ 	.short	0x00f0


	//----- nvinfo : EIATTR_SW_WAR
	.align		4
.L_478:
        /*0104*/ 	.byte	0x04, 0x36
        /*0106*/ 	.short	(.L_480 - .L_479)
.L_479:
        /*0108*/ 	.word	0x00000008
.L_480:


//--------------------- .nv.info._ZN7cutlass13device_kernelIN5flash11enable_sm90INS1_16FlashAttnBwdSm90INS1_25CollectiveMainloopBwdSm90ILi2ELi2ELi2EN4cute5tupleIJNS5_1CILi1EEES8_S8_EEENS6_IJNS7_ILi64EEENS7_ILi128EEESB_EEENS_10bfloat16_tEfNS_4arch4Sm90ELb0ELb1ELb0ELb0ELb0ELb1ELb0ELb0ELi2ELi1ELi2ELi1ELb0EEENS1_21CollectiveEpilogueBwdISC_SD_SF_Li256ELb0ELb0ELi1EEENS1_19SingleTileSchedulerILb0ELb0ELb0ELi128EEEEEEEEEvNT_6ParamsE --------------------------
	.section	.nv.info._ZN7cutlass13device_kernelIN5flash11enable_sm90INS1_16FlashAttnBwdSm90INS1_25CollectiveMainloopBwdSm90ILi2ELi2ELi2EN4cute5tupleIJNS5_1CILi1EEES8_S8_EEENS6_IJNS7_ILi64EEENS7_ILi128EEESB_EEENS_10bfloat16_tEfNS_4arch4Sm90ELb0ELb1ELb0ELb0ELb0ELb1ELb0ELb0ELi2ELi1ELi2ELi1ELb0EEENS1_21CollectiveEpilogueBwdISC_SD_SF_Li256ELb0ELb0ELi1EEENS1_19SingleTileSchedulerILb0ELb0ELb0ELi128EEEEEEEEEvNT_6ParamsE,"",@"SHT_CUDA_INFO"
	.sectionflags	@""
	.align	4


	//----- nvinfo : EIATTR_CUDA_API_VERSION
	.align		4
        /*0000*/ 	.byte	0x04, 0x37
        /*0002*/ 	.short	(.L_482 - .L_481)
.L_481:
        /*0004*/ 	.word	0x00000082


	//----- nvinfo : EIATTR_KPARAM_INFO
	.align		4
.L_482:
        /*0008*/ 	.byte	0x04, 0x17
        /*000a*/ 	.short	(.L_484 - .L_483)
.L_483:
        /*000c*/ 	.word	0x00000000
        /*0010*/ 	.short	0x0000
        /*0012*/ 	.short	0x0070
        /*0014*/ 	.byte	0x00, 0xf0, 0x01, 0x24


	//----- nvinfo : EIATTR_SPARSE_MMA_MASK
	.align		4
.L_484:
        /*0018*/ 	.byte	0x03, 0x50
        /*001a*/ 	.short	0x0000


	//----- nvinfo : EIATTR_MAXREG_COUNT
	.align		4
        /*001c*/ 	.byte	0x03, 0x1b
        /*001e*/ 	.short	0x00a8


	//----- nvinfo : EIATTR_NUM_BARRIERS
	.align		4
        /*0020*/ 	.byte	0x02, 0x4c
        /*0022*/ 	.byte	0x10
	.zero		1


	//----- nvinfo : EIATTR_EXTERNS
	.align		4
        /*0024*/ 	.byte	0x04, 0x0f
        /*0026*/ 	.short	(.L_486 - .L_485)


	//   ....[0]....
	.align		4
.L_485:
        /*0028*/ 	.word	index@(__assertfail)


	//----- nvinfo : EIATTR_ANNOTATIONS
	.align		4
.L_486:
        /*002c*/ 	.byte	0x04, 0x55
        /*002e*/ 	.short	(.L_488 - .L_487)


	//   ....[0]....
.L_487:
        /*0030*/ 	.word	0x00000001
        /*0034*/ 	.byte	0xf0, 0x7c, 0x00, 0x00, 0x01, 0x00, 0x00, 0x00, 0xe0, 0x7e, 0x00, 0x00, 0x01, 0x00, 0x00, 0x00
        /*0044*/ 	.byte	0xd0, 0x89, 0x00, 0x00, 0x01, 0x00, 0x00, 0x00, 0xf0, 0x89, 0x00, 0x00, 0x01, 0x00, 0x00, 0x00
        /*0054*/ 	.byte	0x90, 0x8e, 0x00, 0x00


	//----- nvinfo : EIATTR_MERCURY_ISA_VERSION
	.align		4
.L_488:
        /*0058*/ 	.byte	0x03, 0x5f
        /*005a*/ 	.short	0x0101


	//----- nvinfo : EIATTR_INT_WARP_WIDE_INSTR_OFFSETS
	.align		4
        /*005c*/ 	.byte	0x04, 0x31
        /*005e*/ 	.short	(.L_490 - .L_489)


	//   ....[0]....
.L_489:
        /*0060*/ 	.word	0x000001f0


	//   ....[1]....
        /*0064*/ 	.word	0x00000220


	//----- nvinfo : EIATTR_COOP_GROUP_MASK_REGIDS
	.align		4
.L_490:
        /*0068*/ 	.byte	0x04, 0x29
        /*006a*/ 	.short	(.L_492 - .L_491)


	//   ....[0]....
.L_491:
        /*006c*/ 	.word	0xffffffff


	//   ....[1]....
        /*0070*/ 	.word	0xffffffff


	//   ....[2]....
        /*0074*/ 	.word	0xffffffff


	//   ....[3]....
        /*0078*/ 	.word	0xffffffff


	//   ....[4]....
        /*007c*/ 	.word	0xffffffff


	//   ....[5]....
        /*0080*/ 	.word	0xffffffff


	//   ....[6]....
        /*0084*/ 	.word	0xffffffff


	//   ....[7]....
        /*0088*/ 	.word	0xffffffff


	//   ....[8]....
        /*008c*/ 	.word	0x0500000f


	//----- nvinfo : EIATTR_COOP_GROUP_INSTR_OFFSETS
	.align		4
.L_492:
        /*0090*/ 	.byte	0x04, 0x28
        /*0092*/ 	.short	(.L_494 - .L_493)


	//   ....[0]....
.L_493:
        /*0094*/ 	.word	0x00000070


	//   ....[1]....
        /*0098*/ 	.word	0x00000200


	//   ....[2]....
        /*009c*/ 	.word	0x00000250


	//   ....[3]....
        /*00a0*/ 	.word	0x00000440


	//   ....[4]....
        /*00a4*/ 	.word	0x00000660


	//   ....[5]....
        /*00a8*/ 	.word	0x000011d0


	//   ....[6]....
        /*00ac*/ 	.word	0x00004b90


	//   ....[7]....
        /*00b0*/ 	.word	0x000066e0


	//   ....[8]....
        /*00b4*/ 	.word	0x00009550


	//----- nvinfo : EIATTR_REG_RECONFIG
	.align		4
.L_494:
        /*00b8*/ 	.byte	0x01, 0x54
	.zero		2


	//----- nvinfo : EIATTR_SYSCALL_OFFSETS
	.align		4
        /*00bc*/ 	.byte	0x04, 0x46
        /*00be*/ 	.short	(.L_496 - .L_495)


	//   ....[0]....
.L_495:
        /*00c0*/ 	.word	0x00000e10


	//   ....[1]....
        /*00c4*/ 	.word	0x00000f00


	//   ....[2]....
        /*00c8*/ 	.word	0x00001060


	//   ....[3]....
        /*00cc*/ 	.word	0x00001150


	//   ....[4]....
        /*00d0*/ 	.word	0x00004500


	//   ....[5]....
        /*00d4*/ 	.word	0x00004640


	//   ....[6]....
        /*00d8*/ 	.word	0x00004760


	//   ....[7]....
        /*00dc*/ 	.word	0x00004880


	//----- nvinfo : EIATTR_MBARRIER_INSTR_OFFSETS
	.align		4
.L_496:
        /*00e0*/ 	.byte	0x04, 0x39
        /*00e2*/ 	.short	(.L_498 - .L_497)


	//   ....[0]....
.L_497:
        /*00e4*/ 	.word	0x000002f0
        /*00e8*/ 	.word	0x000000ff
        /*00ec*/ 	.word	0x00030800
        /*00f0*/ 	.short	0x0100
        /*00f2*/ 	.byte	0x06
	.zero		1


	//   ....[1]....
        /*00f4*/ 	.word	0x000003f0
        /*00f8*/ 	.word	0x000000ff
        /*00fc*/ 	.word	0x00030810
        /*0100*/ 	.short	0x0100
        /*0102*/ 	.byte	0x08
	.zero		1


	//   ....[2]....
        /*0104*/ 	.word	0x00000400
        /*0108*/ 	.word	0x000000ff
        /*010c*/ 	.word	0x00030820
        /*0110*/ 	.short	0x0100
        /*0112*/ 	.byte	0x08
	.zero		1


	//   ....[3]....
        /*0114*/ 	.word	0x00000410
        /*0118*/ 	.word	0x000000ff
        /*011c*/ 	.word	0x00030818
        /*0120*/ 	.short	0x0100
        /*0122*/ 	.byte	0x08
	.zero		1


	//   ....[4]....
        /*0124*/ 	.word	0x00000420
        /*0128*/ 	.word	0x000000ff
        /*012c*/ 	.word	0x00030828
        /*0130*/ 	.short	0x0100
        /*0132*/ 	.byte	0x08
	.zero		1


	//   ....[5]....
        /*0134*/ 	.word	0x00000550
        /*0138*/ 	.word	0x000000ff
        /*013c*/ 	.word	0x00030830
        /*0140*/ 	.short	0x0100
        /*0142*/ 	.byte	0x08
	.zero		1


	//   ....[6]....
        /*0144*/ 	.word	0x00000560
        /*0148*/ 	.word	0x000000ff
        /*014c*/ 	.word	0x00030840
        /*0150*/ 	.short	0x0100
        /*0152*/ 	.byte	0x08
	.zero		1


	//   ....[7]....
        /*0154*/ 	.word	0x00000570
        /*0158*/ 	.word	0x000000ff
        /*015c*/ 	.word	0x00030838
        /*0160*/ 	.short	0x0100
        /*0162*/ 	.byte	0x08
	.zero		1


	//   ....[8]....
        /*0164*/ 	.word	0x00000580
        /*0168*/ 	.word	0x000000ff
        /*016c*/ 	.word	0x00030848
        /*0170*/ 	.short	0x0100
        /*0172*/ 	.byte	0x08
	.zero		1


	//   ....[9]....
        /*0174*/ 	.word	0x00001200
        /*0178*/ 	.word	0x000000e5
        /*017c*/ 	.word	0x00030800
        /*0180*/ 	.short	0x010a
        /*0182*/ 	.byte	0x3f
	.zero		1


	//   ....[10]....
        /*0184*/ 	.word	0x00001330
        /*0188*/ 	.word	0x000000e5
        /*018c*/ 	.word	0x00030800
        /*0190*/ 	.short	0x010a
        /*0192*/ 	.byte	0x3f
	.zero		1


	//   ....[11]....
        /*0194*/ 	.word	0x000019c0
        /*0198*/ 	.word	0x00000000
        /*019c*/ 	.word	0x00030810
        /*01a0*/ 	.short	0x010a
        /*01a2*/ 	.byte	0x3f
	.zero		1


	//   ....[12]....
        /*01a4*/ 	.word	0x00001a00
        /*01a8*/ 	.word	0x00000000
        /*01ac*/ 	.word	0x00030810
        /*01b0*/ 	.short	0x010a
        /*01b2*/ 	.byte	0x3f
	.zero		1


	//   ....[13]....
        /*01b4*/ 	.word	0x00001f30
        /*01b8*/ 	.word	0x00000000
        /*01bc*/ 	.word	0x00030830
        /*01c0*/ 	.short	0x010a
        /*01c2*/ 	.byte	0x3f
	.zero		1


	//   ....[14]....
        /*01c4*/ 	.word	0x00001fb0
        /*01c8*/ 	.word	0x00000000
        /*01cc*/ 	.word	0x00030830
        /*01d0*/ 	.short	0x010a
        /*01d2*/ 	.byte	0x3f
	.zero		1


	//   ....[15]....
        /*01d4*/ 	.word	0x00003c10
        /*01d8*/ 	.word	0x00000005
        /*01dc*/ 	.word	0x00000000
        /*01e0*/ 	.short	0x0101
        /*01e2*/ 	.byte	0x3f
	.zero		1


	//   ....[16]....
        /*01e4*/ 	.word	0x00003f30
        /*01e8*/ 	.word	0x00000000
        /*01ec*/ 	.word	0x00000000
        /*01f0*/ 	.short	0x0101
        /*01f2*/ 	.byte	0x3f
	.zero		1


	//   ....[17]....
        /*01f4*/ 	.word	0x00007830
        /*01f8*/ 	.word	0x00000010
        /*01fc*/ 	.word	0x00030820
        /*0200*/ 	.short	0x010a
        /*0202*/ 	.byte	0x3f
	.zero		1


	//   ....[18]....
        /*0204*/ 	.word	0x00007f70
        /*0208*/ 	.word	0x00000010
        /*020c*/ 	.word	0x00030840
        /*0210*/ 	.short	0x010a
        /*0212*/ 	.byte	0x3f
	.zero		1


	//   ....[19]....
        /*0214*/ 	.word	0x00008210
        /*0218*/ 	.word	0x00000010
        /*021c*/ 	.word	0x00030828
        /*0220*/ 	.short	0x010a
        /*0222*/ 	.byte	0x3f
	.zero		1


	//   ....[20]....
        /*0224*/ 	.word	0x000084b0
        /*0228*/ 	.word	0x00000010
        /*022c*/ 	.word	0x00030848
        /*0230*/ 	.short	0x010a
        /*0232*/ 	.byte	0x3f
	.zero		1


	//   ....[21]....
        /*0234*/ 	.word	0x00008700
        /*0238*/ 	.word	0x00000010
        /*023c*/ 	.word	0x00030820
        /*0240*/ 	.short	0x010a
        /*0242*/ 	.byte	0x3f
	.zero		1


	//   ....[22]....
        /*0244*/ 	.word	0x00008a20
        /*0248*/ 	.word	0x00000010
        /*024c*/ 	.word	0x00030840
        /*0250*/ 	.short	0x010a
        /*0252*/ 	.byte	0x3f
	.zero		1


	//   ....[23]....
        /*0254*/ 	.word	0x00008c90
        /*0258*/ 	.word	0x00000010
        /*025c*/ 	.word	0x00030828
        /*0260*/ 	.short	0x010a
        /*0262*/ 	.byte	0x3f
	.zero		1


	//   ....[24]....
        /*0264*/ 	.word	0x00008f80
        /*0268*/ 	.word	0x00000003
        /*026c*/ 	.word	0x00030840
        /*0270*/ 	.short	0x010a
        /*0272*/ 	.byte	0x3f
	.zero		1


	//   ....[25]....
        /*0274*/ 	.word	0x000093c0
        /*0278*/ 	.word	0x00000006
        /*027c*/ 	.word	0x00000000
        /*0280*/ 	.short	0x010a
        /*0282*/ 	.byte	0x3f
	.zero		1


	//   ....[26]....
        /*0284*/ 	.word	0x00009420
        /*0288*/ 	.word	0x00000003
        /*028c*/ 	.word	0x00000000
        /*0290*/ 	.short	0x010a
        /*0292*/ 	.byte	0x3f
	.zero		1


	//   ....[27]....
        /*0294*/ 	.word	0x00009480
        /*0298*/ 	.word	0x00000000
        /*029c*/ 	.word	0x00000000
        /*02a0*/ 	.short	0x010a
        /*02a2*/ 	.byte	0x3f
	.zero		1


	//   ....[28]....
        /*02a4*/ 	.word	0x000094b0
        /*02a8*/ 	.word	0x00000003
        /*02ac*/ 	.word	0x00000000
        /*02b0*/ 	.short	0x010a
        /*02b2*/ 	.byte	0x3f
	.zero		1


	//   ....[29]....
        /*02b4*/ 	.word	0x00009580
        /*02b8*/ 	.word	0x000000e5
        /*02bc*/ 	.word	0x00030800
        /*02c0*/ 	.short	0x010a
        /*02c2*/ 	.byte	0x3f
	.zero		1


	//   ....[30]....
        /*02c4*/ 	.word	0x000095d0
        /*02c8*/ 	.word	0x00000000
        /*02cc*/ 	.word	0x00030810
        /*02d0*/ 	.short	0x010a
        /*02d2*/ 	.byte	0x3f
	.zero		1


	//   ....[31]....
        /*02d4*/ 	.word	0x00009620
        /*02d8*/ 	.word	0x00000000
        /*02dc*/ 	.word	0x00030830
        /*02e0*/ 	.short	0x010a
        /*02e2*/ 	.byte	0x3f
	.zero		1


	//   ....[32]....
        /*02e4*/ 	.word	0x00009670
        /*02e8*/ 	.word	0x00000010
        /*02ec*/ 	.word	0x00030820
        /*02f0*/ 	.short	0x010a
        /*02f2*/ 	.byte	0x3f
	.zero		1


	//   ....[33]....
        /*02f4*/ 	.word	0x000096c0
        /*02f8*/ 	.word	0x00000010
        /*02fc*/ 	.word	0x00030840
        /*0300*/ 	.short	0x010a
        /*0302*/ 	.byte	0x3f
	.zero		1


	//   ....[34]....
        /*0304*/ 	.word	0x00009710
        /*0308*/ 	.word	0x00000010
        /*030c*/ 	.word	0x00030828
        /*0310*/ 	.short	0x010a
        /*0312*/ 	.byte	0x3f
	.zero		1


	//   ....[35]....
        /*0314*/ 	.word	0x00009760
        /*0318*/ 	.word	0x00000010
        /*031c*/ 	.word	0x00030848
        /*0320*/ 	.short	0x010a
        /*0322*/ 	.byte	0x3f
	.zero		1


	//   ....[36]....
        /*0324*/ 	.word	0x000097c0
        /*0328*/ 	.word	0x00000010
        /*032c*/ 	.word	0x00030820
        /*0330*/ 	.short	0x010a
        /*0332*/ 	.byte	0x3f
	.zero		1


	//   ....[37]....
        /*0334*/ 	.word	0x00009810
        /*0338*/ 	.word	0x00000010
        /*033c*/ 	.word	0x00030840
        /*0340*/ 	.short	0x010a
        /*0342*/ 	.byte	0x3f
	.zero		1


	//   ....[38]....
        /*0344*/ 	.word	0x00009860
        /*0348*/ 	.word	0x00000010
        /*034c*/ 	.word	0x00030828
        /*0350*/ 	.short	0x010a
        /*0352*/ 	.byte	0x3f
	.zero		1


	//   ....[39]....
        /*0354*/ 	.word	0x000098b0
        /*0358*/ 	.word	0x00000003
        /*035c*/ 	.word	0x00030840
        /*0360*/ 	.short	0x010a
        /*0362*/ 	.byte	0x3f
	.zero		1


	//   ....[40]....
        /*0364*/ 	.word	0x00009980
        /*0368*/ 	.word	0x00000006
        /*036c*/ 	.word	0x00000000
        /*0370*/ 	.short	0x010a
        /*0372*/ 	.byte	0x3f
	.zero		1


	//   ....[41]....
        /*0374*/ 	.word	0x000099d0
        /*0378*/ 	.word	0x00000003
        /*037c*/ 	.word	0x00000000
        /*0380*/ 	.short	0x010a
        /*0382*/ 	.byte	0x3f
	.zero		1


	//   ....[42]....
        /*0384*/ 	.word	0x00009a20
        /*0388*/ 	.word	0x00000000
        /*038c*/ 	.word	0x00000000
        /*0390*/ 	.short	0x010a
        /*0392*/ 	.byte	0x3f
	.zero		1


	//----- nvinfo : EIATTR_NUM_MBARRIERS
	.align		4
.L_498:
        /*0394*/ 	.byte	0x03, 0x38
        /*0396*/ 	.short	0x0009


	//----- nvinfo : EIATTR_EXIT_INSTR_OFFSETS
	.align		4
        /*0398*/ 	.byte	0x04, 0x1c
        /*039a*/ 	.short	(.L_500 - .L_499)


	//   ....[0]....
.L_499:
        /*039c*/ 	.word	0x00009500


	//----- nvinfo : EIATTR_MAX_THREADS
	.align		4
.L_500:
        /*03a0*/ 	.byte	0x04, 0x05
        /*03a2*/ 	.short	(.L_502 - .L_501)
.L_501:
        /*03a4*/ 	.word	0x00000180
        /*03a8*/ 	.word	0x00000001
        /*03ac*/ 	.word	0x00000001


	//----- nvinfo : EIATTR_CRS_STACK_SIZE
	.align		4
.L_502:
        /*03b0*/ 	.byte	0x04, 0x1e
        /*03b2*/ 	.short	(.L_504 - .L_503)
.L_503:
        /*03b4*/ 	.word	0x00000000


	//----- nvinfo : EIATTR_CBANK_PARAM_SIZE
	.align		4
.L_504:
        /*03b8*/ 	.byte	0x03, 0x19
        /*03ba*/ 	.short	0x0970


	//----- nvinfo : EIATTR_PARAM_CBANK
	.align		4
        /*03bc*/ 	.byte	0x04, 0x0a
        /*03be*/ 	.short	(.L_506 - .L_505)
	.align		4
.L_505:
        /*03c0*/ 	.word	index@(.nv.constant0._ZN7cutlass13device_kernelIN5flash11enable_sm90INS1_16FlashAttnBwdSm90INS1_25CollectiveMainloopBwdSm90ILi2ELi2ELi2EN4cute5tupleIJNS5_1CILi1EEES8_S8_EEENS6_IJNS7_ILi64EEENS7_ILi128EEESB_EEENS_10bfloat16_tEfNS_4arch4Sm90ELb0ELb1ELb0ELb0ELb0ELb1ELb0ELb0ELi2ELi1ELi2ELi1ELb0EEENS1_21CollectiveEpilogueBwdISC_SD_SF_Li256ELb0ELb0ELi1EEENS1_19SingleTileSchedulerILb0ELb0ELb0ELi128EEEEEEEEEvNT_6ParamsE)
        /*03c4*/ 	.short	0x0210
        /*03c6*/ 	.short	0x0970


	//----- nvinfo : EIATTR_SW_WAR
	.align		4
.L_506:
        /*03c8*/ 	.byte	0x04, 0x36
        /*03ca*/ 	.short	(.L_508 - .L_507)
.L_507:
        /*03cc*/ 	.word	0x00000008
.L_508:


//--------------------- .nv.info._ZN7cutlass13device_kernelIN5flash11enable_sm90INS1_16FlashAttnBwdSm90INS1_25CollectiveMainloopBwdSm90ILi2ELi2ELi2EN4cute5tupleIJNS5_1CILi1EEES8_S8_EEENS6_IJNS7_ILi64EEENS7_ILi128EEESB_EEENS_10bfloat16_tEfNS_4arch4Sm90ELb0ELb1ELb0ELb0ELb1ELb1ELb0ELb0ELi2ELi1ELi2ELi1ELb0EEENS1_21CollectiveEpilogueBwdISC_SD_SF_Li256ELb0ELb0ELi1EEENS1_19SingleTileSchedulerILb0ELb0ELb0ELi128EEEEEEEEEvNT_6ParamsE --------------------------
	.section	.nv.info._ZN7cutlass13device_kernelIN5flash11enable_sm90INS1_16FlashAttnBwdSm90INS1_25CollectiveMainloopBwdSm90ILi2ELi2ELi2EN4cute5tupleIJNS5_1CILi1EEES8_S8_EEENS6_IJNS7_ILi64EEENS7_ILi128EEESB_EEENS_10bfloat16_tEfNS_4arch4Sm90ELb0ELb1ELb0ELb0ELb1ELb1ELb0ELb0ELi2ELi1ELi2ELi1ELb0EEENS1_21CollectiveEpilogueBwdISC_SD_SF_Li256ELb0ELb0ELi1EEENS1_19SingleTileSchedulerILb0ELb0ELb0ELi128EEEEEEEEEvNT_6ParamsE,"",@"SHT_CUDA_INFO"
	.sectionflags	@""
	.align	4


	//----- nvinfo : EIATTR_CUDA_API_VERSION
	.align		4
        /*0000*/ 	.byte	0x04, 0x37
        /*0002*/ 	.short	(.L_510 - .L_509)
.L_509:
        /*0004*/ 	.word	0x00000082


	//----- nvinfo : EIATTR_KPARAM_INFO
	.align		4
.L_510:
        /*0008*/ 	.byte	0x04, 0x17
        /*000a*/ 	.short	(.L_512 - .L_511)
.L_511:
        /*000c*/ 	.word	0x00000000
        /*0010*/ 	.short	0x0000
        /*0012*/ 	.short	0x0070
        /*0014*/ 	.byte	0x00, 0xf0, 0x01, 0x24


	//----- nvinfo : EIATTR_SPARSE_MMA_MASK
	.align		4
.L_512:
        /*0018*/ 	.byte	0x03, 0x50
        /*001a*/ 	.short	0x0000


	//----- nvinfo : EIATTR_MAXREG_COUNT
	.align		4
        /*001c*/ 	.byte	0x03, 0x1b
        /*001e*/ 	.short	0x00a8


	//----- nvinfo : EIATTR_NUM_BARRIERS
	.align		4
        /*0020*/ 	.byte	0x02, 0x4c
        /*0022*/ 	.byte	0x10
	.zero		1


	//----- nvinfo : EIATTR_EXTERNS
	.align		4
        /*0024*/ 	.byte	0x04, 0x0f
        /*0026*/ 	.short	(.L_514 - .L_513)


	//   ....[0]....
	.align		4
.L_513:
        /*0028*/ 	.word	index@(__assertfail)


	//----- nvinfo : EIATTR_ANNOTATIONS
	.align		4
.L_514:
        /*002c*/ 	.byte	0x04, 0x55
        /*002e*/ 	.short	(.L_516 - .L_515)


	//   ....[0]....
.L_515:
        /*0030*/ 	.word	0x00000001
        /*0034*/ 	.byte	0xf0, 0x8b, 0x00, 0x00, 0x01, 0x00, 0x00, 0x00, 0xe0, 0x8d, 0x00, 0x00, 0x01, 0x00, 0x00, 0x00
        /*0044*/ 	.byte	0xd0, 0x98, 0x00, 0x00, 0x01, 0x00, 0x00, 0x00, 0xf0, 0x98, 0x00, 0x00, 0x01, 0x00, 0x00, 0x00
        /*0054*/ 	.byte	0x90, 0x9d, 0x00, 0x00


	//----- nvinfo : EIATTR_MERCURY_ISA_VERSION
	.align		4
.L_516:
        /*0058*/ 	.byte	0x03, 0x5f
        /*005a*/ 	.short	0x0101


	//----- nvinfo : EIATTR_INT_WARP_WIDE_INSTR_OFFSETS
	.align		4
        /*005c*/ 	.byte	0x04, 0x31
        /*005e*/ 	.short	(.L_518 - .L_517)


	//   ....[0]....
.L_517:
        /*0060*/ 	.word	0x000001f0


	//   ....[1]....
        /*0064*/ 	.word	0x00000220


	//   ....[2]....
        /*0068*/ 	.word	0x00007040


	//   ....[3]....
        /*006c*/ 	.word	0x00007640


	//   ....[4]....
        /*0070*/ 	.word	0x00007af0


	//   ....[5]....
        /*0074*/ 	.word	0x00007dc0


	//   ....[6]....
        /*0078*/ 	.word	0x00008020


	//   ....[7]....
        /*007c*/ 	.word	0x000081b0


	//----- nvinfo : EIATTR_COOP_GROUP_MASK_REGIDS
	.align		4
.L_518:
        /*0080*/ 	.byte	0x04, 0x29
        /*0082*/ 	.short	(.L_520 - .L_519)


	//   ....[0]....
.L_519:
        /*0084*/ 	.word	0xffffffff


	//   ....[1]....
        /*0088*/ 	.word	0xffffffff


	//   ....[2]....
        /*008c*/ 	.word	0xffffffff


	//   ....[3]....
        /*0090*/ 	.word	0xffffffff


	//   ....[4]....
        /*0094*/ 	.word	0xffffffff


	//   ....[5]....
        /*0098*/ 	.word	0xffffffff


	//   ....[6]....
        /*009c*/ 	.word	0xffffffff


	//   ....[7]....
        /*00a0*/ 	.word	0xffffffff


	//   ....[8]....
        /*00a4*/ 	.word	0xffffffff


	//   ....[9]....
        /*00a8*/ 	.word	0xffffffff


	//   ....[10]....
        /*00ac*/ 	.word	0xffffffff


	//   ....[11]....
        /*00b0*/ 	.word	0xffffffff


	//   ....[12]....
        /*00b4*/ 	.word	0xffffffff


	//   ....[13]....
        /*00b8*/ 	.word	0xffffffff


	//   ....[14]....
        /*00bc*/ 	.word	0xffffffff


	//   ....[15]....
        /*00c0*/ 	.word	0xffffffff


	//   ....[16]....
        /*00c4*/ 	.word	0xffffffff


	//   ....[17]....
        /*00c8*/ 	.word	0x0500000f


	//   ....[18]....
        /*00cc*/ 	.word	0x0500000f


	//   ....[19]....
        /*00d0*/ 	.word	0x0500000f


	//   ....[20]....
        /*00d4*/ 	.word	0x0500000f


	//----- nvinfo : EIATTR_COOP_GROUP_INSTR_OFFSETS
	.align		4
.L_520:
        /*00d8*/ 	.byte	0x04, 0x28
        /*00da*/ 	.short	(.L_522 - .L_521)


	//   ....[0]....
.L_521:
        /*00dc*/ 	.word	0x00000070


	//   ....[1]....
        /*00e0*/ 	.word	0x00000200


	//   ....[2]....
        /*00e4*/ 	.word	0x00000250


	//   ....[3]....
        /*00e8*/ 	.word	0x00000440


	//   ....[4]....
        /*00ec*/ 	.word	0x00000670


	//   ....[5]....
        /*00f0*/ 	.word	0x000011e0


	//   ....[6]....
        /*00f4*/ 	.word	0x00004ba0


	//   ....[7]....
        /*00f8*/ 	.word	0x000066e0


	//   ....[8]....
        /*00fc*/ 	.word	0x00006c40


	//   ....[9]....
        /*0100*/ 	.word	0x00006f70


	//   ....[10]....
        /*0104*/ 	.word	0x000072c0


	//   ....[11]....
        /*0108*/ 	.word	0x00007570


	//   ....[12]....
        /*010c*/ 	.word	0x000077b0


	//   ....[13]....
        /*0110*/ 	.word	0x00007a20


	//   ....[14]....
        /*0114*/ 	.word	0x00007d00


	//   ....[15]....
        /*0118*/ 	.word	0x00007f20


	//   ....[16]....
        /*011c*/ 	.word	0x000080b0


	//   ....[17]....
        /*0120*/ 	.word	0x0000a450


	//   ....[18]....
        /*0124*/ 	.word	0x0000a5a0


	//   ....[19]....
        /*0128*/ 	.word	0x0000a610


	//   ....[20]....
        /*012c*/ 	.word	0x0000a680


	//----- nvinfo : EIATTR_REG_RECONFIG
	.align		4
.L_522:
        /*0130*/ 	.byte	0x01, 0x54
	.zero		2


	//----- nvinfo : EIATTR_SYSCALL_OFFSETS
	.align		4
        /*0134*/ 	.byte	0x04, 0x46
        /*0136*/ 	.short	(.L_524 - .L_523)


	//   ....[0]....
.L_523:
        /*0138*/ 	.word	0x00000e20


	//   ....[1]....
        /*013c*/ 	.word	0x00000f10


	//   ....[2]....
        /*0140*/ 	.word	0x00001070


	//   ....[3]....
        /*0144*/ 	.word	0x00001160


	//   ....[4]....
        /*0148*/ 	.word	0x00004510


	//   ....[5]....
        /*014c*/ 	.word	0x00004650


	//   ....[6]....
        /*0150*/ 	.word	0x00004770


	//   ....[7]....
        /*0154*/ 	.word	0x00004890


	//----- nvinfo : EIATTR_MBARRIER_INSTR_OFFSETS
	.align		4
.L_524:
        /*0158*/ 	.byte	0x04, 0x39
        /*015a*/ 	.short	(.L_526 - .L_525)


	//   ....[0]....
.L_525:
        /*015c*/ 	.word	0x000002f0
        /*0160*/ 	.word	0x000000ff
        /*0164*/ 	.word	0x00030800
        /*0168*/ 	.short	0x0100
        /*016a*/ 	.byte	0x06
	.zero		1


	//   ....[1]....
        /*016c*/ 	.word	0x000003f0
        /*0170*/ 	.word	0x000000ff
        /*0174*/ 	.word	0x00030810
        /*0178*/ 	.short	0x0100
        /*017a*/ 	.byte	0x08
	.zero		1


	//   ....[2]....
        /*017c*/ 	.word	0x00000400
        /*0180*/ 	.word	0x000000ff
        /*0184*/ 	.word	0x00030820
        /*0188*/ 	.short	0x0100
        /*018a*/ 	.byte	0x08
	.zero		1


	//   ....[3]....
        /*018c*/ 	.word	0x00000410
        /*0190*/ 	.word	0x000000ff
        /*0194*/ 	.word	0x00030818
        /*0198*/ 	.short	0x0100
        /*019a*/ 	.byte	0x08
	.zero		1


	//   ....[4]....
        /*019c*/ 	.word	0x00000420
        /*01a0*/ 	.word	0x000000ff
        /*01a4*/ 	.word	0x00030828
        /*01a8*/ 	.short	0x0100
        /*01aa*/ 	.byte	0x08
	.zero		1


	//   ....[5]....
        /*01ac*/ 	.word	0x00000550
        /*01b0*/ 	.word	0x000000ff
        /*01b4*/ 	.word	0x00030830
        /*01b8*/ 	.short	0x0100
        /*01ba*/ 	.byte	0x08
	.zero		1


	//   ....[6]....
        /*01bc*/ 	.word	0x00000560
        /*01c0*/ 	.word	0x000000ff
        /*01c4*/ 	.word	0x00030840
        /*01c8*/ 	.short	0x0100
        /*01ca*/ 	.byte	0x08
	.zero		1


	//   ....[7]....
        /*01cc*/ 	.word	0x00000570
        /*01d0*/ 	.word	0x000000ff
        /*01d4*/ 	.word	0x00030838
        /*01d8*/ 	.short	0x0100
        /*01da*/ 	.byte	0x08
	.zero		1


	//   ....[8]....
        /*01dc*/ 	.word	0x00000580
        /*01e0*/ 	.word	0x000000ff
        /*01e4*/ 	.word	0x00030848
        /*01e8*/ 	.short	0x0100
        /*01ea*/ 	.byte	0x08
	.zero		1


	//   ....[9]....
        /*01ec*/ 	.word	0x00001210
        /*01f0*/ 	.word	0x000000e7
        /*01f4*/ 	.word	0x00030800
        /*01f8*/ 	.short	0x010a
        /*01fa*/ 	.byte	0x3f
	.zero		1


	//   ....[10]....
        /*01fc*/ 	.word	0x00001340
        /*0200*/ 	.word	0x000000e7
        /*0204*/ 	.word	0x00030800
        /*0208*/ 	.short	0x010a
        /*020a*/ 	.byte	0x3f
	.zero		1


	//   ....[11]....
        /*020c*/ 	.word	0x000019d0
        /*0210*/ 	.word	0x00000000
        /*0214*/ 	.word	0x00030810
        /*0218*/ 	.short	0x010a
        /*021a*/ 	.byte	0x3f
	.zero		1


	//   ....[12]....
        /*021c*/ 	.word	0x00001a10
        /*0220*/ 	.word	0x00000000
        /*0224*/ 	.word	0x00030810
        /*0228*/ 	.short	0x010a
        /*022a*/ 	.byte	0x3f
	.zero		1


	//   ....[13]....
        /*022c*/ 	.word	0x00001f40
        /*0230*/ 	.word	0x00000000
        /*0234*/ 	.word	0x00030830
        /*0238*/ 	.short	0x010a
        /*023a*/ 	.byte	0x3f
	.zero		1


	//   ....[14]....
        /*023c*/ 	.word	0x00001fc0
        /*0240*/ 	.word	0x00000000
        /*0244*/ 	.word	0x00030830
        /*0248*/ 	.short	0x010a
        /*024a*/ 	.byte	0x3f
	.zero		1


	//   ....[15]....
        /*024c*/ 	.word	0x00003c20
        /*0250*/ 	.word	0x00000005
        /*0254*/ 	.word	0x00000000
        /*0258*/ 	.short	0x0101
        /*025a*/ 	.byte	0x3f
	.zero		1


	//   ....[16]....
        /*025c*/ 	.word	0x00003f50
        /*0260*/ 	.word	0x00000000
        /*0264*/ 	.word	0x00000000
        /*0268*/ 	.short	0x0101
        /*026a*/ 	.byte	0x3f
	.zero		1


	//   ....[17]....
        /*026c*/ 	.word	0x00008730
        /*0270*/ 	.word	0x00000010
        /*0274*/ 	.word	0x00030820
        /*0278*/ 	.short	0x010a
        /*027a*/ 	.byte	0x3f
	.zero		1


	//   ....[18]....
        /*027c*/ 	.word	0x00008e70
        /*0280*/ 	.word	0x00000010
        /*0284*/ 	.word	0x00030840
        /*0288*/ 	.short	0x010a
        /*028a*/ 	.byte	0x3f
	.zero		1


	//   ....[19]....
        /*028c*/ 	.word	0x00009110
        /*0290*/ 	.word	0x00000010
        /*0294*/ 	.word	0x00030828
        /*0298*/ 	.short	0x010a
        /*029a*/ 	.byte	0x3f
	.zero		1


	//   ....[20]....
        /*029c*/ 	.word	0x000093b0
        /*02a0*/ 	.word	0x00000010
        /*02a4*/ 	.word	0x00030848
        /*02a8*/ 	.short	0x010a
        /*02aa*/ 	.byte	0x3f
	.zero		1


	//   ....[21]....
        /*02ac*/ 	.word	0x00009600
        /*02b0*/ 	.word	0x00000010
        /*02b4*/ 	.word	0x00030820
        /*02b8*/ 	.short	0x010a
        /*02ba*/ 	.byte	0x3f
	.zero		1


	//   ....[22]....
        /*02bc*/ 	.word	0x00009920
        /*02c0*/ 	.word	0x00000010
        /*02c4*/ 	.word	0x00030840
        /*02c8*/ 	.short	0x010a
        /*02ca*/ 	.byte	0x3f
	.zero		1


	//   ....[23]....
        /*02cc*/ 	.word	0x00009b90
        /*02d0*/ 	.word	0x00000010
        /*02d4*/ 	.word	0x00030828
        /*02d8*/ 	.short	0x010a
        /*02da*/ 	.byte	0x3f
	.zero		1


	//   ....[24]....
        /*02dc*/ 	.word	0x00009e80
        /*02e0*/ 	.word	0x00000003
        /*02e4*/ 	.word	0x00030840
        /*02e8*/ 	.short	0x010a
        /*02ea*/ 	.byte	0x3f
	.zero		1


	//   ....[25]....
        /*02ec*/ 	.word	0x0000a2c0
        /*02f0*/ 	.word	0x00000006
        /*02f4*/ 	.word	0x00000000
        /*02f8*/ 	.short	0x010a
        /*02fa*/ 	.byte	0x3f
	.zero		1


	//   ....[26]....
        /*02fc*/ 	.word	0x0000a320
        /*0300*/ 	.word	0x00000003
        /*0304*/ 	.word	0x00000000
        /*0308*/ 	.short	0x010a
        /*030a*/ 	.byte	0x3f
	.zero		1


	//   ....[27]....
        /*030c*/ 	.word	0x0000a380
        /*0310*/ 	.word	0x00000000
        /*0314*/ 	.word	0x00000000
        /*0318*/ 	.short	0x010a
        /*031a*/ 	.byte	0x3f
	.zero		1


	//   ....[28]....
        /*031c*/ 	.word	0x0000a3b0
        /*0320*/ 	.word	0x00000003
        /*0324*/ 	.word	0x00000000
        /*0328*/ 	.short	0x010a
        /*032a*/ 	.byte	0x3f
	.zero		1


	//   ....[29]....
        /*032c*/ 	.word	0x0000a480
        /*0330*/ 	.word	0x000000e7
        /*0334*/ 	.word	0x00030800
        /*0338*/ 	.short	0x010a
        /*033a*/ 	.byte	0x3f
	.zero		1


	//   ....[30]....
        /*033c*/ 	.word	0x0000a4d0
        /*0340*/ 	.word	0x00000000
        /*0344*/ 	.word	0x00030810
        /*0348*/ 	.short	0x010a
        /*034a*/ 	.byte	0x3f
	.zero		1


	//   ....[31]....
        /*034c*/ 	.word	0x0000a520
        /*0350*/ 	.word	0x00000000
        /*0354*/ 	.word	0x00030830
        /*0358*/ 	.short	0x010a
        /*035a*/ 	.byte	0x3f
	.zero		1


	//   ....[32]....
        /*035c*/ 	.word	0x0000a6c0
        /*0360*/ 	.word	0x00000010
        /*0364*/ 	.word	0x00030820
        /*0368*/ 	.short	0x010a
        /*036a*/ 	.byte	0x3f
	.zero		1


	//   ....[33]....
        /*036c*/ 	.word	0x0000a710
        /*0370*/ 	.word	0x00000010
        /*0374*/ 	.word	0x00030840
        /*0378*/ 	.short	0x010a
        /*037a*/ 	.byte	0x3f
	.zero		1


	//   ....[34]....
        /*037c*/ 	.word	0x0000a760
        /*0380*/ 	.word	0x00000010
        /*0384*/ 	.word	0x00030828
        /*0388*/ 	.short	0x010a
        /*038a*/ 	.byte	0x3f
	.zero		1


	//   ....[35]....
        /*038c*/ 	.word	0x0000a7b0
        /*0390*/ 	.word	0x00000010
        /*0394*/ 	.word	0x00030848
        /*0398*/ 	.short	0x010a
        /*039a*/ 	.byte	0x3f
	.zero		1


	//   ....[36]....
        /*039c*/ 	.word	0x0000a810
        /*03a0*/ 	.word	0x00000010
        /*03a4*/ 	.word	0x00030820
        /*03a8*/ 	.short	0x010a
        /*03aa*/ 	.byte	0x3f
	.zero		1


	//   ....[37]....
        /*03ac*/ 	.word	0x0000a860
        /*03b0*/ 	.word	0x00000010
        /*03b4*/ 	.word	0x00030840
        /*03b8*/ 	.short	0x010a
        /*03ba*/ 	.byte	0x3f
	.zero		1


	//   ....[38]....
        /*03bc*/ 	.word	0x0000a8b0
        /*03c0*/ 	.word	0x00000010
        /*03c4*/ 	.word	0x00030828
        /*03c8*/ 	.short	0x010a
        /*03ca*/ 	.byte	0x3f
	.zero		1


	//   ....[39]....
        /*03cc*/ 	.word	0x0000a900
        /*03d0*/ 	.word	0x00000003
        /*03d4*/ 	.word	0x00030840
        /*03d8*/ 	.short	0x010a
        /*03da*/ 	.byte	0x3f
	.zero		1


	//   ....[40]....
        /*03dc*/ 	.word	0x0000a9d0
        /*03e0*/ 	.word	0x00000006
        /*03e4*/ 	.word	0x00000000
        /*03e8*/ 	.short	0x010a
        /*03ea*/ 	.byte	0x3f
	.zero		1


	//   ....[41]....
        /*03ec*/ 	.word	0x0000aa20
        /*03f0*/ 	.word	0x00000003
        /*03f4*/ 	.word	0x00000000
        /*03f8*/ 	.short	0x010a
        /*03fa*/ 	.byte	0x3f
	.zero		1


	//   ....[42]....
        /*03fc*/ 	.word	0x0000aa70
        /*0400*/ 	.word	0x00000000
        /*0404*/ 	.word	0x00000000
        /*0408*/ 	.short	0x010a
        /*040a*/ 	.byte	0x3f
	.zero		1


	//----- nvinfo : EIATTR_NUM_MBARRIERS
	.align		4
.L_526:
        /*040c*/ 	.byte	0x03, 0x38
        /*040e*/ 	.short	0x0009


	//----- nvinfo : EIATTR_EXIT_INSTR_OFFSETS
	.align		4
        /*0410*/ 	.byte	0x04, 0x1c
        /*0412*/ 	.short	(.L_528 - .L_527)


	//   ....[0]....
.L_527:
        /*0414*/ 	.word	0x0000a400


	//----- nvinfo : EIATTR_MAX_THREADS
	.align		4
.L_528:
        /*0418*/ 	.byte	0x04, 0x05
        /*041a*/ 	.short	(.L_530 - .L_529)
.L_529:
        /*041c*/ 	.word	0x00000180
        /*0420*/ 	.word	0x00000001
        /*0424*/ 	.word	0x00000001


	//----- nvinfo : EIATTR_CRS_STACK_SIZE
	.align		4
.L_530:
        /*0428*/ 	.byte	0x04, 0x1e
        /*042a*/ 	.short	(.L_532 - .L_531)
.L_531:
        /*042c*/ 	.word	0x00000000


	//----- nvinfo : EIATTR_CBANK_PARAM_SIZE
	.align		4
.L_532:
        /*0430*/ 	.byte	0x03, 0x19
        /*0432*/ 	.short	0x0970


	//----- nvinfo : EIATTR_PARAM_CBANK
	.align		4
        /*0434*/ 	.byte	0x04, 0x0a
        /*0436*/ 	.short	(.L_534 - .L_533)
	.align		4
.L_533:
        /*0438*/ 	.word	index@(.nv.constant0._ZN7cutlass13device_kernelIN5flash11enable_sm90INS1_16FlashAttnBwdSm90INS1_25CollectiveMainloopBwdSm90ILi2ELi2ELi2EN4cute5tupleIJNS5_1CILi1EEES8_S8_EEENS6_IJNS7_ILi64EEENS7_ILi128EEESB_EEENS_10bfloat16_tEfNS_4arch4Sm90ELb0ELb1ELb0ELb0ELb1ELb1ELb0ELb0ELi2ELi1ELi2ELi1ELb0EEENS1_21CollectiveEpilogueBwdISC_SD_SF_Li256ELb0ELb0ELi1EEENS1_19SingleTileSchedulerILb0ELb0ELb0ELi128EEEEEEEEEvNT_6ParamsE)
        /*043c*/ 	.short	0x0210
        /*043e*/ 	.short	0x0970


	//----- nvinfo : EIATTR_SW_WAR
	.align		4
.L_534:
        /*0440*/ 	.byte	0x04, 0x36
        /*0442*/ 	.short	(.L_536 - .L_535)
.L_535:
        /*0444*/ 	.word	0x00000008
.L_536:


//--------------------- .nv.info._ZN7cutlass13device_kernelIN5flash11enable_sm90INS1_16FlashAttnBwdSm90INS1_25CollectiveMainloopBwdSm90ILi2ELi2ELi2EN4cute5tupleIJNS5_1CILi1EEES8_S8_EEENS6_IJNS7_ILi64EEENS7_ILi128EEESB_EEENS_10bfloat16_tEfNS_4arch4Sm90ELb0ELb1ELb0ELb0ELb0ELb1ELb0ELb0ELi2ELi1ELi2ELi1ELb0EEENS1_24CollectiveEpilogueBwdGQAISC_fSF_Li256ELb0ELb0EEENS1_19SingleTileSchedulerILb0ELb0ELb0ELi128EEEEEEEEEvNT_6ParamsE --------------------------
	.section	.nv.info._ZN7cutlass13device_kernelIN5flash11enable_sm90INS1_16FlashAttnBwdSm90INS1_25CollectiveMainloopBwdSm90ILi2ELi2ELi2EN4cute5tupleIJNS5_1CILi1EEES8_S8_EEENS6_IJNS7_ILi64EEENS7_ILi128EEESB_EEENS_10bfloat16_tEfNS_4arch4Sm90ELb0ELb1ELb0ELb0ELb0ELb1ELb0ELb0ELi2ELi1ELi2ELi1ELb0EEENS1_24CollectiveEpilogueBwdGQAISC_fSF_Li256ELb0ELb0EEENS1_19SingleTileSchedulerILb0ELb0ELb0ELi128EEEEEEEEEvNT_6ParamsE,"",@"SHT_CUDA_INFO"
	.sectionflags	@""
	.align	4


	//----- nvinfo : EIATTR_CUDA_API_VERSION
	.align		4
        /*0000*/ 	.byte	0x04, 0x37
        /*0002*/ 	.short	(.L_538 - .L_537)
.L_537:
        /*0004*/ 	.word	0x00000082


	//----- nvinfo : EIATTR_KPARAM_INFO
	.align		4
.L_538:
        /*0008*/ 	.byte	0x04, 0x17
        /*000a*/ 	.short	(.L_540 - .L_539)
.L_539:
        /*000c*/ 	.word	0x00000000
        /*0010*/ 	.short	0x0000
        /*0012*/ 	.short	0x0070
        /*0014*/ 	.byte	0x00, 0xf0, 0x01, 0x1a


	//----- nvinfo : EIATTR_SPARSE_MMA_MASK
	.align		4
.L_540:
        /*0018*/ 	.byte	0x03, 0x50
        /*001a*/ 	.short	0x0000


	//----- nvinfo : EIATTR_MAXREG_COUNT
	.align		4
        /*001c*/ 	.byte	0x03, 0x1b
        /*001e*/ 	.short	0x00a8


	//----- nvinfo : EIATTR_NUM_BARRIERS
	.align		4
        /*0020*/ 	.byte	0x02, 0x4c
        /*0022*/ 	.byte	0x10
	.zero		1


	//----- nvinfo : EIATTR_EXTERNS
	.align		4
        /*0024*/ 	.byte	0x04, 0x0f
        /*0026*/ 	.short	(.L_542 - .L_541)


	//   ....[0]....
	.align		4
.L_541:
        /*0028*/ 	.word	index@(__assertfail)


	//----- nvinfo : EIATTR_ANNOTATIONS
	.align		4
.L_542:
        /*002c*/ 	.byte	0x04, 0x55
        /*002e*/ 	.short	(.L_544 - .L_543)


	//   ....[0]....
.L_543:
        /*0030*/ 	.word	0x00000001
        /*0034*/ 	.byte	0xd0, 0x61, 0x00, 0x00, 0x01, 0x00, 0x00, 0x00, 0xc0, 0x63, 0x00, 0x00, 0x01, 0x00, 0x00, 0x00
        /*0044*/ 	.byte	0xb0, 0x6e, 0x00, 0x00, 0x01, 0x00, 0x00, 0x00, 0xd0, 0x6e, 0x00, 0x00, 0x01, 0x00, 0x00, 0x00
        /*0054*/ 	.byte	0x70, 0x73, 0x00, 0x00


	//----- nvinfo : EIATTR_MERCURY_ISA_VERSION
	.align		4
.L_544:
        /*0058*/ 	.byte	0x03, 0x5f
        /*005a*/ 	.short	0x0101


	//----- nvinfo : EIATTR_INT_WARP_WIDE_INSTR_OFFSETS
	.align		4
        /*005c*/ 	.byte	0x04, 0x31
        /*005e*/ 	.short	(.L_546 - .L_545)


	//   ....[0]....
.L_545:
        /*0060*/ 	.word	0x00000190


	//   ....[1]....
        /*0064*/ 	.word	0x000001c0


	//----- nvinfo : EIATTR_COOP_GROUP_MASK_REGIDS
	.align		4
.L_546:
        /*0068*/ 	.byte	0x04, 0x29
        /*006a*/ 	.short	(.L_548 - .L_547)


	//   ....[0]....
.L_547:
        /*006c*/ 	.word	0xffffffff


	//   ....[1]....
        /*0070*/ 	.word	0xffffffff


	//   ....[2]....
        /*0074*/ 	.word	0xffffffff


	//   ....[3]....
        /*0078*/ 	.word	0xffffffff


	//   ....[4]....
        /*007c*/ 	.word	0xffffffff


	//   ....[5]....
        /*0080*/ 	.word	0xffffffff


	//   ....[6]....
        /*0084*/ 	.word	0xffffffff


	//   ....[7]....
        /*0088*/ 	.word	0x0500000f


	//----- nvinfo : EIATTR_COOP_GROUP_INSTR_OFFSETS
	.align		4
.L_548:
        /*008c*/ 	.byte	0x04, 0x28
        /*008e*/ 	.short	(.L_550 - .L_549)


	//   ....[0]....
.L_549:
        /*0090*/ 	.word	0x00000070


	//   ....[1]....
        /*0094*/ 	.word	0x000001a0


	//   ....[2]....
        /*0098*/ 	.word	0x000001f0


	//   ....[3]....
        /*009c*/ 	.word	0x000003e0


	//   ....[4]....
        /*00a0*/ 	.word	0x00000600


	//   ....[5]....
        /*00a4*/ 	.word	0x00001170


	//   ....[6]....
        /*00a8*/ 	.word	0x00004bc0


	//   ....[7]....
        /*00ac*/ 	.word	0x00007a30


	//----- nvinfo : EIATTR_REG_RECONFIG
	.align		4
.L_550:
        /*00b0*/ 	.byte	0x01, 0x54
	.zero		2


	//----- nvinfo : EIATTR_SYSCALL_OFFSETS
	.align		4
        /*00b4*/ 	.byte	0x04, 0x46
        /*00b6*/ 	.short	(.L_552 - .L_551)


	//   ....[0]....
.L_551:
        /*00b8*/ 	.word	0x00000db0


	//   ....[1]....
        /*00bc*/ 	.word	0x00000ea0


	//   ....[2]....
        /*00c0*/ 	.word	0x00001000


	//   ....[3]....
        /*00c4*/ 	.word	0x000010f0


	//----- nvinfo : EIATTR_MBARRIER_INSTR_OFFSETS
	.align		4
.L_552:
        /*00c8*/ 	.byte	0x04, 0x39
        /*00ca*/ 	.short	(.L_554 - .L_553)


	//   ....[0]....
.L_553:
        /*00cc*/ 	.word	0x00000290
        /*00d0*/ 	.word	0x000000ff
        /*00d4*/ 	.word	0x00030800
        /*00d8*/ 	.short	0x0100
        /*00da*/ 	.byte	0x06
	.zero		1


	//   ....[1]....
        /*00dc*/ 	.word	0x00000390
        /*00e0*/ 	.word	0x000000ff
        /*00e4*/ 	.word	0x00030810
        /*00e8*/ 	.short	0x0100
        /*00ea*/ 	.byte	0x08
	.zero		1


	//   ....[2]....
        /*00ec*/ 	.word	0x000003a0
        /*00f0*/ 	.word	0x000000ff
        /*00f4*/ 	.word	0x00030820
        /*00f8*/ 	.short	0x0100
        /*00fa*/ 	.byte	0x08
	.zero		1


	//   ....[3]....
        /*00fc*/ 	.word	0x000003b0
        /*0100*/ 	.word	0x000000ff
        /*0104*/ 	.word	0x00030818
        /*0108*/ 	.short	0x0100
        /*010a*/ 	.byte	0x08
	.zero		1


	//   ....[4]....
        /*010c*/ 	.word	0x000003c0
        /*0110*/ 	.word	0x000000ff
        /*0114*/ 	.word	0x00030828
        /*0118*/ 	.short	0x0100
        /*011a*/ 	.byte	0x08
	.zero		1


	//   ....[5]....
        /*011c*/ 	.word	0x000004f0
        /*0120*/ 	.word	0x000000ff
        /*0124*/ 	.word	0x00030830
        /*0128*/ 	.short	0x0100
        /*012a*/ 	.byte	0x08
	.zero		1


	//   ....[6]....
        /*012c*/ 	.word	0x00000500
        /*0130*/ 	.word	0x000000ff
        /*0134*/ 	.word	0x00030840
        /*0138*/ 	.short	0x0100
        /*013a*/ 	.byte	0x08
	.zero		1


	//   ....[7]....
        /*013c*/ 	.word	0x00000510
        /*0140*/ 	.word	0x000000ff
        /*0144*/ 	.word	0x00030838
        /*0148*/ 	.short	0x0100
        /*014a*/ 	.byte	0x08
	.zero		1


	//   ....[8]....
        /*014c*/ 	.word	0x00000520
        /*0150*/ 	.word	0x000000ff
        /*0154*/ 	.word	0x00030848
        /*0158*/ 	.short	0x0100
        /*015a*/ 	.byte	0x08
	.zero		1


	//   ....[9]....
        /*015c*/ 	.word	0x000011a0
        /*0160*/ 	.word	0x000000e5
        /*0164*/ 	.word	0x00030800
        /*0168*/ 	.short	0x010a
        /*016a*/ 	.byte	0x3f
	.zero		1


	//   ....[10]....
        /*016c*/ 	.word	0x000012d0
        /*0170*/ 	.word	0x000000e5
        /*0174*/ 	.word	0x00030800
        /*0178*/ 	.short	0x010a
        /*017a*/ 	.byte	0x3f
	.zero		1


	//   ....[11]....
        /*017c*/ 	.word	0x00001950
        /*0180*/ 	.word	0x00000000
        /*0184*/ 	.word	0x00030810
        /*0188*/ 	.short	0x010a
        /*018a*/ 	.byte	0x3f
	.zero		1


	//   ....[12]....
        /*018c*/ 	.word	0x00001990
        /*0190*/ 	.word	0x00000000
        /*0194*/ 	.word	0x00030810
        /*0198*/ 	.short	0x010a
        /*019a*/ 	.byte	0x3f
	.zero		1


	//   ....[13]....
        /*019c*/ 	.word	0x00001ec0
        /*01a0*/ 	.word	0x00000000
        /*01a4*/ 	.word	0x00030830
        /*01a8*/ 	.short	0x010a
        /*01aa*/ 	.byte	0x3f
	.zero		1


	//   ....[14]....
        /*01ac*/ 	.word	0x00001f40
        /*01b0*/ 	.word	0x00000000
        /*01b4*/ 	.word	0x00030830
        /*01b8*/ 	.short	0x010a
        /*01ba*/ 	.byte	0x3f
	.zero		1


	//   ....[15]....
        /*01bc*/ 	.word	0x00003ba0
        /*01c0*/ 	.word	0x00000005
        /*01c4*/ 	.word	0x00000000
        /*01c8*/ 	.short	0x0101
        /*01ca*/ 	.byte	0x3f
	.zero		1


	//   ....[16]....
        /*01cc*/ 	.word	0x00003ec0
        /*01d0*/ 	.word	0x00000000
        /*01d4*/ 	.word	0x00000000
        /*01d8*/ 	.short	0x0101
        /*01da*/ 	.byte	0x3f
	.zero		1


	//   ....[17]....
        /*01dc*/ 	.word	0x00005d10
        /*01e0*/ 	.word	0x00000010
        /*01e4*/ 	.word	0x00030820
        /*01e8*/ 	.short	0x010a
        /*01ea*/ 	.byte	0x3f
	.zero		1


	//   ....[18]....
        /*01ec*/ 	.word	0x00006450
        /*01f0*/ 	.word	0x00000010
        /*01f4*/ 	.word	0x00030840
        /*01f8*/ 	.short	0x010a
        /*01fa*/ 	.byte	0x3f
	.zero		1


	//   ....[19]....
        /*01fc*/ 	.word	0x000066f0
        /*0200*/ 	.word	0x00000010
        /*0204*/ 	.word	0x00030828
        /*0208*/ 	.short	0x010a
        /*020a*/ 	.byte	0x3f
	.zero		1


	//   ....[20]....
        /*020c*/ 	.word	0x00006990
        /*0210*/ 	.word	0x00000010
        /*0214*/ 	.word	0x00030848
        /*0218*/ 	.short	0x010a
        /*021a*/ 	.byte	0x3f
	.zero		1


	//   ....[21]....
        /*021c*/ 	.word	0x00006be0
        /*0220*/ 	.word	0x00000010
        /*0224*/ 	.word	0x00030820
        /*0228*/ 	.short	0x010a
        /*022a*/ 	.byte	0x3f
	.zero		1


	//   ....[22]....
        /*022c*/ 	.word	0x00006f00
        /*0230*/ 	.word	0x00000010
        /*0234*/ 	.word	0x00030840
        /*0238*/ 	.short	0x010a
        /*023a*/ 	.byte	0x3f
	.zero		1


	//   ....[23]....
        /*023c*/ 	.word	0x00007170
        /*0240*/ 	.word	0x00000010
        /*0244*/ 	.word	0x00030828
        /*0248*/ 	.short	0x010a
        /*024a*/ 	.byte	0x3f
	.zero		1


	//   ....[24]....
        /*024c*/ 	.word	0x00007460
        /*0250*/ 	.word	0x00000003
        /*0254*/ 	.word	0x00030840
        /*0258*/ 	.short	0x010a
        /*025a*/ 	.byte	0x3f
	.zero		1


	//   ....[25]....
        /*025c*/ 	.word	0x000078a0
        /*0260*/ 	.word	0x00000006
        /*0264*/ 	.word	0x00000000
        /*0268*/ 	.short	0x010a
        /*026a*/ 	.byte	0x3f
	.zero		1


	//   ....[26]....
        /*026c*/ 	.word	0x00007900
        /*0270*/ 	.word	0x00000003
        /*0274*/ 	.word	0x00000000
        /*0278*/ 	.short	0x010a
        /*027a*/ 	.byte	0x3f
	.zero		1


	//   ....[27]....
        /*027c*/ 	.word	0x00007960
        /*0280*/ 	.word	0x00000000
        /*0284*/ 	.word	0x00000000
        /*0288*/ 	.short	0x010a
        /*028a*/ 	.byte	0x3f
	.zero		1


	//   ....[28]....
        /*028c*/ 	.word	0x00007990
        /*0290*/ 	.word	0x00000003
        /*0294*/ 	.word	0x00000000
        /*0298*/ 	.short	0x010a
        /*029a*/ 	.byte	0x3f
	.zero		1


	//   ....[29]....
        /*029c*/ 	.word	0x00007a60
        /*02a0*/ 	.word	0x000000e5
        /*02a4*/ 	.word	0x00030800
        /*02a8*/ 	.short	0x010a
        /*02aa*/ 	.byte	0x3f
	.zero		1


	//   ....[30]....
        /*02ac*/ 	.word	0x00007ab0
        /*02b0*/ 	.word	0x00000000
        /*02b4*/ 	.word	0x00030810
        /*02b8*/ 	.short	0x010a
        /*02ba*/ 	.byte	0x3f
	.zero		1


	//   ....[31]....
        /*02bc*/ 	.word	0x00007b00
        /*02c0*/ 	.word	0x00000000
        /*02c4*/ 	.word	0x00030830
        /*02c8*/ 	.short	0x010a
        /*02ca*/ 	.byte	0x3f
	.zero		1


	//   ....[32]....
        /*02cc*/ 	.word	0x00007b50
        /*02d0*/ 	.word	0x00000010
        /*02d4*/ 	.word	0x00030820
        /*02d8*/ 	.short	0x010a
        /*02da*/ 	.byte	0x3f
	.zero		1


	//   ....[33]....
        /*02dc*/ 	.word	0x00007ba0
        /*02e0*/ 	.word	0x00000010
        /*02e4*/ 	.word	0x00030840
        /*02e8*/ 	.short	0x010a
        /*02ea*/ 	.byte	0x3f
	.zero		1


	//   ....[34]....
        /*02ec*/ 	.word	0x00007bf0
        /*02f0*/ 	.word	0x00000010
        /*02f4*/ 	.word	0x00030828
        /*02f8*/ 	.short	0x010a
        /*02fa*/ 	.byte	0x3f
	.zero		1


	//   ....[35]....
        /*02fc*/ 	.word	0x00007c40
        /*0300*/ 	.word	0x00000010
        /*0304*/ 	.word	0x00030848
        /*0308*/ 	.short	0x010a
        /*030a*/ 	.byte	0x3f
	.zero		1


	//   ....[36]....
        /*030c*/ 	.word	0x00007ca0
        /*0310*/ 	.word	0x00000010
        /*0314*/ 	.word	0x00030820
        /*0318*/ 	.short	0x010a
        /*031a*/ 	.byte	0x3f
	.zero		1


	//   ....[37]....
        /*031c*/ 	.word	0x00007cf0
        /*0320*/ 	.word	0x00000010
        /*0324*/ 	.word	0x00030840
        /*0328*/ 	.short	0x010a
        /*032a*/ 	.byte	0x3f
	.zero		1


	//   ....[38]....
        /*032c*/ 	.word	0x00007d40
        /*0330*/ 	.word	0x00000010
        /*0334*/ 	.word	0x00030828
        /*0338*/ 	.short	0x010a
        /*033a*/ 	.byte	0x3f
	.zero		1


	//   ....[39]....
        /*033c*/ 	.word	0x00007d90
        /*0340*/ 	.word	0x00000003
        /*0344*/ 	.word	0x00030840
        /*0348*/ 	.short	0x010a
        /*034a*/ 	.byte	0x3f
	.zero		1


	//   ....[40]....
        /*034c*/ 	.word	0x00007e60
        /*0350*/ 	.word	0x00000006
        /*0354*/ 	.word	0x00000000
        /*0358*/ 	.short	0x010a
        /*035a*/ 	.byte	0x3f
	.zero		1


	//   ....[41]....
        /*035c*/ 	.word	0x00007eb0
        /*0360*/ 	.word	0x00000003
        /*0364*/ 	.word	0x00000000
        /*0368*/ 	.short	0x010a
        /*036a*/ 	.byte	0x3f
	.zero		1


	//   ....[42]....
        /*036c*/ 	.word	0x00007f00
        /*0370*/ 	.word	0x00000000
        /*0374*/ 	.word	0x00000000
        /*0378*/ 	.short	0x010a
        /*037a*/ 	.byte	0x3f
	.zero		1


	//----- nvinfo : EIATTR_NUM_MBARRIERS
	.align		4
.L_554:
        /*037c*/ 	.byte	0x03, 0x38
        /*037e*/ 	.short	0x0009


	//----- nvinfo : EIATTR_EXIT_INSTR_OFFSETS
	.align		4
        /*0380*/ 	.byte	0x04, 0x1c
        /*0382*/ 	.short	(.L_556 - .L_555)


	//   ....[0]....
.L_555:
        /*0384*/ 	.word	0x000079e0


	//----- nvinfo : EIATTR_MAX_THREADS
	.align		4
.L_556:
        /*0388*/ 	.byte	0x04, 0x05
        /*038a*/ 	.short	(.L_558 - .L_557)
.L_557:
        /*038c*/ 	.word	0x00000180
        /*0390*/ 	.word	0x00000001
        /*0394*/ 	.word	0x00000001


	//----- nvinfo : EIATTR_CRS_STACK_SIZE
	.align		4
.L_558:
        /*0398*/ 	.byte	0x04, 0x1e
        /*039a*/ 	.short	(.L_560 - .L_559)
.L_559:
        /*039c*/ 	.word	0x00000000


	//----- nvinfo : EIATTR_CBANK_PARAM_SIZE
	.align		4
.L_560:
        /*03a0*/ 	.byte	0x03, 0x19
        /*03a2*/ 	.short	0x06f0


	//----- nvinfo : EIATTR_PARAM_CBANK
	.align		4
        /*03a4*/ 	.byte	0x04, 0x0a
        /*03a6*/ 	.short	(.L_562 - .L_561)
	.align		4
.L_561:
        /*03a8*/ 	.word	index@(.nv.constant0._ZN7cutlass13device_kernelIN5flash11enable_sm90INS1_16FlashAttnBwdSm90INS1_25CollectiveMainloopBwdSm90ILi2ELi2ELi2EN4cute5tupleIJNS5_1CILi1EEES8_S8_EEENS6_IJNS7_ILi64EEENS7_ILi128EEESB_EEENS_10bfloat16_tEfNS_4arch4Sm90ELb0ELb1ELb0ELb0ELb0ELb1ELb0ELb0ELi2ELi1ELi2ELi1ELb0EEENS1_24CollectiveEpilogueBwdGQAISC_fSF_Li256ELb0ELb0EEENS1_19SingleTileSchedulerILb0ELb0ELb0ELi128EEEEEEEEEvNT_6ParamsE)
        /*03ac*/ 	.short	0x0210
        /*03ae*/ 	.short	0x06f0


	//----- nvinfo : EIATTR_SW_WAR
	.align		4
.L_562:
        /*03b0*/ 	.byte	0x04, 0x36
        /*03b2*/ 	.short	(.L_564 - .L_563)
.L_563:
        /*03b4*/ 	.word	0x00000008
.L_564:


//--------------------- .nv.info._ZN7cutlass13device_kernelIN5flash11enable_sm90INS1_16FlashAttnBwdSm90INS1_25CollectiveMainloopBwdSm90ILi2ELi2ELi2EN4cute5tupleIJNS5_1CILi1EEES8_S8_EEENS6_IJNS7_ILi64EEENS7_ILi128EEESB_EEENS_10bfloat16_tEfNS_4arch4Sm90ELb0ELb1ELb0ELb0ELb1ELb1ELb0ELb0ELi2ELi1ELi2ELi1ELb0EEENS1_24CollectiveEpilogueBwdGQAISC_fSF_Li256ELb0ELb1EEENS1_19SingleTileSchedulerILb0ELb0ELb0ELi128EEEEEEEEEvNT_6ParamsE --------------------------
	.section	.nv.info._ZN7cutlass13device_kernelIN5flash11enable_sm90INS1_16FlashAttnBwdSm90INS1_25CollectiveMainloopBwdSm90ILi2ELi2ELi2EN4cute5tupleIJNS5_1CILi1EEES8_S8_EEENS6_IJNS7_ILi64EEENS7_ILi128EEESB_EEENS_10bfloat16_tEfNS_4arch4Sm90ELb0ELb1ELb0ELb0ELb1ELb1ELb0ELb0ELi2ELi1ELi2ELi1ELb0EEENS1_24CollectiveEpilogueBwdGQAISC_fSF_Li256ELb0ELb1EEENS1_19SingleTileSchedulerILb0ELb0ELb0ELi128EEEEEEEEEvNT_6ParamsE,"",@"SHT_CUDA_INFO"
	.sectionflags	@""
	.align	4


	//----- nvinfo : EIATTR_CUDA_API_VERSION
	.align		4
        /*0000*/ 	.byte	0x04, 0x37
        /*0002*/ 	.short	(.L_566 - .L_565)
.L_565:
        /*0004*/ 	.word	0x00000082


	//----- nvinfo : EIATTR_KPARAM_INFO
	.align		4
.L_566:
        /*0008*/ 	.byte	0x04, 0x17
        /*000a*/ 	.short	(.L_568 - .L_567)
.L_567:
        /*000c*/ 	.word	0x00000000
        /*0010*/ 	.short	0x0000
        /*0012*/ 	.short	0x0070
        /*0014*/ 	.byte	0x00, 0xf0, 0x01, 0x1a


	//----- nvinfo : EIATTR_SPARSE_MMA_MASK
	.align		4
.L_568:
        /*0018*/ 	.byte	0x03, 0x50
        /*001a*/ 	.short	0x0000


	//----- nvinfo : EIATTR_MAXREG_COUNT
	.align		4
        /*001c*/ 	.byte	0x03, 0x1b
        /*001e*/ 	.short	0x00a8


	//----- nvinfo : EIATTR_NUM_BARRIERS
	.align		4
        /*0020*/ 	.byte	0x02, 0x4c
        /*0022*/ 	.byte	0x10
	.zero		1


	//----- nvinfo : EIATTR_EXTERNS
	.align		4
        /*0024*/ 	.byte	0x04, 0x0f
        /*0026*/ 	.short	(.L_570 - .L_569)


	//   ....[0]....
	.align		4
.L_569:
        /*0028*/ 	.word	index@(__assertfail)


	//----- nvinfo : EIATTR_ANNOTATIONS
	.align		4
.L_570:
        /*002c*/ 	.byte	0x04, 0x55
        /*002e*/ 	.short	(.L_572 - .L_571)


	//   ....[0]....
.L_571:
        /*0030*/ 	.word	0x00000001
        /*0034*/ 	.byte	0xc0, 0x75, 0x00, 0x00, 0x01, 0x00, 0x00, 0x00, 0xb0, 0x77, 0x00, 0x00, 0x01, 0x00, 0x00, 0x00
        /*0044*/ 	.byte	0xa0, 0x82, 0x00, 0x00, 0x01, 0x00, 0x00, 0x00, 0xc0, 0x82, 0x00, 0x00, 0x01, 0x00, 0x00, 0x00
        /*0054*/ 	.byte	0x60, 0x87, 0x00, 0x00


	//----- nvinfo : EIATTR_MERCURY_ISA_VERSION
	.align		4
.L_572:
        /*0058*/ 	.byte	0x03, 0x5f
        /*005a*/ 	.short	0x0101


	//----- nvinfo : EIATTR_INT_WARP_WIDE_INSTR_OFFSETS
	.align		4
        /*005c*/ 	.byte	0x04, 0x31
        /*005e*/ 	.short	(.L_574 - .L_573)


	//   ....[0]....
.L_573:
        /*0060*/ 	.word	0x00000190


	//   ....[1]....
        /*0064*/ 	.word	0x000001c0


	//   ....[2]....
        /*0068*/ 	.word	0x00005a10


	//   ....[3]....
        /*006c*/ 	.word	0x00006010


	//   ....[4]....
        /*0070*/ 	.word	0x000064c0


	//   ....[5]....
        /*0074*/ 	.word	0x00006790


	//   ....[6]....
        /*0078*/ 	.word	0x000069f0


	//   ....[7]....
        /*007c*/ 	.word	0x00006b80


	//----- nvinfo : EIATTR_COOP_GROUP_MASK_REGIDS
	.align		4
.L_574:
        /*0080*/ 	.byte	0x04, 0x29
        /*0082*/ 	.short	(.L_576 - .L_575)


	//   ....[0]....
.L_575:
        /*0084*/ 	.word	0xffffffff


	//   ....[1]....
        /*0088*/ 	.word	0xffffffff


	//   ....[2]....
        /*008c*/ 	.word	0xffffffff


	//   ....[3]....
        /*0090*/ 	.word	0xffffffff


	//   ....[4]....
        /*0094*/ 	.word	0xffffffff


	//   ....[5]....
        /*0098*/ 	.word	0xffffffff


	//   ....[6]....
        /*009c*/ 	.word	0xffffffff


	//   ....[7]....
        /*00a0*/ 	.word	0xffffffff


	//   ....[8]....
        /*00a4*/ 	.word	0xffffffff


	//   ....[9]....
        /*00a8*/ 	.word	0xffffffff


	//   ....[10]....
        /*00ac*/ 	.word	0xffffffff


	//   ....[11]....
        /*00b0*/ 	.word	0xffffffff


	//   ....[12]....
        /*00b4*/ 	.word	0xffffffff


	//   ....[13]....
        /*00b8*/ 	.word	0xffffffff


	//   ....[14]....
        /*00bc*/ 	.word	0xffffffff


	//   ....[15]....
        /*00c0*/ 	.word	0xffffffff


	//   ....[16]....
        /*00c4*/ 	.word	0xffffffff


	//   ....[17]....
        /*00c8*/ 	.word	0xffffffff


	//   ....[18]....
        /*00cc*/ 	.word	0xffffffff


	//   ....[19]....
        /*00d0*/ 	.word	0xffffffff


	//   ....[20]....
        /*00d4*/ 	.word	0x0500000f


	//   ....[21]....
        /*00d8*/ 	.word	0x0500000f


	//   ....[22]....
        /*00dc*/ 	.word	0x0500000f


	//   ....[23]....
        /*00e0*/ 	.word	0x0500000f


	//   ....[24]....
        /*00e4*/ 	.word	0x0500000f


	//   ....[25]....
        /*00e8*/ 	.word	0x0500000f


	//----- nvinfo : EIATTR_COOP_GROUP_INSTR_OFFSETS
	.align		4
.L_576:
        /*00ec*/ 	.byte	0x04, 0x28
        /*00ee*/ 	.short	(.L_578 - .L_577)


	//   ....[0]....
.L_577:
        /*00f0*/ 	.word	0x00000070


	//   ....[1]....
        /*00f4*/ 	.word	0x000001a0


	//   ....[2]....
        /*00f8*/ 	.word	0x000001f0


	//   ....[3]....
        /*00fc*/ 	.word	0x000003e0


	//   ....[4]....
        /*0100*/ 	.word	0x00000610


	//   ....[5]....
        /*0104*/ 	.word	0x00001180


	//   ....[6]....
        /*0108*/ 	.word	0x00004990


	//   ....[7]....
        /*010c*/ 	.word	0x00004b10


	//   ....[8]....
        /*0110*/ 	.word	0x00004e00


	//   ....[9]....
        /*0114*/ 	.word	0x00004f90


	//   ....[10]....
        /*0118*/ 	.word	0x000050b0


	//   ....[11]....
        /*011c*/ 	.word	0x00005610


	//   ....[12]....
        /*0120*/ 	.word	0x00005940


	//   ....[13]....
        /*0124*/ 	.word	0x00005c90


	//   ....[14]....
        /*0128*/ 	.word	0x00005f40


	//   ....[15]....
        /*012c*/ 	.word	0x00006180


	//   ....[16]....
        /*0130*/ 	.word	0x000063f0


	//   ....[17]....
        /*0134*/ 	.word	0x000066d0


	//   ....[18]....
        /*0138*/ 	.word	0x000068f0


	//   ....[19]....
        /*013c*/ 	.word	0x00006a80


	//   ....[20]....
        /*0140*/ 	.word	0x00008e20


	//   ....[21]....
        /*0144*/ 	.word	0x00008f70


	//   ....[22]....
        /*0148*/ 	.word	0x00008fe0


	//   ....[23]....
        /*014c*/ 	.word	0x00009050


	//   ....[24]....
        /*0150*/ 	.word	0x000090c0


	//   ....[25]....
        /*0154*/ 	.word	0x00009130


	//----- nvinfo : EIATTR_REG_RECONFIG
	.align		4
.L_578:
        /*0158*/ 	.byte	0x01, 0x54
	.zero		2


	//----- nvinfo : EIATTR_SYSCALL_OFFSETS
	.align		4
        /*015c*/ 	.byte	0x04, 0x46
        /*015e*/ 	.short	(.L_580 - .L_579)


	//   ....[0]....
.L_579:
        /*0160*/ 	.word	0x00000dc0


	//   ....[1]....
        /*0164*/ 	.word	0x00000eb0


	//   ....[2]....
        /*0168*/ 	.word	0x00001010


	//   ....[3]....
        /*016c*/ 	.word	0x00001100


	//----- nvinfo : EIATTR_MBARRIER_INSTR_OFFSETS
	.align		4
.L_580:
        /*0170*/ 	.byte	0x04, 0x39
        /*0172*/ 	.short	(.L_582 - .L_581)


	//   ....[0]....
.L_581:
        /*0174*/ 	.word	0x00000290
        /*0178*/ 	.word	0x000000ff
        /*017c*/ 	.word	0x00030800
        /*0180*/ 	.short	0x0100
        /*0182*/ 	.byte	0x06
	.zero		1


	//   ....[1]....
        /*0184*/ 	.word	0x00000390
        /*0188*/ 	.word	0x000000ff
        /*018c*/ 	.word	0x00030810
        /*0190*/ 	.short	0x0100
        /*0192*/ 	.byte	0x08
	.zero		1


	//   ....[2]....
        /*0194*/ 	.word	0x000003a0
        /*0198*/ 	.word	0x000000ff
        /*019c*/ 	.word	0x00030820
        /*01a0*/ 	.short	0x0100
        /*01a2*/ 	.byte	0x08
	.zero		1


	//   ....[3]....
        /*01a4*/ 	.word	0x000003b0
        /*01a8*/ 	.word	0x000000ff
        /*01ac*/ 	.word	0x00030818
        /*01b0*/ 	.short	0x0100
        /*01b2*/ 	.byte	0x08
	.zero		1


	//   ....[4]....
        /*01b4*/ 	.word	0x000003c0
        /*01b8*/ 	.word	0x000000ff
        /*01bc*/ 	.word	0x00030828
        /*01c0*/ 	.short	0x0100
        /*01c2*/ 	.byte	0x08
	.zero		1


	//   ....[5]....
        /*01c4*/ 	.word	0x000004f0
        /*01c8*/ 	.word	0x000000ff
        /*01cc*/ 	.word	0x00030830
        /*01d0*/ 	.short	0x0100
        /*01d2*/ 	.byte	0x08
	.zero		1


	//   ....[6]....
        /*01d4*/ 	.word	0x00000500
        /*01d8*/ 	.word	0x000000ff
        /*01dc*/ 	.word	0x00030840
        /*01e0*/ 	.short	0x0100
        /*01e2*/ 	.byte	0x08
	.zero		1


	//   ....[7]....
        /*01e4*/ 	.word	0x00000510
        /*01e8*/ 	.word	0x000000ff
        /*01ec*/ 	.word	0x00030838
        /*01f0*/ 	.short	0x0100
        /*01f2*/ 	.byte	0x08
	.zero		1


	//   ....[8]....
        /*01f4*/ 	.word	0x00000520
        /*01f8*/ 	.word	0x000000ff
        /*01fc*/ 	.word	0x00030848
        /*0200*/ 	.short	0x0100
        /*0202*/ 	.byte	0x08
	.zero		1


	//   ....[9]....
        /*0204*/ 	.word	0x000011b0
        /*0208*/ 	.word	0x000000e7
        /*020c*/ 	.word	0x00030800
        /*0210*/ 	.short	0x010a
        /*0212*/ 	.byte	0x3f
	.zero		1


	//   ....[10]....
        /*0214*/ 	.word	0x000012e0
        /*0218*/ 	.word	0x000000e7
        /*021c*/ 	.word	0x00030800
        /*0220*/ 	.short	0x010a
        /*0222*/ 	.byte	0x3f
	.zero		1


	//   ....[11]....
        /*0224*/ 	.word	0x00001960
        /*0228*/ 	.word	0x00000000
        /*022c*/ 	.word	0x00030810
        /*0230*/ 	.short	0x010a
        /*0232*/ 	.byte	0x3f
	.zero		1


	//   ....[12]....
        /*0234*/ 	.word	0x000019a0
        /*0238*/ 	.word	0x00000000
        /*023c*/ 	.word	0x00030810
        /*0240*/ 	.short	0x010a
        /*0242*/ 	.byte	0x3f
	.zero		1


	//   ....[13]....
        /*0244*/ 	.word	0x00001ed0
        /*0248*/ 	.word	0x00000000
        /*024c*/ 	.word	0x00030830
        /*0250*/ 	.short	0x010a
        /*0252*/ 	.byte	0x3f
	.zero		1


	//   ....[14]....
        /*0254*/ 	.word	0x00001f50
        /*0258*/ 	.word	0x00000000
        /*025c*/ 	.word	0x00030830
        /*0260*/ 	.short	0x010a
        /*0262*/ 	.byte	0x3f
	.zero		1


	//   ....[15]....
        /*0264*/ 	.word	0x00003bb0
        /*0268*/ 	.word	0x00000005
        /*026c*/ 	.word	0x00000000
        /*0270*/ 	.short	0x0101
        /*0272*/ 	.byte	0x3f
	.zero		1


	//   ....[16]....
        /*0274*/ 	.word	0x00003ee0
        /*0278*/ 	.word	0x00000000
        /*027c*/ 	.word	0x00000000
        /*0280*/ 	.short	0x0101
        /*0282*/ 	.byte	0x3f
	.zero		1


	//   ....[17]....
        /*0284*/ 	.word	0x00007100
        /*0288*/ 	.word	0x00000010
        /*028c*/ 	.word	0x00030820
        /*0290*/ 	.short	0x010a
        /*0292*/ 	.byte	0x3f
	.zero		1


	//   ....[18]....
        /*0294*/ 	.word	0x00007840
        /*0298*/ 	.word	0x00000010
        /*029c*/ 	.word	0x00030840
        /*02a0*/ 	.short	0x010a
        /*02a2*/ 	.byte	0x3f
	.zero		1


	//   ....[19]....
        /*02a4*/ 	.word	0x00007ae0
        /*02a8*/ 	.word	0x00000010
        /*02ac*/ 	.word	0x00030828
        /*02b0*/ 	.short	0x010a
        /*02b2*/ 	.byte	0x3f
	.zero		1


	//   ....[20]....
        /*02b4*/ 	.word	0x00007d80
        /*02b8*/ 	.word	0x00000010
        /*02bc*/ 	.word	0x00030848
        /*02c0*/ 	.short	0x010a
        /*02c2*/ 	.byte	0x3f
	.zero		1


	//   ....[21]....
        /*02c4*/ 	.word	0x00007fd0
        /*02c8*/ 	.word	0x00000010
        /*02cc*/ 	.word	0x00030820
        /*02d0*/ 	.short	0x010a
        /*02d2*/ 	.byte	0x3f
	.zero		1


	//   ....[22]....
        /*02d4*/ 	.word	0x000082f0
        /*02d8*/ 	.word	0x00000010
        /*02dc*/ 	.word	0x00030840
        /*02e0*/ 	.short	0x010a
        /*02e2*/ 	.byte	0x3f
	.zero		1


	//   ....[23]....
        /*02e4*/ 	.word	0x00008560
        /*02e8*/ 	.word	0x00000010
        /*02ec*/ 	.word	0x00030828
        /*02f0*/ 	.short	0x010a
        /*02f2*/ 	.byte	0x3f
	.zero		1


	//   ....[24]....
        /*02f4*/ 	.word	0x00008850
        /*02f8*/ 	.word	0x00000003
        /*02fc*/ 	.word	0x00030840
        /*0300*/ 	.short	0x010a
        /*0302*/ 	.byte	0x3f
	.zero		1


	//   ....[25]....
        /*0304*/ 	.word	0x00008c90
        /*0308*/ 	.word	0x00000006
        /*030c*/ 	.word	0x00000000
        /*0310*/ 	.short	0x010a
        /*0312*/ 	.byte	0x3f
	.zero		1


	//   ....[26]....
        /*0314*/ 	.word	0x00008cf0
        /*0318*/ 	.word	0x00000003
        /*031c*/ 	.word	0x00000000
        /*0320*/ 	.short	0x010a
        /*0322*/ 	.byte	0x3f
	.zero		1


	//   ....[27]....
        /*0324*/ 	.word	0x00008d50
        /*0328*/ 	.word	0x00000000
        /*032c*/ 	.word	0x00000000
        /*0330*/ 	.short	0x010a
        /*0332*/ 	.byte	0x3f
	.zero		1


	//   ....[28]....
        /*0334*/ 	.word	0x00008d80
        /*0338*/ 	.word	0x00000003
        /*033c*/ 	.word	0x00000000
        /*0340*/ 	.short	0x010a
        /*0342*/ 	.byte	0x3f
	.zero		1


	//   ....[29]....
        /*0344*/ 	.word	0x00008e50
        /*0348*/ 	.word	0x000000e7
        /*034c*/ 	.word	0x00030800
        /*0350*/ 	.short	0x010a
        /*0352*/ 	.byte	0x3f
	.zero		1


	//   ....[30]....
        /*0354*/ 	.word	0x00008ea0
        /*0358*/ 	.word	0x00000000
        /*035c*/ 	.word	0x00030810
        /*0360*/ 	.short	0x010a
        /*0362*/ 	.byte	0x3f
	.zero		1


	//   ....[31]....
        /*0364*/ 	.word	0x00008ef0
        /*0368*/ 	.word	0x00000000
        /*036c*/ 	.word	0x00030830
        /*0370*/ 	.short	0x010a
        /*0372*/ 	.byte	0x3f
	.zero		1


	//   ....[32]....
        /*0374*/ 	.word	0x00009170
        /*0378*/ 	.word	0x00000010
        /*037c*/ 	.word	0x00030820
        /*0380*/ 	.short	0x010a
        /*0382*/ 	.byte	0x3f
	.zero		1


	//   ....[33]....
        /*0384*/ 	.word	0x000091c0
        /*0388*/ 	.word	0x00000010
        /*038c*/ 	.word	0x00030840
        /*0390*/ 	.short	0x010a
        /*0392*/ 	.byte	0x3f
	.zero		1


	//   ....[34]....
        /*0394*/ 	.word	0x00009210
        /*0398*/ 	.word	0x00000010
        /*039c*/ 	.word	0x00030828
        /*03a0*/ 	.short	0x010a
        /*03a2*/ 	.byte	0x3f
	.zero		1


	//   ....[35]....
        /*03a4*/ 	.word	0x00009260
        /*03a8*/ 	.word	0x00000010
        /*03ac*/ 	.word	0x00030848
        /*03b0*/ 	.short	0x010a
        /*03b2*/ 	.byte	0x3f
	.zero		1


	//   ....[36]....
        /*03b4*/ 	.word	0x000092c0
        /*03b8*/ 	.word	0x00000010
        /*03bc*/ 	.word	0x00030820
        /*03c0*/ 	.short	0x010a
        /*03c2*/ 	.byte	0x3f
	.zero		1


	//   ....[37]....
        /*03c4*/ 	.word	0x00009310
        /*03c8*/ 	.word	0x00000010
        /*03cc*/ 	.word	0x00030840
        /*03d0*/ 	.short	0x010a
        /*03d2*/ 	.byte	0x3f
	.zero		1


	//   ....[38]....
        /*03d4*/ 	.word	0x00009360
        /*03d8*/ 	.word	0x00000010
        /*03dc*/ 	.word	0x00030828
        /*03e0*/ 	.short	0x010a
        /*03e2*/ 	.byte	0x3f
	.zero		1


	//   ....[39]....
        /*03e4*/ 	.word	0x000093b0
        /*03e8*/ 	.word	0x00000003
        /*03ec*/ 	.word	0x00030840
        /*03f0*/ 	.short	0x010a
        /*03f2*/ 	.byte	0x3f
	.zero		1


	//   ....[40]....
        /*03f4*/ 	.word	0x00009480
        /*03f8*/ 	.word	0x00000006
        /*03fc*/ 	.word	0x00000000
        /*0400*/ 	.short	0x010a
        /*0402*/ 	.byte	0x3f
	.zero		1


	//   ....[41]....
        /*0404*/ 	.word	0x000094d0
        /*0408*/ 	.word	0x00000003
        /*040c*/ 	.word	0x00000000
        /*0410*/ 	.short	0x010a
        /*0412*/ 	.byte	0x3f
	.zero		1


	//   ....[42]....
        /*0414*/ 	.word	0x00009520
        /*0418*/ 	.word	0x00000000
        /*041c*/ 	.word	0x00000000
        /*0420*/ 	.short	0x010a
        /*0422*/ 	.byte	0x3f
	.zero		1


	//----- nvinfo : EIATTR_NUM_MBARRIERS
	.align		4
.L_582:
        /*0424*/ 	.byte	0x03, 0x38
        /*0426*/ 	.short	0x0009


	//----- nvinfo : EIATTR_EXIT_INSTR_OFFSETS
	.align		4
        /*0428*/ 	.byte	0x04, 0x1c
        /*042a*/ 	.short	(.L_584 - .L_583)


	//   ....[0]....
.L_583:
        /*042c*/ 	.word	0x00008dd0


	//----- nvinfo : EIATTR_MAX_THREADS
	.align		4
.L_584:
        /*0430*/ 	.byte	0x04, 0x05
        /*0432*/ 	.short	(.L_586 - .L_585)
.L_585:
        /*0434*/ 	.word	0x00000180
        /*0438*/ 	.word	0x00000001
        /*043c*/ 	.word	0x00000001


	//----- nvinfo : EIATTR_CRS_STACK_SIZE
	.align		4
.L_586:
        /*0440*/ 	.byte	0x04, 0x1e
        /*0442*/ 	.short	(.L_588 - .L_587)
.L_587:
        /*0444*/ 	.word	0x00000000


	//----- nvinfo : EIATTR_CBANK_PARAM_SIZE
	.align		4
.L_588:
        /*0448*/ 	.byte	0x03, 0x19
        /*044a*/ 	.short	0x06f0


	//----- nvinfo : EIATTR_PARAM_CBANK
	.align		4
        /*044c*/ 	.byte	0x04, 0x0a
        /*044e*/ 	.short	(.L_590 - .L_589)
	.align		4
.L_589:
        /*0450*/ 	.word	index@(.nv.constant0._ZN7cutlass13device_kernelIN5flash11enable_sm90INS1_16FlashAttnBwdSm90INS1_25CollectiveMainloopBwdSm90ILi2ELi2ELi2EN4cute5tupleIJNS5_1CILi1EEES8_S8_EEENS6_IJNS7_ILi64EEENS7_ILi128EEESB_EEENS_10bfloat16_tEfNS_4arch4Sm90ELb0ELb1ELb0ELb0ELb1ELb1ELb0ELb0ELi2ELi1ELi2ELi1ELb0EEENS1_24CollectiveEpilogueBwdGQAISC_fSF_Li256ELb0ELb1EEENS1_19SingleTileSchedulerILb0ELb0ELb0ELi128EEEEEEEEEvNT_6ParamsE)
        /*0454*/ 	.short	0x0210
        /*0456*/ 	.short	0x06f0


	//----- nvinfo : EIATTR_SW_WAR
	.align		4
.L_590:
        /*0458*/ 	.byte	0x04, 0x36
        /*045a*/ 	.short	(.L_592 - .L_591)
.L_591:
        /*045c*/ 	.word	0x00000008
.L_592:


//--------------------- .nv.info._ZN7cutlass13device_kernelIN5flash11enable_sm90INS1_16FlashAttnBwdSm90INS1_25CollectiveMainloopBwdSm90ILi2ELi2ELi2EN4cute5tupleIJNS5_1CILi1EEES8_S8_EEENS6_IJNS7_ILi64EEENS7_ILi128EEESB_EEENS_10bfloat16_tEfNS_4arch4Sm90ELb0ELb1ELb0ELb1ELb0ELb1ELb0ELb0ELi2ELi1ELi2ELi1ELb0EEENS1_21CollectiveEpilogueBwdISC_SD_SF_Li256ELb1ELb0ELi1EEENS1_19SingleTileSchedulerILb1ELb0ELb0ELi128EEEEEEEEEvNT_6ParamsE --------------------------
	.section	.nv.info._ZN7cutlass13device_kernelIN5flash11enable_sm90INS1_16FlashAttnBwdSm90INS1_25CollectiveMainloopBwdSm90ILi2ELi2ELi2EN4cute5tupleIJNS5_1CILi1EEES8_S8_EEENS6_IJNS7_ILi64EEENS7_ILi128EEESB_EEENS_10bfloat16_tEfNS_4arch4Sm90ELb0ELb1ELb0ELb1ELb0ELb1ELb0ELb0ELi2ELi1ELi2ELi1ELb0EEENS1_21CollectiveEpilogueBwdISC_SD_SF_Li256ELb1ELb0ELi1EEENS1_19SingleTileSchedulerILb1ELb0ELb0ELi128EEEEEEEEEvNT_6ParamsE,"",@"SHT_CUDA_INFO"
	.sectionflags	@""
	.align	4


	//----- nvinfo : EIATTR_CUDA_API_VERSION
	.align		4
        /*0000*/ 	.byte	0x04, 0x37
        /*0002*/ 	.short	(.L_594 - .L_593)
.L_593:
        /*0004*/ 	.word	0x00000082


	//----- nvinfo : EIATTR_KPARAM_INFO
	.align		4
.L_594:
        /*0008*/ 	.byte	0x04, 0x17
        /*000a*/ 	.short	(.L_596 - .L_595)
.L_595:
        /*000c*/ 	.word	0x00000000
        /*0010*/ 	.short	0x0000
        /*0012*/ 	.short	0x0070
        /*0014*/ 	.byte	0x00, 0xf0, 0x01, 0x1a


	//----- nvinfo : EIATTR_SPARSE_MMA_MASK
	.align		4
.L_596:
        /*0018*/ 	.byte	0x03, 0x50
        /*001a*/ 	.short	0x0000


	//----- nvinfo : EIATTR_MAXREG_COUNT
	.align		4
        /*001c*/ 	.byte	0x03, 0x1b
        /*001e*/ 	.short	0x00a8


	//----- nvinfo : EIATTR_NUM_BARRIERS
	.align		4
        /*0020*/ 	.byte	0x02, 0x4c
        /*0022*/ 	.byte	0x10
	.zero		1


	//----- nvinfo : EIATTR_EXTERNS
	.align		4
        /*0024*/ 	.byte	0x04, 0x0f
        /*0026*/ 	.short	(.L_598 - .L_597)


	//   ....[0]....
	.align		4
.L_597:
        /*0028*/ 	.word	index@(__assertfail)


	//----- nvinfo : EIATTR_ANNOTATIONS
	.align		4
.L_598:
        /*002c*/ 	.byte	0x04, 0x55
        /*002e*/ 	.short	(.L_600 - .L_599)


	//   ....[0]....
.L_599:
        /*0030*/ 	.word	0x00000001
        /*0034*/ 	.byte	0xc0, 0xa0, 0x00, 0x00, 0x01, 0x00, 0x00, 0x00, 0x60, 0xa2, 0x00, 0x00, 0x01, 0x00, 0x00, 0x00
        /*0044*/ 	.byte	0xe0, 0xad, 0x00, 0x00, 0x01, 0x00, 0x00, 0x00, 0x00, 0xae, 0x00, 0x00, 0x01, 0x00, 0x00, 0x00
        /*0054*/ 	.byte	0x70, 0xb1, 0x00, 0x00


	//----- nvinfo : EIATTR_MERCURY_ISA_VERSION
	.align		4
.L_600:
        /*0058*/ 	.byte	0x03, 0x5f
        /*005a*/ 	.short	0x0101


	//----- nvinfo : EIATTR_INT_WARP_WIDE_INSTR_OFFSETS
	.align		4
        /*005c*/ 	.byte	0x04, 0x31
        /*005e*/ 	.short	(.L_602 - .L_601)


	//   ....[0]....
.L_601:
        /*0060*/ 	.word	0x00000190


	//   ....[1]....
        /*0064*/ 	.word	0x000001c0


	//----- nvinfo : EIATTR_COOP_GROUP_MASK_REGIDS
	.align		4
.L_602:
        /*0068*/ 	.byte	0x04, 0x29
        /*006a*/ 	.short	(.L_604 - .L_603)


	//   ....[0]....
.L_603:
        /*006c*/ 	.word	0xffffffff


	//   ....[1]....
        /*0070*/ 	.word	0xffffffff


	//   ....[2]....
        /*0074*/ 	.word	0xffffffff


	//   ....[3]....
        /*0078*/ 	.word	0xffffffff


	//   ....[4]....
        /*007c*/ 	.word	0xffffffff


	//   ....[5]....
        /*0080*/ 	.word	0xffffffff


	//   ....[6]....
        /*0084*/ 	.word	0xffffffff


	//   ....[7]....
        /*0088*/ 	.word	0x0500000f


	//----- nvinfo : EIATTR_COOP_GROUP_INSTR_OFFSETS
	.align		4
.L_604:
        /*008c*/ 	.byte	0x04, 0x28
        /*008e*/ 	.short	(.L_606 - .L_605)


	//   ....[0]....
.L_605:
        /*0090*/ 	.word	0x00000070


	//   ....[1]....
        /*0094*/ 	.word	0x000001a0


	//   ....[2]....
        /*0098*/ 	.word	0x000001f0


	//   ....[3]....
        /*009c*/ 	.word	0x000003e0


	//   ....[4]....
        /*00a0*/ 	.word	0x00000620


	//   ....[5]....
        /*00a4*/ 	.word	0x00001640


	//   ....[6]....
        /*00a8*/ 	.word	0x00007e30


	//   ....[7]....
        /*00ac*/ 	.word	0x0000b9c0


	//----- nvinfo : EIATTR_REG_RECONFIG
	.align		4
.L_606:
        /*00b0*/ 	.byte	0x01, 0x54
	.zero		2


	//----- nvinfo : EIATTR_SYSCALL_OFFSETS
	.align		4
        /*00b4*/ 	.byte	0x04, 0x46
        /*00b6*/ 	.short	(.L_608 - .L_607)


	//   ....[0]....
.L_607:
        /*00b8*/ 	.word	0x00001280


	//   ....[1]....
        /*00bc*/ 	.word	0x00001370


	//   ....[2]....
        /*00c0*/ 	.word	0x000014d0


	//   ....[3]....
        /*00c4*/ 	.word	0x000015c0


	//----- nvinfo : EIATTR_MBARRIER_INSTR_OFFSETS
	.align		4
.L_608:
        /*00c8*/ 	.byte	0x04, 0x39
        /*00ca*/ 	.short	(.L_610 - .L_609)


	//   ....[0]....
.L_609:
        /*00cc*/ 	.word	0x00000290
        /*00d0*/ 	.word	0x000000ff
        /*00d4*/ 	.word	0x00030800
        /*00d8*/ 	.short	0x0100
        /*00da*/ 	.byte	0x06
	.zero		1


	//   ....[1]....
        /*00dc*/ 	.word	0x00000390
        /*00e0*/ 	.word	0x000000ff
        /*00e4*/ 	.word	0x00030810
        /*00e8*/ 	.short	0x0100
        /*00ea*/ 	.byte	0x08
	.zero		1


	//   ....[2]....
        /*00ec*/ 	.word	0x000003a0
        /*00f0*/ 	.word	0x000000ff
        /*00f4*/ 	.word	0x00030820
        /*00f8*/ 	.short	0x0100
        /*00fa*/ 	.byte	0x08
	.zero		1


	//   ....[3]....
        /*00fc*/ 	.word	0x000003b0
        /*0100*/ 	.word	0x000000ff
        /*0104*/ 	.word	0x00030818
        /*0108*/ 	.short	0x0100
        /*010a*/ 	.byte	0x08
	.zero		1


	//   ....[4]....
        /*010c*/ 	.word	0x000003c0
        /*0110*/ 	.word	0x000000ff
        /*0114*/ 	.word	0x00030828
        /*0118*/ 	.short	0x0100
        /*011a*/ 	.byte	0x08
	.zero		1


	//   ....[5]....
        /*011c*/ 	.word	0x000004f0
        /*0120*/ 	.word	0x000000ff
        /*0124*/ 	.word	0x00030830
        /*0128*/ 	.short	0x0100
        /*012a*/ 	.byte	0x08
	.zero		1


	//   ....[6]....
        /*012c*/ 	.word	0x00000500
        /*0130*/ 	.word	0x000000ff
        /*0134*/ 	.word	0x00030840
        /*0138*/ 	.short	0x0100
        /*013a*/ 	.byte	0x08
	.zero		1


	//   ....[7]....
        /*013c*/ 	.word	0x00000510
        /*0140*/ 	.word	0x000000ff
        /*0144*/ 	.word	0x00030838
        /*0148*/ 	.short	0x0100
        /*014a*/ 	.byte	0x08
	.zero		1


	//   ....[8]....
        /*014c*/ 	.word	0x00000520
        /*0150*/ 	.word	0x000000ff
        /*0154*/ 	.word	0x00030848
        /*0158*/ 	.short	0x0100
        /*015a*/ 	.byte	0x08
	.zero		1


	//   ....[9]....
        /*015c*/ 	.word	0x00001670
        /*0160*/ 	.word	0x000000e7
        /*0164*/ 	.word	0x00030800
        /*0168*/ 	.short	0x010a
        /*016a*/ 	.byte	0x3f
	.zero		1


	//   ....[10]....
        /*016c*/ 	.word	0x000017a0
        /*0170*/ 	.word	0x000000e7
        /*0174*/ 	.word	0x00030800
        /*0178*/ 	.short	0x010a
        /*017a*/ 	.byte	0x3f
	.zero		1


	//   ....[11]....
        /*017c*/ 	.word	0x00001e00
        /*0180*/ 	.word	0x00000000
        /*0184*/ 	.word	0x00030810
        /*0188*/ 	.short	0x010a
        /*018a*/ 	.byte	0x3f
	.zero		1


	//   ....[12]....
        /*018c*/ 	.word	0x00001e40
        /*0190*/ 	.word	0x00000000
        /*0194*/ 	.word	0x00030810
        /*0198*/ 	.short	0x010a
        /*019a*/ 	.byte	0x3f
	.zero		1


	//   ....[13]....
        /*019c*/ 	.word	0x00002370
        /*01a0*/ 	.word	0x00000000
        /*01a4*/ 	.word	0x00030830
        /*01a8*/ 	.short	0x010a
        /*01aa*/ 	.byte	0x3f
	.zero		1


	//   ....[14]....
        /*01ac*/ 	.word	0x000023f0
        /*01b0*/ 	.word	0x00000000
        /*01b4*/ 	.word	0x00030830
        /*01b8*/ 	.short	0x010a
        /*01ba*/ 	.byte	0x3f
	.zero		1


	//   ....[15]....
        /*01bc*/ 	.word	0x00004040
        /*01c0*/ 	.word	0x00000005
        /*01c4*/ 	.word	0x00000000
        /*01c8*/ 	.short	0x0101
        /*01ca*/ 	.byte	0x3f
	.zero		1


	//   ....[16]....
        /*01cc*/ 	.word	0x00004370
        /*01d0*/ 	.word	0x00000000
        /*01d4*/ 	.word	0x00000000
        /*01d8*/ 	.short	0x0101
        /*01da*/ 	.byte	0x3f
	.zero		1


	//   ....[17]....
        /*01dc*/ 	.word	0x00009bb0
        /*01e0*/ 	.word	0x0000000f
        /*01e4*/ 	.word	0x00030820
        /*01e8*/ 	.short	0x010a
        /*01ea*/ 	.byte	0x3f
	.zero		1


	//   ....[18]....
        /*01ec*/ 	.word	0x0000a2e0
        /*01f0*/ 	.word	0x0000000f
        /*01f4*/ 	.word	0x00030840
        /*01f8*/ 	.short	0x010a
        /*01fa*/ 	.byte	0x3f
	.zero		1


	//   ....[19]....
        /*01fc*/ 	.word	0x0000a5b0
        /*0200*/ 	.word	0x0000000f
        /*0204*/ 	.word	0x00030828
        /*0208*/ 	.short	0x010a
        /*020a*/ 	.byte	0x3f
	.zero		1


	//   ....[20]....
        /*020c*/ 	.word	0x0000a880
        /*0210*/ 	.word	0x0000000f
        /*0214*/ 	.word	0x00030848
        /*0218*/ 	.short	0x010a
        /*021a*/ 	.byte	0x3f
	.zero		1


	//   ....[21]....
        /*021c*/ 	.word	0x0000aaf0
        /*0220*/ 	.word	0x0000000f
        /*0224*/ 	.word	0x00030820
        /*0228*/ 	.short	0x010a
        /*022a*/ 	.byte	0x3f
	.zero		1


	//   ....[22]....
        /*022c*/ 	.word	0x0000ae30
        /*0230*/ 	.word	0x0000000f
        /*0234*/ 	.word	0x00030840
        /*0238*/ 	.short	0x010a
        /*023a*/ 	.byte	0x3f
	.zero		1


	//   ....[23]....
        /*023c*/ 	.word	0x0000b0d0
        /*0240*/ 	.word	0x0000000f
        /*0244*/ 	.word	0x00030828
        /*0248*/ 	.short	0x010a
        /*024a*/ 	.byte	0x3f
	.zero		1


	//   ....[24]....
        /*024c*/ 	.word	0x0000b3e0
        /*0250*/ 	.word	0x00000003
        /*0254*/ 	.word	0x00030840
        /*0258*/ 	.short	0x010a
        /*025a*/ 	.byte	0x3f
	.zero		1


	//   ....[25]....
        /*025c*/ 	.word	0x0000b840
        /*0260*/ 	.word	0x00000007
        /*0264*/ 	.word	0x00000000
        /*0268*/ 	.short	0x010a
        /*026a*/ 	.byte	0x3f
	.zero		1


	//   ....[26]....
        /*026c*/ 	.word	0x0000b890
        /*0270*/ 	.word	0x00000003
        /*0274*/ 	.word	0x00000000
        /*0278*/ 	.short	0x010a
        /*027a*/ 	.byte	0x3f
	.zero		1


	//   ....[27]....
        /*027c*/ 	.word	0x0000b8f0
        /*0280*/ 	.word	0x00000005
        /*0284*/ 	.word	0x00000000
        /*0288*/ 	.short	0x010a
        /*028a*/ 	.byte	0x3f
	.zero		1


	//   ....[28]....
        /*028c*/ 	.word	0x0000b920
        /*0290*/ 	.word	0x00000003
        /*0294*/ 	.word	0x00000000
        /*0298*/ 	.short	0x010a
        /*029a*/ 	.byte	0x3f
	.zero		1


	//   ....[29]....
        /*029c*/ 	.word	0x0000b9f0
        /*02a0*/ 	.word	0x000000e7
        /*02a4*/ 	.word	0x00030800
        /*02a8*/ 	.short	0x010a
        /*02aa*/ 	.byte	0x3f
	.zero		1


	//   ....[30]....
        /*02ac*/ 	.word	0x0000ba40
        /*02b0*/ 	.word	0x00000000
        /*02b4*/ 	.word	0x00030810
        /*02b8*/ 	.short	0x010a
        /*02ba*/ 	.byte	0x3f
	.zero		1


	//   ....[31]....
        /*02bc*/ 	.word	0x0000ba90
        /*02c0*/ 	.word	0x00000000
        /*02c4*/ 	.word	0x00030830
        /*02c8*/ 	.short	0x010a
        /*02ca*/ 	.byte	0x3f
	.zero		1


	//   ....[32]....
        /*02cc*/ 	.word	0x0000bae0
        /*02d0*/ 	.word	0x0000000f
        /*02d4*/ 	.word	0x00030820
        /*02d8*/ 	.short	0x010a
        /*02da*/ 	.byte	0x3f
	.zero		1


	//   ....[33]....
        /*02dc*/ 	.word	0x0000bb30
        /*02e0*/ 	.word	0x0000000f
        /*02e4*/ 	.word	0x00030840
        /*02e8*/ 	.short	0x010a
        /*02ea*/ 	.byte	0x3f
	.zero		1


	//   ....[34]....
        /*02ec*/ 	.word	0x0000bb80
        /*02f0*/ 	.word	0x0000000f
        /*02f4*/ 	.word	0x00030828
        /*02f8*/ 	.short	0x010a
        /*02fa*/ 	.byte	0x3f
	.zero		1


	//   ....[35]....
        /*02fc*/ 	.word	0x0000bbd0
        /*0300*/ 	.word	0x0000000f
        /*0304*/ 	.word	0x00030848
        /*0308*/ 	.short	0x010a
        /*030a*/ 	.byte	0x3f
	.zero		1


	//   ....[36]....
        /*030c*/ 	.word	0x0000bc30
        /*0310*/ 	.word	0x0000000f
        /*0314*/ 	.word	0x00030820
        /*0318*/ 	.short	0x010a
        /*031a*/ 	.byte	0x3f
	.zero		1


	//   ....[37]....
        /*031c*/ 	.word	0x0000bc80
        /*0320*/ 	.word	0x0000000f
        /*0324*/ 	.word	0x00030840
        /*0328*/ 	.short	0x010a
        /*032a*/ 	.byte	0x3f
	.zero		1


	//   ....[38]....
        /*032c*/ 	.word	0x0000bcd0
        /*0330*/ 	.word	0x0000000f
        /*0334*/ 	.word	0x00030828
        /*0338*/ 	.short	0x010a
        /*033a*/ 	.byte	0x3f
	.zero		1


	//   ....[39]....
        /*033c*/ 	.word	0x0000bd20
        /*0340*/ 	.word	0x00000003
        /*0344*/ 	.word	0x00030840
        /*0348*/ 	.short	0x010a
        /*034a*/ 	.byte	0x3f
	.zero		1


	//   ....[40]....
        /*034c*/ 	.word	0x0000bdf0
        /*0350*/ 	.word	0x00000007
        /*0354*/ 	.word	0x00000000
        /*0358*/ 	.short	0x010a
        /*035a*/ 	.byte	0x3f
	.zero		1


	//   ....[41]....
        /*035c*/ 	.word	0x0000be40
        /*0360*/ 	.word	0x00000003
        /*0364*/ 	.word	0x00000000
        /*0368*/ 	.short	0x010a
        /*036a*/ 	.byte	0x3f
	.zero		1


	//   ....[42]....
        /*036c*/ 	.word	0x0000be90
        /*0370*/ 	.word	0x00000005
        /*0374*/ 	.word	0x00000000
        /*0378*/ 	.short	0x010a
        /*037a*/ 	.byte	0x3f
	.zero		1


	//----- nvinfo : EIATTR_NUM_MBARRIERS
	.align		4
.L_610:
        /*037c*/ 	.byte	0x03, 0x38
        /*037e*/ 	.short	0x0009


	//----- nvinfo : EIATTR_EXIT_INSTR_OFFSETS
	.align		4
        /*0380*/ 	.byte	0x04, 0x1c
        /*0382*/ 	.short	(.L_612 - .L_611)


	//   ....[0]....
.L_611:
        /*0384*/ 	.word	0x0000b970


	//----- nvinfo : EIATTR_MAX_THREADS
	.align		4
.L_612:
        /*0388*/ 	.byte	0x04, 0x05
        /*038a*/ 	.short	(.L_614 - .L_613)
.L_613:
        /*038c*/ 	.word	0x00000180
        /*0390*/ 	.word	0x00000001
        /*0394*/ 	.word	0x00000001


	//----- nvinfo : EIATTR_CRS_STACK_SIZE
	.align		4
.L_614:
        /*0398*/ 	.byte	0x04, 0x1e
        /*039a*/ 	.short	(.L_616 - .L_615)
.L_615:
        /*039c*/ 	.word	0x00000000


	//----- nvinfo : EIATTR_CBANK_PARAM_SIZE
	.align		4
.L_616:
        /*03a0*/ 	.byte	0x03, 0x19
        /*03a2*/ 	.short	0x06f0


	//----- nvinfo : EIATTR_PARAM_CBANK
	.align		4
        /*03a4*/ 	.byte	0x04, 0x0a
        /*03a6*/ 	.short	(.L_618 - .L_617)
	.align		4
.L_617:
        /*03a8*/ 	.word	index@(.nv.constant0._ZN7cutlass13device_kernelIN5flash11enable_sm90INS1_16FlashAttnBwdSm90INS1_25CollectiveMainloopBwdSm90ILi2ELi2ELi2EN4cute5tupleIJNS5_1CILi1EEES8_S8_EEENS6_IJNS7_ILi64EEENS7_ILi128EEESB_EEENS_10bfloat16_tEfNS_4arch4Sm90ELb0ELb1ELb0ELb1ELb0ELb1ELb0ELb0ELi2ELi1ELi2ELi1ELb0EEENS1_21CollectiveEpilogueBwdISC_SD_SF_Li256ELb1ELb0ELi1EEENS1_19SingleTileSchedulerILb1ELb0ELb0ELi128EEEEEEEEEvNT_6ParamsE)
        /*03ac*/ 	.short	0x0210
        /*03ae*/ 	.short	0x06f0


	//----- nvinfo : EIATTR_SW_WAR
	.align		4
.L_618:
        /*03b0*/ 	.byte	0x04, 0x36
        /*03b2*/ 	.short	(.L_620 - .L_619)
.L_619:
        /*03b4*/ 	.word	0x00000008
.L_620:


//--------------------- .nv.info._ZN7cutlass13device_kernelIN5flash11enable_sm90INS1_16FlashAttnBwdSm90INS1_25CollectiveMainloopBwdSm90ILi2ELi2ELi2EN4cute5tupleIJNS5_1CILi1EEES8_S8_EEENS6_IJNS7_ILi64EEENS7_ILi128EEESB_EEENS_10bfloat16_tEfNS_4arch4Sm90ELb0ELb1ELb0ELb1ELb1ELb1ELb0ELb0ELi2ELi1ELi2ELi1ELb0EEENS1_21CollectiveEpilogueBwdISC_SD_SF_Li256ELb1ELb0ELi1EEENS1_19SingleTileSchedulerILb1ELb0ELb0ELi128EEEEEEEEEvNT_6ParamsE --------------------------
	.section	.nv.info._ZN7cutlass13device_kernelIN5flash11enable_sm90INS1_16FlashAttnBwdSm90INS1_25CollectiveMainloopBwdSm90ILi2ELi2ELi2EN4cute5tupleIJNS5_1CILi1EEES8_S8_EEENS6_IJNS7_ILi64EEENS7_ILi128EEESB_EEENS_10bfloat16_tEfNS_4arch4Sm90ELb0ELb1ELb0ELb1ELb1ELb1ELb0ELb0ELi2ELi1ELi2ELi1ELb0EEENS1_21CollectiveEpilogueBwdISC_SD_SF_Li256ELb1ELb0ELi1EEENS1_19SingleTileSchedulerILb1ELb0ELb0ELi128EEEEEEEEEvNT_6ParamsE,"",@"SHT_CUDA_INFO"
	.sectionflags	@""
	.align	4


	//----- nvinfo : EIATTR_CUDA_API_VERSION
	.align		4
        /*0000*/ 	.byte	0x04, 0x37
        /*0002*/ 	.short	(.L_622 - .L_621)
.L_621:
        /*0004*/ 	.word	0x00000082


	//----- nvinfo : EIATTR_KPARAM_INFO
	.align		4
.L_622:
        /*0008*/ 	.byte	0x04, 0x17
        /*000a*/ 	.short	(.L_624 - .L_623)
.L_623:
        /*000c*/ 	.word	0x00000000
        /*0010*/ 	.short	0x0000
        /*0012*/ 	.short	0x0070
        /*0014*/ 	.byte	0x00, 0xf0, 0x01, 0x1a


	//----- nvinfo : EIATTR_SPARSE_MMA_MASK
	.align		4
.L_624:
        /*0018*/ 	.byte	0x03, 0x50
        /*001a*/ 	.short	0x0000


	//----- nvinfo : EIATTR_MAXREG_COUNT
	.align		4
        /*001c*/ 	.byte	0x03, 0x1b
        /*001e*/ 	.short	0x00a8


	//----- nvinfo : EIATTR_NUM_BARRIERS
	.align		4
        /*0020*/ 	.byte	0x02, 0x4c
        /*0022*/ 	.byte	0x10
	.zero		1


	//----- nvinfo : EIATTR_EXTERNS
	.align		4
        /*0024*/ 	.byte	0x04, 0x0f
        /*0026*/ 	.short	(.L_626 - .L_625)


	//   ....[0]....
	.align		4
.L_625:
        /*0028*/ 	.word	index@(__assertfail)


	//----- nvinfo : EIATTR_ANNOTATIONS
	.align		4
.L_626:
        /*002c*/ 	.byte	0x04, 0x55
        /*002e*/ 	.short	(.L_628 - .L_627)


	//   ....[0]....
.L_627:
        /*0030*/ 	.word	0x00000001
        /*0034*/ 	.byte	0xd0, 0xaf, 0x00, 0x00, 0x01, 0x00, 0x00, 0x00, 0x70, 0xb1, 0x00, 0x00, 0x01, 0x00, 0x00, 0x00
        /*0044*/ 	.byte	0xf0, 0xbc, 0x00, 0x00, 0x01, 0x00, 0x00, 0x00, 0x10, 0xbd, 0x00, 0x00, 0x01, 0x00, 0x00, 0x00
        /*0054*/ 	.byte	0x80, 0xc0, 0x00, 0x00


	//----- nvinfo : EIATTR_MERCURY_ISA_VERSION
	.align		4
.L_628:
        /*0058*/ 	.byte	0x03, 0x5f
        /*005a*/ 	.short	0x0101


	//----- nvinfo : EIATTR_INT_WARP_WIDE_INSTR_OFFSETS
	.align		4
        /*005c*/ 	.byte	0x04, 0x31
        /*005e*/ 	.short	(.L_630 - .L_629)


	//   ....[0]....
.L_629:
        /*0060*/ 	.word	0x00000190


	//   ....[1]....
        /*0064*/ 	.word	0x000001c0


	//   ....[2]....
        /*0068*/ 	.word	0x00008d10


	//   ....[3]....
        /*006c*/ 	.word	0x00009360


	//   ....[4]....
        /*0070*/ 	.word	0x00009810


	//   ....[5]....
        /*0074*/ 	.word	0x00009ad0


	//   ....[6]....
        /*0078*/ 	.word	0x00009d30


	//   ....[7]....
        /*007c*/ 	.word	0x00009ec0


	//----- nvinfo : EIATTR_COOP_GROUP_MASK_REGIDS
	.align		4
.L_630:
        /*0080*/ 	.byte	0x04, 0x29
        /*0082*/ 	.short	(.L_632 - .L_631)


	//   ....[0]....
.L_631:
        /*0084*/ 	.word	0xffffffff


	//   ....[1]....
        /*0088*/ 	.word	0xffffffff


	//   ....[2]....
        /*008c*/ 	.word	0xffffffff


	//   ....[3]....
        /*0090*/ 	.word	0xffffffff


	//   ....[4]....
        /*0094*/ 	.word	0xffffffff


	//   ....[5]....
        /*0098*/ 	.word	0xffffffff


	//   ....[6]....
        /*009c*/ 	.word	0xffffffff


	//   ....[7]....
        /*00a0*/ 	.word	0xffffffff


	//   ....[8]....
        /*00a4*/ 	.word	0xffffffff


	//   ....[9]....
        /*00a8*/ 	.word	0xffffffff


	//   ....[10]....
        /*00ac*/ 	.word	0xffffffff


	//   ....[11]....
        /*00b0*/ 	.word	0xffffffff


	//   ....[12]....
        /*00b4*/ 	.word	0xffffffff


	//   ....[13]....
        /*00b8*/ 	.word	0xffffffff


	//   ....[14]....
        /*00bc*/ 	.word	0xffffffff


	//   ....[15]....
        /*00c0*/ 	.word	0xffffffff


	//   ....[16]....
        /*00c4*/ 	.word	0x0500000f


	//   ....[17]....
        /*00c8*/ 	.word	0x0500000f


	//   ....[18]....
        /*00cc*/ 	.word	0x0500000f


	//   ....[19]....
        /*00d0*/ 	.word	0x0500000f


	//----- nvinfo : EIATTR_COOP_GROUP_INSTR_OFFSETS
	.align		4
.L_632:
        /*00d4*/ 	.byte	0x04, 0x28
        /*00d6*/ 	.short	(.L_634 - .L_633)


	//   ....[0]....
.L_633:
        /*00d8*/ 	.word	0x00000070


	//   ....[1]....
        /*00dc*/ 	.word	0x000001a0


	//   ....[2]....
        /*00e0*/ 	.word	0x000001f0


	//   ....[3]....
        /*00e4*/ 	.word	0x000003e0


	//   ....[4]....
        /*00e8*/ 	.word	0x00000620


	//   ....[5]....
        /*00ec*/ 	.word	0x00001640


	//   ....[6]....
        /*00f0*/ 	.word	0x00007e30


	//   ....[7]....
        /*00f4*/ 	.word	0x00008910


	//   ....[8]....
        /*00f8*/ 	.word	0x00008c40


	//   ....[9]....
        /*00fc*/ 	.word	0x00008fc0


	//   ....[10]....
        /*0100*/ 	.word	0x00009290


	//   ....[11]....
        /*0104*/ 	.word	0x000094d0


	//   ....[12]....
        /*0108*/ 	.word	0x00009740


	//   ....[13]....
        /*010c*/ 	.word	0x00009a10


	//   ....[14]....
        /*0110*/ 	.word	0x00009c30


	//   ....[15]....
        /*0114*/ 	.word	0x00009dc0


	//   ....[16]....
        /*0118*/ 	.word	0x0000c8d0


	//   ....[17]....
        /*011c*/ 	.word	0x0000ca20


	//   ....[18]....
        /*0120*/ 	.word	0x0000ca90


	//   ....[19]....
        /*0124*/ 	.word	0x0000cb00


	//----- nvinfo : EIATTR_REG_RECONFIG
	.align		4
.L_634:
        /*0128*/ 	.byte	0x01, 0x54
	.zero		2


	//----- nvinfo : EIATTR_SYSCALL_OFFSETS
	.align		4
        /*012c*/ 	.byte	0x04, 0x46
        /*012e*/ 	.short	(.L_636 - .L_635)


	//   ....[0]....
.L_635:
        /*0130*/ 	.word	0x00001280


	//   ....[1]....
        /*0134*/ 	.word	0x00001370


	//   ....[2]....
        /*0138*/ 	.word	0x000014d0


	//   ....[3]....
        /*013c*/ 	.word	0x000015c0


	//----- nvinfo : EIATTR_MBARRIER_INSTR_OFFSETS
	.align		4
.L_636:
        /*0140*/ 	.byte	0x04, 0x39
        /*0142*/ 	.short	(.L_638 - .L_637)


	//   ....[0]....
.L_637:
        /*0144*/ 	.word	0x00000290
        /*0148*/ 	.word	0x000000ff
        /*014c*/ 	.word	0x00030800
        /*0150*/ 	.short	0x0100
        /*0152*/ 	.byte	0x06
	.zero		1


	//   ....[1]....
        /*0154*/ 	.word	0x00000390
        /*0158*/ 	.word	0x000000ff
        /*015c*/ 	.word	0x00030810
        /*0160*/ 	.short	0x0100
        /*0162*/ 	.byte	0x08
	.zero		1


	//   ....[2]....
        /*0164*/ 	.word	0x000003a0
        /*0168*/ 	.word	0x000000ff
        /*016c*/ 	.word	0x00030820
        /*0170*/ 	.short	0x0100
        /*0172*/ 	.byte	0x08
	.zero		1


	//   ....[3]....
        /*0174*/ 	.word	0x000003b0
        /*0178*/ 	.word	0x000000ff
        /*017c*/ 	.word	0x00030818
        /*0180*/ 	.short	0x0100
        /*0182*/ 	.byte	0x08
	.zero		1


	//   ....[4]....
        /*0184*/ 	.word	0x000003c0
        /*0188*/ 	.word	0x000000ff
        /*018c*/ 	.word	0x00030828
        /*0190*/ 	.short	0x0100
        /*0192*/ 	.byte	0x08
	.zero		1


	//   ....[5]....
        /*0194*/ 	.word	0x000004f0
        /*0198*/ 	.word	0x000000ff
        /*019c*/ 	.word	0x00030830
        /*01a0*/ 	.short	0x0100
        /*01a2*/ 	.byte	0x08
	.zero		1


	//   ....[6]....
        /*01a4*/ 	.word	0x00000500
        /*01a8*/ 	.word	0x000000ff
        /*01ac*/ 	.word	0x00030840
        /*01b0*/ 	.short	0x0100
        /*01b2*/ 	.byte	0x08
	.zero		1


	//   ....[7]....
        /*01b4*/ 	.word	0x00000510
        /*01b8*/ 	.word	0x000000ff
        /*01bc*/ 	.word	0x00030838
        /*01c0*/ 	.short	0x0100
        /*01c2*/ 	.byte	0x08
	.zero		1


	//   ....[8]....
        /*01c4*/ 	.word	0x00000520
        /*01c8*/ 	.word	0x000000ff
        /*01cc*/ 	.word	0x00030848
        /*01d0*/ 	.short	0x0100
        /*01d2*/ 	.byte	0x08
	.zero		1


	//   ....[9]....
        /*01d4*/ 	.word	0x00001670
        /*01d8*/ 	.word	0x000000e7
        /*01dc*/ 	.word	0x00030800
        /*01e0*/ 	.short	0x010a
        /*01e2*/ 	.byte	0x3f
	.zero		1


	//   ....[10]....
        /*01e4*/ 	.word	0x000017a0
        /*01e8*/ 	.word	0x000000e7
        /*01ec*/ 	.word	0x00030800
        /*01f0*/ 	.short	0x010a
        /*01f2*/ 	.byte	0x3f
	.zero		1


	//   ....[11]....
        /*01f4*/ 	.word	0x00001e00
        /*01f8*/ 	.word	0x00000000
        /*01fc*/ 	.word	0x00030810
        /*0200*/ 	.short	0x010a
        /*0202*/ 	.byte	0x3f
	.zero		1


	//   ....[12]....
        /*0204*/ 	.word	0x00001e40
        /*0208*/ 	.word	0x00000000
        /*020c*/ 	.word	0x00030810
        /*0210*/ 	.short	0x010a
        /*0212*/ 	.byte	0x3f
	.zero		1


	//   ....[13]....
        /*0214*/ 	.word	0x00002370
        /*0218*/ 	.word	0x00000000
        /*021c*/ 	.word	0x00030830
        /*0220*/ 	.short	0x010a
        /*0222*/ 	.byte	0x3f
	.zero		1


	//   ....[14]....
        /*0224*/ 	.word	0x000023f0
        /*0228*/ 	.word	0x00000000
        /*022c*/ 	.word	0x00030830
        /*0230*/ 	.short	0x010a
        /*0232*/ 	.byte	0x3f
	.zero		1


	//   ....[15]....
        /*0234*/ 	.word	0x00004040
        /*0238*/ 	.word	0x00000005
        /*023c*/ 	.word	0x00000000
        /*0240*/ 	.short	0x0101
        /*0242*/ 	.byte	0x3f
	.zero		1


	//   ....[16]....
        /*0244*/ 	.word	0x00004370
        /*0248*/ 	.word	0x00000000
        /*024c*/ 	.word	0x00000000
        /*0250*/ 	.short	0x0101
        /*0252*/ 	.byte	0x3f
	.zero		1


	//   ....[17]....
        /*0254*/ 	.word	0x0000aac0
        /*0258*/ 	.word	0x0000000f
        /*025c*/ 	.word	0x00030820
        /*0260*/ 	.short	0x010a
        /*0262*/ 	.byte	0x3f
	.zero		1


	//   ....[18]....
        /*0264*/ 	.word	0x0000b1f0
        /*0268*/ 	.word	0x0000000f
        /*026c*/ 	.word	0x00030840
        /*0270*/ 	.short	0x010a
        /*0272*/ 	.byte	0x3f
	.zero		1


	//   ....[19]....
        /*0274*/ 	.word	0x0000b4c0
        /*0278*/ 	.word	0x0000000f
        /*027c*/ 	.word	0x00030828
        /*0280*/ 	.short	0x010a
        /*0282*/ 	.byte	0x3f
	.zero		1


	//   ....[20]....
        /*0284*/ 	.word	0x0000b790
        /*0288*/ 	.word	0x0000000f
        /*028c*/ 	.word	0x00030848
        /*0290*/ 	.short	0x010a
        /*0292*/ 	.byte	0x3f
	.zero		1


	//   ....[21]....
        /*0294*/ 	.word	0x0000ba00
        /*0298*/ 	.word	0x0000000f
        /*029c*/ 	.word	0x00030820
        /*02a0*/ 	.short	0x010a
        /*02a2*/ 	.byte	0x3f
	.zero		1


	//   ....[22]....
        /*02a4*/ 	.word	0x0000bd40
        /*02a8*/ 	.word	0x0000000f
        /*02ac*/ 	.word	0x00030840
        /*02b0*/ 	.short	0x010a
        /*02b2*/ 	.byte	0x3f
	.zero		1


	//   ....[23]....
        /*02b4*/ 	.word	0x0000bfe0
        /*02b8*/ 	.word	0x0000000f
        /*02bc*/ 	.word	0x00030828
        /*02c0*/ 	.short	0x010a
        /*02c2*/ 	.byte	0x3f
	.zero		1


	//   ....[24]....
        /*02c4*/ 	.word	0x0000c2f0
        /*02c8*/ 	.word	0x00000003
        /*02cc*/ 	.word	0x00030840
        /*02d0*/ 	.short	0x010a
        /*02d2*/ 	.byte	0x3f
	.zero		1


	//   ....[25]....
        /*02d4*/ 	.word	0x0000c750
        /*02d8*/ 	.word	0x00000007
        /*02dc*/ 	.word	0x00000000
        /*02e0*/ 	.short	0x010a
        /*02e2*/ 	.byte	0x3f
	.zero		1


	//   ....[26]....
        /*02e4*/ 	.word	0x0000c7a0
        /*02e8*/ 	.word	0x00000003
        /*02ec*/ 	.word	0x00000000
        /*02f0*/ 	.short	0x010a
        /*02f2*/ 	.byte	0x3f
	.zero		1


	//   ....[27]....
        /*02f4*/ 	.word	0x0000c800
        /*02f8*/ 	.word	0x00000005
        /*02fc*/ 	.word	0x00000000
        /*0300*/ 	.short	0x010a
        /*0302*/ 	.byte	0x3f
	.zero		1


	//   ....[28]....
        /*0304*/ 	.word	0x0000c830
        /*0308*/ 	.word	0x00000003
        /*030c*/ 	.word	0x00000000
        /*0310*/ 	.short	0x010a
        /*0312*/ 	.byte	0x3f
	.zero		1


	//   ....[29]....
        /*0314*/ 	.word	0x0000c900
        /*0318*/ 	.word	0x000000e7
        /*031c*/ 	.word	0x00030800
        /*0320*/ 	.short	0x010a
        /*0322*/ 	.byte	0x3f
	.zero		1


	//   ....[30]....
        /*0324*/ 	.word	0x0000c950
        /*0328*/ 	.word	0x00000000
        /*032c*/ 	.word	0x00030810
        /*0330*/ 	.short	0x010a
        /*0332*/ 	.byte	0x3f
	.zero		1


	//   ....[31]....
        /*0334*/ 	.word	0x0000c9a0
        /*0338*/ 	.word	0x00000000
        /*033c*/ 	.word	0x00030830
        /*0340*/ 	.short	0x010a
        /*0342*/ 	.byte	0x3f
	.zero		1


	//   ....[32]....
        /*0344*/ 	.word	0x0000cb40
        /*0348*/ 	.word	0x0000000f
        /*034c*/ 	.word	0x00030820
        /*0350*/ 	.short	0x010a
        /*0352*/ 	.byte	0x3f
	.zero		1


	//   ....[33]....
        /*0354*/ 	.word	0x0000cb90
        /*0358*/ 	.word	0x0000000f
        /*035c*/ 	.word	0x00030840
        /*0360*/ 	.short	0x010a
        /*0362*/ 	.byte	0x3f
	.zero		1


	//   ....[34]....
        /*0364*/ 	.word	0x0000cbe0
        /*0368*/ 	.word	0x0000000f
        /*036c*/ 	.word	0x00030828
        /*0370*/ 	.short	0x010a
        /*0372*/ 	.byte	0x3f
	.zero		1


	//   ....[35]....
        /*0374*/ 	.word	0x0000cc30
        /*0378*/ 	.word	0x0000000f
        /*037c*/ 	.word	0x00030848
        /*0380*/ 	.short	0x010a
        /*0382*/ 	.byte	0x3f
	.zero		1


	//   ....[36]....
        /*0384*/ 	.word	0x0000cc90
        /*0388*/ 	.word	0x0000000f
        /*038c*/ 	.word	0x00030820
        /*0390*/ 	.short	0x010a
        /*0392*/ 	.byte	0x3f
	.zero		1


	//   ....[37]....
        /*0394*/ 	.word	0x0000cce0
        /*0398*/ 	.word	0x0000000f
        /*039c*/ 	.word	0x00030840
        /*03a0*/ 	.short	0x010a
        /*03a2*/ 	.byte	0x3f
	.zero		1


	//   ....[38]....
        /*03a4*/ 	.word	0x0000cd30
        /*03a8*/ 	.word	0x0000000f
        /*03ac*/ 	.word	0x00030828
        /*03b0*/ 	.short	0x010a
        /*03b2*/ 	.byte	0x3f
	.zero		1


	//   ....[39]....
        /*03b4*/ 	.word	0x0000cd80
        /*03b8*/ 	.word	0x00000003
        /*03bc*/ 	.word	0x00030840
        /*03c0*/ 	.short	0x010a
        /*03c2*/ 	.byte	0x3f
	.zero		1


	//   ....[40]....
        /*03c4*/ 	.word	0x0000ce50
        /*03c8*/ 	.word	0x00000007
        /*03cc*/ 	.word	0x00000000
        /*03d0*/ 	.short	0x010a
        /*03d2*/ 	.byte	0x3f
	.zero		1


	//   ....[41]....
        /*03d4*/ 	.word	0x0000cea0
        /*03d8*/ 	.word	0x00000003
        /*03dc*/ 	.word	0x00000000
        /*03e0*/ 	.short	0x010a
        /*03e2*/ 	.byte	0x3f
	.zero		1


	//   ....[42]....
        /*03e4*/ 	.word	0x0000cef0
        /*03e8*/ 	.word	0x00000005
        /*03ec*/ 	.word	0x00000000
        /*03f0*/ 	.short	0x010a
        /*03f2*/ 	.byte	0x3f
	.zero		1


	//----- nvinfo : EIATTR_NUM_MBARRIERS
	.align		4
.L_638:
        /*03f4*/ 	.byte	0x03, 0x38
        /*03f6*/ 	.short	0x0009


	//----- nvinfo : EIATTR_EXIT_INSTR_OFFSETS
	.align		4
        /*03f8*/ 	.byte	0x04, 0x1c
        /*03fa*/ 	.short	(.L_640 - .L_639)


	//   ....[0]....
.L_639:
        /*03fc*/ 	.word	0x0000c880


	//----- nvinfo : EIATTR_MAX_THREADS
	.align		4
.L_640:
        /*0400*/ 	.byte	0x04, 0x05
        /*0402*/ 	.short	(.L_642 - .L_641)
.L_641:
        /*0404*/ 	.word	0x00000180
        /*0408*/ 	.word	0x00000001
        /*040c*/ 	.word	0x00000001


	//----- nvinfo : EIATTR_CRS_STACK_SIZE
	.align		4
.L_642:
        /*0410*/ 	.byte	0x04, 0x1e
        /*0412*/ 	.short	(.L_644 - .L_643)
.L_643:
        /*0414*/ 	.word	0x00000000


	//----- nvinfo : EIATTR_CBANK_PARAM_SIZE
	.align		4
.L_644:
        /*0418*/ 	.byte	0x03, 0x19
        /*041a*/ 	.short	0x06f0


	//----- nvinfo : EIATTR_PARAM_CBANK
	.align		4
        /*041c*/ 	.byte	0x04, 0x0a
        /*041e*/ 	.short	(.L_646 - .L_645)
	.align		4
.L_645:
        /*0420*/ 	.word	index@(.nv.constant0._ZN7cutlass13device_kernelIN5flash11enable_sm90INS1_16FlashAttnBwdSm90INS1_25CollectiveMainloopBwdSm90ILi2ELi2ELi2EN4cute5tupleIJNS5_1CILi1EEES8_S8_EEENS6_IJNS7_ILi64EEENS7_ILi128EEESB_EEENS_10bfloat16_tEfNS_4arch4Sm90ELb0ELb1ELb0ELb1ELb1ELb1ELb0ELb0ELi2ELi1ELi2ELi1ELb0EEENS1_21CollectiveEpilogueBwdISC_SD_SF_Li256ELb1ELb0ELi1EEENS1_19SingleTileSchedulerILb1ELb0ELb0ELi128EEEEEEEEEvNT_6ParamsE)
        /*0424*/ 	.short	0x0210
        /*0426*/ 	.short	0x06f0


	//----- nvinfo : EIATTR_SW_WAR
	.align		4
.L_646:
        /*0428*/ 	.byte	0x04, 0x36
        /*042a*/ 	.short	(.L_648 - .L_647)
.L_647:
        /*042c*/ 	.word	0x00000008
.L_648:


//--------------------- .nv.info._ZN7cutlass13device_kernelIN5flash11enable_sm90INS1_16FlashAttnBwdSm90INS1_25CollectiveMainloopBwdSm90ILi2ELi2ELi2EN4cute5tupleIJNS5_1CILi1EEES8_S8_EEENS6_IJNS7_ILi64EEENS7_ILi128EEESB_EEENS_10bfloat16_tEfNS_4arch4Sm90ELb0ELb1ELb0ELb1ELb0ELb1ELb0ELb0ELi2ELi1ELi2ELi1ELb0EEENS1_24CollectiveEpilogueBwdGQAISC_fSF_Li256ELb1ELb0EEENS1_19SingleTileSchedulerILb1ELb0ELb0ELi128EEEEEEEEEvNT_6ParamsE --------------------------
	.section	.nv.info._ZN7cutlass13device_kernelIN5flash11enable_sm90INS1_16FlashAttnBwdSm90INS1_25CollectiveMainloopBwdSm90ILi2ELi2ELi2EN4cute5tupleIJNS5_1CILi1EEES8_S8_EEENS6_IJNS7_ILi64EEENS7_ILi128EEESB_EEENS_10bfloat16_tEfNS_4arch4Sm90ELb0ELb1ELb0ELb1ELb0ELb1ELb0ELb0ELi2ELi1ELi2ELi1ELb0EEENS1_24CollectiveEpilogueBwdGQAISC_fSF_Li256ELb1ELb0EEENS1_19SingleTileSchedulerILb1ELb0ELb0ELi128EEEEEEEEEvNT_6ParamsE,"",@"SHT_CUDA_INFO"
	.sectionflags	@""
	.align	4


	//----- nvinfo : EIATTR_CUDA_API_VERSION
	.align		4
        /*0000*/ 	.byte	0x04, 0x37
        /*0002*/ 	.short	(.L_650 - .L_649)
.L_649:
        /*0004*/ 	.word	0x00000082


	//----- nvinfo : EIATTR_KPARAM_INFO
	.align		4
.L_650:
        /*0008*/ 	.byte	0x04, 0x17
        /*000a*/ 	.short	(.L_652 - .L_651)
.L_651:
        /*000c*/ 	.word	0x00000000
        /*0010*/ 	.short	0x0000
        /*0012*/ 	.short	0x0070
        /*0014*/ 	.byte	0x00, 0xf0, 0x01, 0x1a


	//----- nvinfo : EIATTR_SPARSE_MMA_MASK
	.align		4
.L_652:
        /*0018*/ 	.byte	0x03, 0x50
        /*001a*/ 	.short	0x0000


	//----- nvinfo : EIATTR_MAXREG_COUNT
	.align		4
        /*001c*/ 	.byte	0x03, 0x1b
        /*001e*/ 	.short	0x00a8


	//----- nvinfo : EIATTR_NUM_BARRIERS
	.align		4
        /*0020*/ 	.byte	0x02, 0x4c
        /*0022*/ 	.byte	0x10
	.zero		1


	//----- nvinfo : EIATTR_EXTERNS
	.align		4
        /*0024*/ 	.byte	0x04, 0x0f
        /*0026*/ 	.short	(.L_654 - .L_653)


	//   ....[0]....
	.align		4
.L_653:
        /*0028*/ 	.word	index@(__assertfail)


	//----- nvinfo : EIATTR_ANNOTATIONS
	.align		4
.L_654:
        /*002c*/ 	.byte	0x04, 0x55
        /*002e*/ 	.short	(.L_656 - .L_655)


	//   ....[0]....
.L_655:
        /*0030*/ 	.word	0x00000001
        /*0034*/ 	.byte	0x00, 0x74, 0x00, 0x00, 0x01, 0x00, 0x00, 0x00, 0xa0, 0x75, 0x00, 0x00, 0x01, 0x00, 0x00, 0x00
        /*0044*/ 	.byte	0x20, 0x81, 0x00, 0x00, 0x01, 0x00, 0x00, 0x00, 0x40, 0x81, 0x00, 0x00, 0x01, 0x00, 0x00, 0x00
        /*0054*/ 	.byte	0xb0, 0x84, 0x00, 0x00


	//----- nvinfo : EIATTR_MERCURY_ISA_VERSION
	.align		4
.L_656:
        /*0058*/ 	.byte	0x03, 0x5f
        /*005a*/ 	.short	0x0101


	//----- nvinfo : EIATTR_INT_WARP_WIDE_INSTR_OFFSETS
	.align		4
        /*005c*/ 	.byte	0x04, 0x31
        /*005e*/ 	.short	(.L_658 - .L_657)


	//   ....[0]....
.L_657:
        /*0060*/ 	.word	0x00000190


	//   ....[1]....
        /*0064*/ 	.word	0x000001c0


	//----- nvinfo : EIATTR_COOP_GROUP_MASK_REGIDS
	.align		4
.L_658:
        /*0068*/ 	.byte	0x04, 0x29
        /*006a*/ 	.short	(.L_660 - .L_659)


	//   ....[0]....
.L_659:
        /*006c*/ 	.word	0xffffffff


	//   ....[1]....
        /*0070*/ 	.word	0xffffffff


	//   ....[2]....
        /*0074*/ 	.word	0xffffffff


	//   ....[3]....
        /*0078*/ 	.word	0xffffffff


	//   ....[4]....
        /*007c*/ 	.word	0xffffffff


	//   ....[5]....
        /*0080*/ 	.word	0xffffffff


	//   ....[6]....
        /*0084*/ 	.word	0xffffffff


	//   ....[7]....
        /*0088*/ 	.word	0x0500000f


	//----- nvinfo : EIATTR_COOP_GROUP_INSTR_OFFSETS
	.align		4
.L_660:
        /*008c*/ 	.byte	0x04, 0x28
        /*008e*/ 	.short	(.L_662 - .L_661)


	//   ....[0]....
.L_661:
        /*0090*/ 	.word	0x00000070


	//   ....[1]....
        /*0094*/ 	.word	0x000001a0


	//   ....[2]....
        /*0098*/ 	.word	0x000001f0


	//   ....[3]....
        /*009c*/ 	.word	0x000003e0


	//   ....[4]....
        /*00a0*/ 	.word	0x00000620


	//   ....[5]....
        /*00a4*/ 	.word	0x00001620


	//   ....[6]....
        /*00a8*/ 	.word	0x00005170


	//   ....[7]....
        /*00ac*/ 	.word	0x00008d00


	//----- nvinfo : EIATTR_REG_RECONFIG
	.align		4
.L_662:
        /*00b0*/ 	.byte	0x01, 0x54
	.zero		2


	//----- nvinfo : EIATTR_SYSCALL_OFFSETS
	.align		4
        /*00b4*/ 	.byte	0x04, 0x46
        /*00b6*/ 	.short	(.L_664 - .L_663)


	//   ....[0]....
.L_663:
        /*00b8*/ 	.word	0x00001260


	//   ....[1]....
        /*00bc*/ 	.word	0x00001350


	//   ....[2]....
        /*00c0*/ 	.word	0x000014b0


	//   ....[3]....
        /*00c4*/ 	.word	0x000015a0


	//----- nvinfo : EIATTR_MBARRIER_INSTR_OFFSETS
	.align		4
.L_664:
        /*00c8*/ 	.byte	0x04, 0x39
        /*00ca*/ 	.short	(.L_666 - .L_665)


	//   ....[0]....
.L_665:
        /*00cc*/ 	.word	0x00000290
        /*00d0*/ 	.word	0x000000ff
        /*00d4*/ 	.word	0x00030800
        /*00d8*/ 	.short	0x0100
        /*00da*/ 	.byte	0x06
	.zero		1


	//   ....[1]....
        /*00dc*/ 	.word	0x00000390
        /*00e0*/ 	.word	0x000000ff
        /*00e4*/ 	.word	0x00030810
        /*00e8*/ 	.short	0x0100
        /*00ea*/ 	.byte	0x08
	.zero		1


	//   ....[2]....
        /*00ec*/ 	.word	0x000003a0
        /*00f0*/ 	.word	0x000000ff
        /*00f4*/ 	.word	0x00030820
        /*00f8*/ 	.short	0x0100
        /*00fa*/ 	.byte	0x08
	.zero		1


	//   ....[3]....
        /*00fc*/ 	.word	0x000003b0
        /*0100*/ 	.word	0x000000ff
        /*0104*/ 	.word	0x00030818
        /*0108*/ 	.short	0x0100
        /*010a*/ 	.byte	0x08
	.zero		1


	//   ....[4]....
        /*010c*/ 	.word	0x000003c0
        /*0110*/ 	.word	0x000000ff
        /*0114*/ 	.word	0x00030828
        /*0118*/ 	.short	0x0100
        /*011a*/ 	.byte	0x08
	.zero		1


	//   ....[5]....
        /*011c*/ 	.word	0x000004f0
        /*0120*/ 	.word	0x000000ff
        /*0124*/ 	.word	0x00030830
        /*0128*/ 	.short	0x0100
        /*012a*/ 	.byte	0x08
	.zero		1


	//   ....[6]....
        /*012c*/ 	.word	0x00000500
        /*0130*/ 	.word	0x000000ff
        /*0134*/ 	.word	0x00030840
        /*0138*/ 	.short	0x0100
        /*013a*/ 	.byte	0x08
	.zero		1


	//   ....[7]....
        /*013c*/ 	.word	0x00000510
        /*0140*/ 	.word	0x000000ff
        /*0144*/ 	.word	0x00030838
        /*0148*/ 	.short	0x0100
        /*014a*/ 	.byte	0x08
	.zero		1


	//   ....[8]....
        /*014c*/ 	.word	0x00000520
        /*0150*/ 	.word	0x000000ff
        /*0154*/ 	.word	0x00030848
        /*0158*/ 	.short	0x0100
        /*015a*/ 	.byte	0x08
	.zero		1


	//   ....[9]....
        /*015c*/ 	.word	0x00001650
        /*0160*/ 	.word	0x000000e7
        /*0164*/ 	.word	0x00030800
        /*0168*/ 	.short	0x010a
        /*016a*/ 	.byte	0x3f
	.zero		1


	//   ....[10]....
        /*016c*/ 	.word	0x00001780
        /*0170*/ 	.word	0x000000e7
        /*0174*/ 	.word	0x00030800
        /*0178*/ 	.short	0x010a
        /*017a*/ 	.byte	0x3f
	.zero		1


	//   ....[11]....
        /*017c*/ 	.word	0x00001de0
        /*0180*/ 	.word	0x00000000
        /*0184*/ 	.word	0x00030810
        /*0188*/ 	.short	0x010a
        /*018a*/ 	.byte	0x3f
	.zero		1


	//   ....[12]....
        /*018c*/ 	.word	0x00001e20
        /*0190*/ 	.word	0x00000000
        /*0194*/ 	.word	0x00030810
        /*0198*/ 	.short	0x010a
        /*019a*/ 	.byte	0x3f
	.zero		1


	//   ....[13]....
        /*019c*/ 	.word	0x00002350
        /*01a0*/ 	.word	0x00000000
        /*01a4*/ 	.word	0x00030830
        /*01a8*/ 	.short	0x010a
        /*01aa*/ 	.byte	0x3f
	.zero		1


	//   ....[14]....
        /*01ac*/ 	.word	0x000023d0
        /*01b0*/ 	.word	0x00000000
        /*01b4*/ 	.word	0x00030830
        /*01b8*/ 	.short	0x010a
        /*01ba*/ 	.byte	0x3f
	.zero		1


	//   ....[15]....
        /*01bc*/ 	.word	0x00004020
        /*01c0*/ 	.word	0x00000005
        /*01c4*/ 	.word	0x00000000
        /*01c8*/ 	.short	0x0101
        /*01ca*/ 	.byte	0x3f
	.zero		1


	//   ....[16]....
        /*01cc*/ 	.word	0x00004350
        /*01d0*/ 	.word	0x00000000
        /*01d4*/ 	.word	0x00000000
        /*01d8*/ 	.short	0x0101
        /*01da*/ 	.byte	0x3f
	.zero		1


	//   ....[17]....
        /*01dc*/ 	.word	0x00006ef0
        /*01e0*/ 	.word	0x0000000f
        /*01e4*/ 	.word	0x00030820
        /*01e8*/ 	.short	0x010a
        /*01ea*/ 	.byte	0x3f
	.zero		1


	//   ....[18]....
        /*01ec*/ 	.word	0x00007620
        /*01f0*/ 	.word	0x0000000f
        /*01f4*/ 	.word	0x00030840
        /*01f8*/ 	.short	0x010a
        /*01fa*/ 	.byte	0x3f
	.zero		1


	//   ....[19]....
        /*01fc*/ 	.word	0x000078f0
        /*0200*/ 	.word	0x0000000f
        /*0204*/ 	.word	0x00030828
        /*0208*/ 	.short	0x010a
        /*020a*/ 	.byte	0x3f
	.zero		1


	//   ....[20]....
        /*020c*/ 	.word	0x00007bc0
        /*0210*/ 	.word	0x0000000f
        /*0214*/ 	.word	0x00030848
        /*0218*/ 	.short	0x010a
        /*021a*/ 	.byte	0x3f
	.zero		1


	//   ....[21]....
        /*021c*/ 	.word	0x00007e30
        /*0220*/ 	.word	0x0000000f
        /*0224*/ 	.word	0x00030820
        /*0228*/ 	.short	0x010a
        /*022a*/ 	.byte	0x3f
	.zero		1


	//   ....[22]....
        /*022c*/ 	.word	0x00008170
        /*0230*/ 	.word	0x0000000f
        /*0234*/ 	.word	0x00030840
        /*0238*/ 	.short	0x010a
        /*023a*/ 	.byte	0x3f
	.zero		1


	//   ....[23]....
        /*023c*/ 	.word	0x00008410
        /*0240*/ 	.word	0x0000000f
        /*0244*/ 	.word	0x00030828
        /*0248*/ 	.short	0x010a
        /*024a*/ 	.byte	0x3f
	.zero		1


	//   ....[24]....
        /*024c*/ 	.word	0x00008720
        /*0250*/ 	.word	0x00000003
        /*0254*/ 	.word	0x00030840
        /*0258*/ 	.short	0x010a
        /*025a*/ 	.byte	0x3f
	.zero		1


	//   ....[25]....
        /*025c*/ 	.word	0x00008b80
        /*0260*/ 	.word	0x00000007
        /*0264*/ 	.word	0x00000000
        /*0268*/ 	.short	0x010a
        /*026a*/ 	.byte	0x3f
	.zero		1


	//   ....[26]....
        /*026c*/ 	.word	0x00008bd0
        /*0270*/ 	.word	0x00000003
        /*0274*/ 	.word	0x00000000
        /*0278*/ 	.short	0x010a
        /*027a*/ 	.byte	0x3f
	.zero		1


	//   ....[27]....
        /*027c*/ 	.word	0x00008c30
        /*0280*/ 	.word	0x00000005
        /*0284*/ 	.word	0x00000000
        /*0288*/ 	.short	0x010a
        /*028a*/ 	.byte	0x3f
	.zero		1


	//   ....[28]....
        /*028c*/ 	.word	0x00008c60
        /*0290*/ 	.word	0x00000003
        /*0294*/ 	.word	0x00000000
        /*0298*/ 	.short	0x010a
        /*029a*/ 	.byte	0x3f
	.zero		1


	//   ....[29]....
        /*029c*/ 	.word	0x00008d30
        /*02a0*/ 	.word	0x000000e7
        /*02a4*/ 	.word	0x00030800
        /*02a8*/ 	.short	0x010a
        /*02aa*/ 	.byte	0x3f
	.zero		1


	//   ....[30]....
        /*02ac*/ 	.word	0x00008d80
        /*02b0*/ 	.word	0x00000000
        /*02b4*/ 	.word	0x00030810
        /*02b8*/ 	.short	0x010a
        /*02ba*/ 	.byte	0x3f
	.zero		1


	//   ....[31]....
        /*02bc*/ 	.word	0x00008dd0
        /*02c0*/ 	.word	0x00000000
        /*02c4*/ 	.word	0x00030830
        /*02c8*/ 	.short	0x010a
        /*02ca*/ 	.byte	0x3f
	.zero		1


	//   ....[32]....
        /*02cc*/ 	.word	0x00008e20
        /*02d0*/ 	.word	0x0000000f
        /*02d4*/ 	.word	0x00030820
        /*02d8*/ 	.short	0x010a
        /*02da*/ 	.byte	0x3f
	.zero		1


	//   ....[33]....
        /*02dc*/ 	.word	0x00008e70
        /*02e0*/ 	.word	0x0000000f
        /*02e4*/ 	.word	0x00030840
        /*02e8*/ 	.short	0x010a
        /*02ea*/ 	.byte	0x3f
	.zero		1


	//   ....[34]....
        /*02ec*/ 	.word	0x00008ec0
        /*02f0*/ 	.word	0x0000000f
        /*02f4*/ 	.word	0x00030828
        /*02f8*/ 	.short	0x010a
        /*02fa*/ 	.byte	0x3f
	.zero		1


	//   ....[35]....
        /*02fc*/ 	.word	0x00008f10
        /*0300*/ 	.word	0x0000000f
        /*0304*/ 	.word	0x00030848
        /*0308*/ 	.short	0x010a
        /*030a*/ 	.byte	0x3f
	.zero		1


	//   ....[36]....
        /*030c*/ 	.word	0x00008f70
        /*0310*/ 	.word	0x0000000f
        /*0314*/ 	.word	0x00030820
        /*0318*/ 	.short	0x010a
        /*031a*/ 	.byte	0x3f
	.zero		1


	//   ....[37]....
        /*031c*/ 	.word	0x00008fc0
        /*0320*/ 	.word	0x0000000f
        /*0324*/ 	.word	0x00030840
        /*0328*/ 	.short	0x010a
        /*032a*/ 	.byte	0x3f
	.zero		1


	//   ....[38]....
        /*032c*/ 	.word	0x00009010
        /*0330*/ 	.word	0x0000000f
        /*0334*/ 	.word	0x00030828
        /*0338*/ 	.short	0x010a
        /*033a*/ 	.byte	0x3f
	.zero		1


	//   ....[39]....
        /*033c*/ 	.word	0x00009060
        /*0340*/ 	.word	0x00000003
        /*0344*/ 	.word	0x00030840
        /*0348*/ 	.short	0x010a
        /*034a*/ 	.byte	0x3f
	.zero		1


	//   ....[40]....
        /*034c*/ 	.word	0x00009130
        /*0350*/ 	.word	0x00000007
        /*0354*/ 	.word	0x00000000
        /*0358*/ 	.short	0x010a
        /*035a*/ 	.byte	0x3f
	.zero		1


	//   ....[41]....
        /*035c*/ 	.word	0x00009180
        /*0360*/ 	.word	0x00000003
        /*0364*/ 	.word	0x00000000
        /*0368*/ 	.short	0x010a
        /*036a*/ 	.byte	0x3f
	.zero		1


	//   ....[42]....
        /*036c*/ 	.word	0x000091d0
        /*0370*/ 	.word	0x00000005
        /*0374*/ 	.word	0x00000000
        /*0378*/ 	.short	0x010a
        /*037a*/ 	.byte	0x3f
	.zero		1


	//----- nvinfo : EIATTR_NUM_MBARRIERS
	.align		4
.L_666:
        /*037c*/ 	.byte	0x03, 0x38
        /*037e*/ 	.short	0x0009


	//----- nvinfo : EIATTR_EXIT_INSTR_OFFSETS
	.align		4
        /*0380*/ 	.byte	0x04, 0x1c
        /*0382*/ 	.short	(.L_668 - .L_667)


	//   ....[0]....
.L_667:
        /*0384*/ 	.word	0x00008cb0


	//----- nvinfo : EIATTR_MAX_THREADS
	.align		4
.L_668:
        /*0388*/ 	.byte	0x04, 0x05
        /*038a*/ 	.short	(.L_670 - .L_669)
.L_669:
        /*038c*/ 	.word	0x00000180
        /*0390*/ 	.word	0x00000001
        /*0394*/ 	.word	0x00000001


	//----- nvinfo : EIATTR_CRS_STACK_SIZE
	.align		4
.L_670:
        /*0398*/ 	.byte	0x04, 0x1e
        /*039a*/ 	.short	(.L_672 - .L_671)
.L_671:
        /*039c*/ 	.word	0x00000000


	//----- nvinfo : EIATTR_CBANK_PARAM_SIZE
	.align		4
.L_672:
        /*03a0*/ 	.byte	0x03, 0x19
        /*03a2*/ 	.short	0x06f0


	//----- nvinfo : EIATTR_PARAM_CBANK
	.align		4
        /*03a4*/ 	.byte	0x04, 0x0a
        /*03a6*/ 	.short	(.L_674 - .L_673)
	.align		4
.L_673:
        /*03a8*/ 	.word	index@(.nv.constant0._ZN7cutlass13device_kernelIN5flash11enable_sm90INS1_16FlashAttnBwdSm90INS1_25CollectiveMainloopBwdSm90ILi2ELi2ELi2EN4cute5tupleIJNS5_1CILi1EEES8_S8_EEENS6_IJNS7_ILi64EEENS7_ILi128EEESB_EEENS_10bfloat16_tEfNS_4arch4Sm90ELb0ELb1ELb0ELb1ELb0ELb1ELb0ELb0ELi2ELi1ELi2ELi1ELb0EEENS1_24CollectiveEpilogueBwdGQAISC_fSF_Li256ELb1ELb0EEENS1_19SingleTileSchedulerILb1ELb0ELb0ELi128EEEEEEEEEvNT_6ParamsE)
        /*03ac*/ 	.short	0x0210
        /*03ae*/ 	.short	0x06f0


	//----- nvinfo : EIATTR_SW_WAR
	.align		4
.L_674:
        /*03b0*/ 	.byte	0x04, 0x36
        /*03b2*/ 	.short	(.L_676 - .L_675)
.L_675:
        /*03b4*/ 	.word	0x00000008
.L_676:


//--------------------- .nv.info._ZN7cutlass13device_kernelIN5flash11enable_sm90INS1_16FlashAttnBwdSm90INS1_25CollectiveMainloopBwdSm90ILi2ELi2ELi2EN4cute5tupleIJNS5_1CILi1EEES8_S8_EEENS6_IJNS7_ILi64EEENS7_ILi128EEESB_EEENS_10bfloat16_tEfNS_4arch4Sm90ELb0ELb1ELb0ELb1ELb1ELb1ELb0ELb0ELi2ELi1ELi2ELi1ELb0EEENS1_24CollectiveEpilogueBwdGQAISC_fSF_Li256ELb1ELb1EEENS1_19SingleTileSchedulerILb1ELb0ELb0ELi128EEEEEEEEEvNT_6ParamsE --------------------------
	.section	.nv.info._ZN7cutlass13device_kernelIN5flash11enable_sm90INS1_16FlashAttnBwdSm90INS1_25CollectiveMainloopBwdSm90ILi2ELi2ELi2EN4cute5tupleIJNS5_1CILi1EEES8_S8_EEENS6_IJNS7_ILi64EEENS7_ILi128EEESB_EEENS_10bfloat16_tEfNS_4arch4Sm90ELb0ELb1ELb0ELb1ELb1ELb1ELb0ELb0ELi2ELi1ELi2ELi1ELb0EEENS1_24CollectiveEpilogueBwdGQAISC_fSF_Li256ELb1ELb1EEENS1_19SingleTileSchedulerILb1ELb0ELb0ELi128EEEEEEEEEvNT_6ParamsE,"",@"SHT_CUDA_INFO"
	.sectionflags	@""
	.align	4


	//----- nvinfo : EIATTR_CUDA_API_VERSION
	.align		4
        /*0000*/ 	.byte	0x04, 0x37
        /*0002*/ 	.short	(.L_678 - .L_677)
.L_677:
        /*0004*/ 	.word	0x00000082


	//----- nvinfo : EIATTR_KPARAM_INFO
	.align		4
.L_678:
        /*0008*/ 	.byte	0x04, 0x17
        /*000a*/ 	.short	(.L_680 - .L_679)
.L_679:
        /*000c*/ 	.word	0x00000000
        /*0010*/ 	.short	0x0000
        /*0012*/ 	.short	0x0070
        /*0014*/ 	.byte	0x00, 0xf0, 0x01, 0x1a


	//----- nvinfo : EIATTR_SPARSE_MMA_MASK
	.align		4
.L_680:
        /*0018*/ 	.byte	0x03, 0x50
        /*001a*/ 	.short	0x0000


	//----- nvinfo : EIATTR_MAXREG_COUNT
	.align		4
        /*001c*/ 	.byte	0x03, 0x1b
        /*001e*/ 	.short	0x00a8


	//----- nvinfo : EIATTR_NUM_BARRIERS
	.align		4
        /*0020*/ 	.byte	0x02, 0x4c
        /*0022*/ 	.byte	0x10
	.zero		1


	//----- nvinfo : EIATTR_EXTERNS
	.align		4
        /*0024*/ 	.byte	0x04, 0x0f
        /*0026*/ 	.short	(.L_682 - .L_681)


	//   ....[0]....
	.align		4
.L_681:
        /*0028*/ 	.word	index@(__assertfail)


	//----- nvinfo : EIATTR_ANNOTATIONS
	.align		4
.L_682:
        /*002c*/ 	.byte	0x04, 0x55
        /*002e*/ 	.short	(.L_684 - .L_683)


	//   ....[0]....
.L_683:
        /*0030*/ 	.word	0x00000001
        /*0034*/ 	.byte	0x30, 0x88, 0x00, 0x00, 0x01, 0x00, 0x00, 0x00, 0xd0, 0x89, 0x00, 0x00, 0x01, 0x00, 0x00, 0x00
        /*0044*/ 	.byte	0x50, 0x95, 0x00, 0x00, 0x01, 0x00, 0x00, 0x00, 0x70, 0x95, 0x00, 0x00, 0x01, 0x00, 0x00, 0x00
        /*0054*/ 	.byte	0xe0, 0x98, 0x00, 0x00


	//----- nvinfo : EIATTR_MERCURY_ISA_VERSION
	.align		4
.L_684:
        /*0058*/ 	.byte	0x03, 0x5f
        /*005a*/ 	.short	0x0101


	//----- nvinfo : EIATTR_INT_WARP_WIDE_INSTR_OFFSETS
	.align		4
        /*005c*/ 	.byte	0x04, 0x31
        /*005e*/ 	.short	(.L_686 - .L_685)


	//   ....[0]....
.L_685:
        /*0060*/ 	.word	0x00000190


	//   ....[1]....
        /*0064*/ 	.word	0x000001c0


	//   ....[2]....
        /*0068*/ 	.word	0x00006550


	//   ....[3]....
        /*006c*/ 	.word	0x00006bb0


	//   ....[4]....
        /*0070*/ 	.word	0x00007060


	//   ....[5]....
        /*0074*/ 	.word	0x00007330


	//   ....[6]....
        /*0078*/ 	.word	0x00007590


	//   ....[7]....
        /*007c*/ 	.word	0x00007720


	//----- nvinfo : EIATTR_COOP_GROUP_MASK_REGIDS
	.align		4
.L_686:
        /*0080*/ 	.byte	0x04, 0x29
        /*0082*/ 	.short	(.L_688 - .L_687)


	//   ....[0]....
.L_687:
        /*0084*/ 	.word	0xffffffff


	//   ....[1]....
        /*0088*/ 	.word	0xffffffff


	//   ....[2]....
        /*008c*/ 	.word	0xffffffff


	//   ....[3]....
        /*0090*/ 	.word	0xffffffff


	//   ....[4]....
        /*0094*/ 	.word	0xffffffff


	//   ....[5]....
        /*0098*/ 	.word	0xffffffff


	//   ....[6]....
        /*009c*/ 	.word	0xffffffff


	//   ....[7]....
        /*00a0*/ 	.word	0xffffffff


	//   ....[8]....
        /*00a4*/ 	.word	0xffffffff


	//   ....[9]....
        /*00a8*/ 	.word	0xffffffff


	//   ....[10]....
        /*00ac*/ 	.word	0xffffffff


	//   ....[11]....
        /*00b0*/ 	.word	0xffffffff


	//   ....[12]....
        /*00b4*/ 	.word	0xffffffff


	//   ....[13]....
        /*00b8*/ 	.word	0xffffffff


	//   ....[14]....
        /*00bc*/ 	.word	0xffffffff


	//   ....[15]....
        /*00c0*/ 	.word	0xffffffff


	//   ....[16]....
        /*00c4*/ 	.word	0xffffffff


	//   ....[17]....
        /*00c8*/ 	.word	0xffffffff


	//   ....[18]....
        /*00cc*/ 	.word	0xffffffff


	//   ....[19]....
        /*00d0*/ 	.word	0xffffffff


	//   ....[20]....
        /*00d4*/ 	.word	0x0500000f


	//   ....[21]....
        /*00d8*/ 	.word	0x0500000f


	//   ....[22]....
        /*00dc*/ 	.word	0x0500000f


	//   ....[23]....
        /*00e0*/ 	.word	0x0500000f


	//   ....[24]....
        /*00e4*/ 	.word	0x0500000f


	//   ....[25]....
        /*00e8*/ 	.word	0x0500000f


	//----- nvinfo : EIATTR_COOP_GROUP_INSTR_OFFSETS
	.align		4
.L_688:
        /*00ec*/ 	.byte	0x04, 0x28
        /*00ee*/ 	.short	(.L_690 - .L_689)


	//   ....[0]....
.L_689:
        /*00f0*/ 	.word	0x00000070


	//   ....[1]....
        /*00f4*/ 	.word	0x000001a0


	//   ....[2]....
        /*00f8*/ 	.word	0x000001f0


	//   ....[3]....
        /*00fc*/ 	.word	0x000003e0


	//   ....[4]....
        /*0100*/ 	.word	0x00000620


	//   ....[5]....
        /*0104*/ 	.word	0x00001620


	//   ....[6]....
        /*0108*/ 	.word	0x00004f40


	//   ....[7]....
        /*010c*/ 	.word	0x000050d0


	//   ....[8]....
        /*0110*/ 	.word	0x000053c0


	//   ....[9]....
        /*0114*/ 	.word	0x00005550


	//   ....[10]....
        /*0118*/ 	.word	0x00005660


	//   ....[11]....
        /*011c*/ 	.word	0x00006150


	//   ....[12]....
        /*0120*/ 	.word	0x00006480


	//   ....[13]....
        /*0124*/ 	.word	0x00006810


	//   ....[14]....
        /*0128*/ 	.word	0x00006ae0


	//   ....[15]....
        /*012c*/ 	.word	0x00006d20


	//   ....[16]....
        /*0130*/ 	.word	0x00006f90


	//   ....[17]....
        /*0134*/ 	.word	0x00007270


	//   ....[18]....
        /*0138*/ 	.word	0x00007490


	//   ....[19]....
        /*013c*/ 	.word	0x00007620


	//   ....[20]....
        /*0140*/ 	.word	0x0000a130


	//   ....[21]....
        /*0144*/ 	.word	0x0000a280


	//   ....[22]....
        /*0148*/ 	.word	0x0000a2f0


	//   ....[23]....
        /*014c*/ 	.word	0x0000a360


	//   ....[24]....
        /*0150*/ 	.word	0x0000a3d0


	//   ....[25]....
        /*0154*/ 	.word	0x0000a440


	//----- nvinfo : EIATTR_REG_RECONFIG
	.align		4
.L_690:
        /*0158*/ 	.byte	0x01, 0x54
	.zero		2


	//----- nvinfo : EIATTR_SYSCALL_OFFSETS
	.align		4
        /*015c*/ 	.byte	0x04, 0x46
        /*015e*/ 	.short	(.L_692 - .L_691)


	//   ....[0]....
.L_691:
        /*0160*/ 	.word	0x00001260


	//   ....[1]....
        /*0164*/ 	.word	0x00001350


	//   ....[2]....
        /*0168*/ 	.word	0x000014b0


	//   ....[3]....
        /*016c*/ 	.word	0x000015a0


	//----- nvinfo : EIATTR_MBARRIER_INSTR_OFFSETS
	.align		4
.L_692:
        /*0170*/ 	.byte	0x04, 0x39
        /*0172*/ 	.short	(.L_694 - .L_693)


	//   ....[0]....
.L_693:
        /*0174*/ 	.word	0x00000290
        /*0178*/ 	.word	0x000000ff
        /*017c*/ 	.word	0x00030800
        /*0180*/ 	.short	0x0100
        /*0182*/ 	.byte	0x06
	.zero		1


	//   ....[1]....
        /*0184*/ 	.word	0x00000390
        /*0188*/ 	.word	0x000000ff
        /*018c*/ 	.word	0x00030810
        /*0190*/ 	.short	0x0100
        /*0192*/ 	.byte	0x08
	.zero		1


	//   ....[2]....
        /*0194*/ 	.word	0x000003a0
        /*0198*/ 	.word	0x000000ff
        /*019c*/ 	.word	0x00030820
        /*01a0*/ 	.short	0x0100
        /*01a2*/ 	.byte	0x08
	.zero		1


	//   ....[3]....
        /*01a4*/ 	.word	0x000003b0
        /*01a8*/ 	.word	0x000000ff
        /*01ac*/ 	.word	0x00030818
        /*01b0*/ 	.short	0x0100
        /*01b2*/ 	.byte	0x08
	.zero		1


	//   ....[4]....
        /*01b4*/ 	.word	0x000003c0
        /*01b8*/ 	.word	0x000000ff
        /*01bc*/ 	.word	0x00030828
        /*01c0*/ 	.short	0x0100
        /*01c2*/ 	.byte	0x08
	.zero		1


	//   ....[5]....
        /*01c4*/ 	.word	0x000004f0
        /*01c8*/ 	.word	0x000000ff
        /*01cc*/ 	.word	0x00030830
        /*01d0*/ 	.short	0x0100
        /*01d2*/ 	.byte	0x08
	.zero		1


	//   ....[6]....
        /*01d4*/ 	.word	0x00000500
        /*01d8*/ 	.word	0x000000ff
        /*01dc*/ 	.word	0x00030840
        /*01e0*/ 	.short	0x0100
        /*01e2*/ 	.byte	0x08
	.zero		1


	//   ....[7]....
        /*01e4*/ 	.word	0x00000510
        /*01e8*/ 	.word	0x000000ff
        /*01ec*/ 	.word	0x00030838
        /*01f0*/ 	.short	0x0100
        /*01f2*/ 	.byte	0x08
	.zero		1


	//   ....[8]....
        /*01f4*/ 	.word	0x00000520
        /*01f8*/ 	.word	0x000000ff
        /*01fc*/ 	.word	0x00030848
        /*0200*/ 	.short	0x0100
        /*0202*/ 	.byte	0x08
	.zero		1


	//   ....[9]....
        /*0204*/ 	.word	0x00001650
        /*0208*/ 	.word	0x000000e7
        /*020c*/ 	.word	0x00030800
        /*0210*/ 	.short	0x010a
        /*0212*/ 	.byte	0x3f
	.zero		1


	//   ....[10]....
        /*0214*/ 	.word	0x00001780
        /*0218*/ 	.word	0x000000e7
        /*021c*/ 	.word	0x00030800
        /*0220*/ 	.short	0x010a
        /*0222*/ 	.byte	0x3f
	.zero		1


	//   ....[11]....
        /*0224*/ 	.word	0x00001de0
        /*0228*/ 	.word	0x00000000
        /*022c*/ 	.word	0x00030810
        /*0230*/ 	.short	0x010a
        /*0232*/ 	.byte	0x3f
	.zero		1


	//   ....[12]....
        /*0234*/ 	.word	0x00001e20
        /*0238*/ 	.word	0x00000000
        /*023c*/ 	.word	0x00030810
        /*0240*/ 	.short	0x010a
        /*0242*/ 	.byte	0x3f
	.zero		1


	//   ....[13]....
        /*0244*/ 	.word	0x00002350
        /*0248*/ 	.word	0x00000000
        /*024c*/ 	.word	0x00030830
        /*0250*/ 	.short	0x010a
        /*0252*/ 	.byte	0x3f
	.zero		1


	//   ....[14]....
        /*0254*/ 	.word	0x000023d0
        /*0258*/ 	.word	0x00000000
        /*025c*/ 	.word	0x00030830
        /*0260*/ 	.short	0x010a
        /*0262*/ 	.byte	0x3f
	.zero		1


	//   ....[15]....
        /*0264*/ 	.word	0x00004020
        /*0268*/ 	.word	0x00000005
        /*026c*/ 	.word	0x00000000
        /*0270*/ 	.short	0x0101
        /*0272*/ 	.byte	0x3f
	.zero		1


	//   ....[16]....
        /*0274*/ 	.word	0x00004350
        /*0278*/ 	.word	0x00000000
        /*027c*/ 	.word	0x00000000
        /*0280*/ 	.short	0x0101
        /*0282*/ 	.byte	0x3f
	.zero		1


	//   ....[17]....
        /*0284*/ 	.word	0x00008320
        /*0288*/ 	.word	0x0000000f
        /*028c*/ 	.word	0x00030820
        /*0290*/ 	.short	0x010a
        /*0292*/ 	.byte	0x3f
	.zero		1


	//   ....[18]....
        /*0294*/ 	.word	0x00008a50
        /*0298*/ 	.word	0x0000000f
        /*029c*/ 	.word	0x00030840
        /*02a0*/ 	.short	0x010a
        /*02a2*/ 	.byte	0x3f
	.zero		1


	//   ....[19]....
        /*02a4*/ 	.word	0x00008d20
        /*02a8*/ 	.word	0x0000000f
        /*02ac*/ 	.word	0x00030828
        /*02b0*/ 	.short	0x010a
        /*02b2*/ 	.byte	0x3f
	.zero		1


	//   ....[20]....
        /*02b4*/ 	.word	0x00008ff0
        /*02b8*/ 	.word	0x0000000f
        /*02bc*/ 	.word	0x00030848
        /*02c0*/ 	.short	0x010a
        /*02c2*/ 	.byte	0x3f
	.zero		1


	//   ....[21]....
        /*02c4*/ 	.word	0x00009260
        /*02c8*/ 	.word	0x0000000f
        /*02cc*/ 	.word	0x00030820
        /*02d0*/ 	.short	0x010a
        /*02d2*/ 	.byte	0x3f
	.zero		1


	//   ....[22]....
        /*02d4*/ 	.word	0x000095a0
        /*02d8*/ 	.word	0x0000000f
        /*02dc*/ 	.word	0x00030840
        /*02e0*/ 	.short	0x010a
        /*02e2*/ 	.byte	0x3f
	.zero		1


	//   ....[23]....
        /*02e4*/ 	.word	0x00009840
        /*02e8*/ 	.word	0x0000000f
        /*02ec*/ 	.word	0x00030828
        /*02f0*/ 	.short	0x010a
        /*02f2*/ 	.byte	0x3f
	.zero		1


	//   ....[24]....
        /*02f4*/ 	.word	0x00009b50
        /*02f8*/ 	.word	0x00000003
        /*02fc*/ 	.word	0x00030840
        /*0300*/ 	.short	0x010a
        /*0302*/ 	.byte	0x3f
	.zero		1


	//   ....[25]....
        /*0304*/ 	.word	0x00009fb0
        /*0308*/ 	.word	0x00000007
        /*030c*/ 	.word	0x00000000
        /*0310*/ 	.short	0x010a
        /*0312*/ 	.byte	0x3f
	.zero		1


	//   ....[26]....
        /*0314*/ 	.word	0x0000a000
        /*0318*/ 	.word	0x00000003
        /*031c*/ 	.word	0x00000000
        /*0320*/ 	.short	0x010a
        /*0322*/ 	.byte	0x3f
	.zero		1


	//   ....[27]....
        /*0324*/ 	.word	0x0000a060
        /*0328*/ 	.word	0x00000005
        /*032c*/ 	.word	0x00000000
        /*0330*/ 	.short	0x010a
        /*0332*/ 	.byte	0x3f
	.zero		1


	//   ....[28]....
        /*0334*/ 	.word	0x0000a090
        /*0338*/ 	.word	0x00000003
        /*033c*/ 	.word	0x00000000
        /*0340*/ 	.short	0x010a
        /*0342*/ 	.byte	0x3f
	.zero		1


	//   ....[29]....
        /*0344*/ 	.word	0x0000a160
        /*0348*/ 	.word	0x000000e7
        /*034c*/ 	.word	0x00030800
        /*0350*/ 	.short	0x010a
        /*0352*/ 	.byte	0x3f
	.zero		1


	//   ....[30]....
        /*0354*/ 	.word	0x0000a1b0
        /*0358*/ 	.word	0x00000000
        /*035c*/ 	.word	0x00030810
        /*0360*/ 	.short	0x010a
        /*0362*/ 	.byte	0x3f
	.zero		1


	//   ....[31]....
        /*0364*/ 	.word	0x0000a200
        /*0368*/ 	.word	0x00000000
        /*036c*/ 	.word	0x00030830
        /*0370*/ 	.short	0x010a
        /*0372*/ 	.byte	0x3f
	.zero		1


	//   ....[32]....
        /*0374*/ 	.word	0x0000a480
        /*0378*/ 	.word	0x0000000f
        /*037c*/ 	.word	0x00030820
        /*0380*/ 	.short	0x010a
        /*0382*/ 	.byte	0x3f
	.zero		1


	//   ....[33]....
        /*0384*/ 	.word	0x0000a4d0
        /*0388*/ 	.word	0x0000000f
        /*038c*/ 	.word	0x00030840
        /*0390*/ 	.short	0x010a
        /*0392*/ 	.byte	0x3f
	.zero		1


	//   ....[34]....
        /*0394*/ 	.word	0x0000a520
        /*0398*/ 	.word	0x0000000f
        /*039c*/ 	.word	0x00030828
        /*03a0*/ 	.short	0x010a
        /*03a2*/ 	.byte	0x3f
	.zero		1


	//   ....[35]....
        /*03a4*/ 	.word	0x0000a570
        /*03a8*/ 	.word	0x0000000f
        /*03ac*/ 	.word	0x00030848
        /*03b0*/ 	.short	0x010a
        /*03b2*/ 	.byte	0x3f
	.zero		1


	//   ....[36]....
        /*03b4*/ 	.word	0x0000a5d0
        /*03b8*/ 	.word	0x0000000f
        /*03bc*/ 	.word	0x00030820
        /*03c0*/ 	.short	0x010a
        /*03c2*/ 	.byte	0x3f
	.zero		1


	//   ....[37]....
        /*03c4*/ 	.word	0x0000a620
        /*03c8*/ 	.word	0x0000000f
        /*03cc*/ 	.word	0x00030840
        /*03d0*/ 	.short	0x010a
        /*03d2*/ 	.byte	0x3f
	.zero		1


	//   ....[38]....
        /*03d4*/ 	.word	0x0000a670
        /*03d8*/ 	.word	0x0000000f
        /*03dc*/ 	.word	0x00030828
        /*03e0*/ 	.short	0x010a
        /*03e2*/ 	.byte	0x3f
	.zero		1


	//   ....[39]....
        /*03e4*/ 	.word	0x0000a6c0
        /*03e8*/ 	.word	0x00000003
        /*03ec*/ 	.word	0x00030840
        /*03f0*/ 	.short	0x010a
        /*03f2*/ 	.byte	0x3f
	.zero		1


	//   ....[40]....
        /*03f4*/ 	.word	0x0000a790
        /*03f8*/ 	.word	0x00000007
        /*03fc*/ 	.word	0x00000000
        /*0400*/ 	.short	0x010a
        /*0402*/ 	.byte	0x3f
	.zero		1


	//   ....[41]....
        /*0404*/ 	.word	0x0000a7e0
        /*0408*/ 	.word	0x00000003
        /*040c*/ 	.word	0x00000000
        /*0410*/ 	.short	0x010a
        /*0412*/ 	.byte	0x3f
	.zero		1


	//   ....[42]....
        /*0414*/ 	.word	0x0000a830
        /*0418*/ 	.word	0x00000005
        /*041c*/ 	.word	0x00000000
        /*0420*/ 	.short	0x010a
        /*0422*/ 	.byte	0x3f
	.zero		1


	//----- nvinfo : EIATTR_NUM_MBARRIERS
	.align		4
.L_694:
        /*0424*/ 	.byte	0x03, 0x38
        /*0426*/ 	.short	0x0009


	//----- nvinfo : EIATTR_EXIT_INSTR_OFFSETS
	.align		4
        /*0428*/ 	.byte	0x04, 0x1c
        /*042a*/ 	.short	(.L_696 - .L_695)


	//   ....[0]....
.L_695:
        /*042c*/ 	.word	0x0000a0e0


	//----- nvinfo : EIATTR_MAX_THREADS
	.align		4
.L_696:
        /*0430*/ 	.byte	0x04, 0x05
        /*0432*/ 	.short	(.L_698 - .L_697)
.L_697:
        /*0434*/ 	.word	0x00000180
        /*0438*/ 	.word	0x00000001
        /*043c*/ 	.word	0x00000001


	//----- nvinfo : EIATTR_CRS_STACK_SIZE
	.align		4
.L_698:
        /*0440*/ 	.byte	0x04, 0x1e
        /*0442*/ 	.short	(.L_700 - .L_699)
.L_699:
        /*0444*/ 	.word	0x00000000


	//----- nvinfo : EIATTR_CBANK_PARAM_SIZE
	.align		4
.L_700:
        /*0448*/ 	.byte	0x03, 0x19
        /*044a*/ 	.short	0x06f0


	//----- nvinfo : EIATTR_PARAM_CBANK
	.align		4
        /*044c*/ 	.byte	0x04, 0x0a
        /*044e*/ 	.short	(.L_702 - .L_701)
	.align		4
.L_701:
        /*0450*/ 	.word	index@(.nv.constant0._ZN7cutlass13device_kernelIN5flash11enable_sm90INS1_16FlashAttnBwdSm90INS1_25CollectiveMainloopBwdSm90ILi2ELi2ELi2EN4cute5tupleIJNS5_1CILi1EEES8_S8_EEENS6_IJNS7_ILi64EEENS7_ILi128EEESB_EEENS_10bfloat16_tEfNS_4arch4Sm90ELb0ELb1ELb0ELb1ELb1ELb1ELb0ELb0ELi2ELi1ELi2ELi1ELb0EEENS1_24CollectiveEpilogueBwdGQAISC_fSF_Li256ELb1ELb1EEENS1_19SingleTileSchedulerILb1ELb0ELb0ELi128EEEEEEEEEvNT_6ParamsE)
        /*0454*/ 	.short	0x0210
        /*0456*/ 	.short	0x06f0


	//----- nvinfo : EIATTR_SW_WAR
	.align		4
.L_702:
        /*0458*/ 	.byte	0x04, 0x36
        /*045a*/ 	.short	(.L_704 - .L_703)
.L_703:
        /*045c*/ 	.word	0x00000008
.L_704:


//--------------------- .nv.info._ZN7cutlass13device_kernelIN5flash11enable_sm90INS1_16FlashAttnBwdSm90INS1_25CollectiveMainloopBwdSm90ILi2ELi2ELi2EN4cute5tupleIJNS5_1CILi1EEES8_S8_EEENS6_IJNS7_ILi64EEENS7_ILi128EEESB_EEENS_10bfloat16_tEfNS_4arch4Sm90ELb1ELb0ELb0ELb0ELb0ELb1ELb0ELb0ELi2ELi1ELi2ELi1ELb0EEENS1_21CollectiveEpilogueBwdISC_SD_SF_Li256ELb0ELb0ELi1EEENS1_25SingleTileBwdLPTSchedulerILb0ELi128ELb0EEEEEEEEEvNT_6ParamsE --------------------------
	.section	.nv.info._ZN7cutlass13device_kernelIN5flash11enable_sm90INS1_16FlashAttnBwdSm90INS1_25CollectiveMainloopBwdSm90ILi2ELi2ELi2EN4cute5tupleIJNS5_1CILi1EEES8_S8_EEENS6_IJNS7_ILi64EEENS7_ILi128EEESB_EEENS_10bfloat16_tEfNS_4arch4Sm90ELb1ELb0ELb0ELb0ELb0ELb1ELb0ELb0ELi2ELi1ELi2ELi1ELb0EEENS1_21CollectiveEpilogueBwdISC_SD_SF_Li256ELb0ELb0ELi1EEENS1_25SingleTileBwdLPTSchedulerILb0ELi128ELb0EEEEEEEEEvNT_6ParamsE,"",@"SHT_CUDA_INFO"
	.sectionflags	@""
	.align	4


	//----- nvinfo : EIATTR_CUDA_API_VERSION
	.align		4
        /*0000*/ 	.byte	0x04, 0x37
        /*0002*/ 	.short	(.L_706 - .L_705)
.L_705:
        /*0004*/ 	.word	0x00000082


	//----- nvinfo : EIATTR_KPARAM_INFO
	.align		4
.L_706:
        /*0008*/ 	.byte	0x04, 0x17
        /*000a*/ 	.short	(.L_708 - .L_707)
.L_707:
        /*000c*/ 	.word	0x00000000
        /*0010*/ 	.short	0x0000
        /*0012*/ 	.short	0x0070
        /*0014*/ 	.byte	0x00, 0xf0, 0x01, 0x24


	//----- nvinfo : EIATTR_SPARSE_MMA_MASK
	.align		4
.L_708:
        /*0018*/ 	.byte	0x03, 0x50
        /*001a*/ 	.short	0x0000


	//----- nvinfo : EIATTR_MAXREG_COUNT
	.align		4
        /*001c*/ 	.byte	0x03, 0x1b
        /*001e*/ 	.short	0x00a8


	//----- nvinfo : EIATTR_NUM_BARRIERS
	.align		4
        /*0020*/ 	.byte	0x02, 0x4c
        /*0022*/ 	.byte	0x10
	.zero		1


	//----- nvinfo : EIATTR_EXTERNS
	.align		4
        /*0024*/ 	.byte	0x04, 0x0f
        /*0026*/ 	.short	(.L_710 - .L_709)


	//   ....[0]....
	.align		4
.L_709:
        /*0028*/ 	.word	index@(__assertfail)


	//----- nvinfo : EIATTR_ANNOTATIONS
	.align		4
.L_710:
        /*002c*/ 	.byte	0x04, 0x55
        /*002e*/ 	.short	(.L_712 - .L_711)


	//   ....[0]....
.L_711:
        /*0030*/ 	.word	0x00000001
        /*0034*/ 	.byte	0x60, 0x80, 0x00, 0x00, 0x01, 0x00, 0x00, 0x00, 0x50, 0x8b, 0x00, 0x00


	//----- nvinfo : EIATTR_MERCURY_ISA_VERSION
	.align		4
.L_712:
        /*0040*/ 	.byte	0x03, 0x5f
        /*0042*/ 	.short	0x0101


	//----- nvinfo : EIATTR_INT_WARP_WIDE_INSTR_OFFSETS
	.align		4
        /*0044*/ 	.byte	0x04, 0x31
        /*0046*/ 	.short	(.L_714 - .L_713)


	//   ....[0]....
.L_713:
        /*0048*/ 	.word	0x000001f0


	//   ....[1]....
        /*004c*/ 	.word	0x00000220


	//----- nvinfo : EIATTR_COOP_GROUP_MASK_REGIDS
	.align		4
.L_714:
        /*0050*/ 	.byte	0x04, 0x29
        /*0052*/ 	.short	(.L_716 - .L_715)


	//   ....[0]....
.L_715:
        /*0054*/ 	.word	0xffffffff


	//   ....[1]....
        /*0058*/ 	.word	0xffffffff


	//   ....[2]....
        /*005c*/ 	.word	0xffffffff


	//   ....[3]....
        /*0060*/ 	.word	0xffffffff


	//   ....[4]....
        /*0064*/ 	.word	0xffffffff


	//   ....[5]....
        /*0068*/ 	.word	0xffffffff


	//   ....[6]....
        /*006c*/ 	.word	0xffffffff


	//   ....[7]....
        /*0070*/ 	.word	0xffffffff


	//   ....[8]....
        /*0074*/ 	.word	0x0500000f


	//----- nvinfo : EIATTR_COOP_GROUP_INSTR_OFFSETS
	.align		4
.L_716:
        /*0078*/ 	.byte	0x04, 0x28
        /*007a*/ 	.short	(.L_718 - .L_717)


	//   ....[0]....
.L_717:
        /*007c*/ 	.word	0x00000070


	//   ....[1]....
        /*0080*/ 	.word	0x00000200


	//   ....[2]....
        /*0084*/ 	.word	0x00000250


	//   ....[3]....
        /*0088*/ 	.word	0x00000440


	//   ....[4]....
        /*008c*/ 	.word	0x00000680


	//   ....[5]....
        /*0090*/ 	.word	0x00001360


	//   ....[6]....
        /*0094*/ 	.word	0x00004a80


	//   ....[7]....
        /*0098*/ 	.word	0x00006570


	//   ....[8]....
        /*009c*/ 	.word	0x00009710


	//----- nvinfo : EIATTR_REG_RECONFIG
	.align		4
.L_718:
        /*00a0*/ 	.byte	0x01, 0x54
	.zero		2


	//----- nvinfo : EIATTR_SYSCALL_OFFSETS
	.align		4
        /*00a4*/ 	.byte	0x04, 0x46
        /*00a6*/ 	.short	(.L_720 - .L_719)


	//   ....[0]....
.L_719:
        /*00a8*/ 	.word	0x00000fa0


	//   ....[1]....
        /*00ac*/ 	.word	0x00001090


	//   ....[2]....
        /*00b0*/ 	.word	0x000011f0


	//   ....[3]....
        /*00b4*/ 	.word	0x000012e0


	//   ....[4]....
        /*00b8*/ 	.word	0x000043f0


	//   ....[5]....
        /*00bc*/ 	.word	0x00004530


	//   ....[6]....
        /*00c0*/ 	.word	0x00004650


	//   ....[7]....
        /*00c4*/ 	.word	0x00004770


	//----- nvinfo : EIATTR_MBARRIER_INSTR_OFFSETS
	.align		4
.L_720:
        /*00c8*/ 	.byte	0x04, 0x39
        /*00ca*/ 	.short	(.L_722 - .L_721)


	//   ....[0]....
.L_721:
        /*00cc*/ 	.word	0x000002f0
        /*00d0*/ 	.word	0x000000ff
        /*00d4*/ 	.word	0x00030800
        /*00d8*/ 	.short	0x0100
        /*00da*/ 	.byte	0x06
	.zero		1


	//   ....[1]....
        /*00dc*/ 	.word	0x000003f0
        /*00e0*/ 	.word	0x000000ff
        /*00e4*/ 	.word	0x00030810
        /*00e8*/ 	.short	0x0100
        /*00ea*/ 	.byte	0x08
	.zero		1


	//   ....[2]....
        /*00ec*/ 	.word	0x00000400
        /*00f0*/ 	.word	0x000000ff
        /*00f4*/ 	.word	0x00030820
        /*00f8*/ 	.short	0x0100
        /*00fa*/ 	.byte	0x08
	.zero		1


	//   ....[3]....
        /*00fc*/ 	.word	0x00000410
        /*0100*/ 	.word	0x000000ff
        /*0104*/ 	.word	0x00030818
        /*0108*/ 	.short	0x0100
        /*010a*/ 	.byte	0x08
	.zero		1


	//   ....[4]....
        /*010c*/ 	.word	0x00000420
        /*0110*/ 	.word	0x000000ff
        /*0114*/ 	.word	0x00030828
        /*0118*/ 	.short	0x0100
        /*011a*/ 	.byte	0x08
	.zero		1


	//   ....[5]....
        /*011c*/ 	.word	0x00000550
        /*0120*/ 	.word	0x000000ff
        /*0124*/ 	.word	0x00030830
        /*0128*/ 	.short	0x0100
        /*012a*/ 	.byte	0x08
	.zero		1


	//   ....[6]....
        /*012c*/ 	.word	0x00000560
        /*0130*/ 	.word	0x000000ff
        /*0134*/ 	.word	0x00030840
        /*0138*/ 	.short	0x0100
        /*013a*/ 	.byte	0x08
	.zero		1


	//   ....[7]....
        /*013c*/ 	.word	0x00000570
        /*0140*/ 	.word	0x000000ff
        /*0144*/ 	.word	0x00030838
        /*0148*/ 	.short	0x0100
        /*014a*/ 	.byte	0x08
	.zero		1


	//   ....[8]....
        /*014c*/ 	.word	0x00000580
        /*0150*/ 	.word	0x000000ff
        /*0154*/ 	.word	0x00030848
        /*0158*/ 	.short	0x0100
        /*015a*/ 	.byte	0x08
	.zero		1


	//   ....[9]....
        /*015c*/ 	.word	0x000013a0
        /*0160*/ 	.word	0x000000e4
        /*0164*/ 	.word	0x00030800
        /*0168*/ 	.short	0x010a
        /*016a*/ 	.byte	0x3f
	.zero		1


	//   ....[10]....
        /*016c*/ 	.word	0x00001440
        /*0170*/ 	.word	0x000000e4
        /*0174*/ 	.word	0x00030800
        /*0178*/ 	.short	0x010a
        /*017a*/ 	.byte	0x3f
	.zero		1


	//   ....[11]....
        /*017c*/ 	.word	0x00001b30
        /*0180*/ 	.word	0x00000000
        /*0184*/ 	.word	0x00030810
        /*0188*/ 	.short	0x010a
        /*018a*/ 	.byte	0x3f
	.zero		1


	//   ....[12]....
        /*018c*/ 	.word	0x00001b70
        /*0190*/ 	.word	0x00000000
        /*0194*/ 	.word	0x00030810
        /*0198*/ 	.short	0x010a
        /*019a*/ 	.byte	0x3f
	.zero		1


	//   ....[13]....
        /*019c*/ 	.word	0x000020a0
        /*01a0*/ 	.word	0x00000000
        /*01a4*/ 	.word	0x00030830
        /*01a8*/ 	.short	0x010a
        /*01aa*/ 	.byte	0x3f
	.zero		1


	//   ....[14]....
        /*01ac*/ 	.word	0x00002120
        /*01b0*/ 	.word	0x00000000
        /*01b4*/ 	.word	0x00030830
        /*01b8*/ 	.short	0x010a
        /*01ba*/ 	.byte	0x3f
	.zero		1


	//   ....[15]....
        /*01bc*/ 	.word	0x00003b00
        /*01c0*/ 	.word	0x00000006
        /*01c4*/ 	.word	0x00000000
        /*01c8*/ 	.short	0x0101
        /*01ca*/ 	.byte	0x3f
	.zero		1


	//   ....[16]....
        /*01cc*/ 	.word	0x00003e30
        /*01d0*/ 	.word	0x00000000
        /*01d4*/ 	.word	0x00000000
        /*01d8*/ 	.short	0x0101
        /*01da*/ 	.byte	0x3f
	.zero		1


	//   ....[17]....
        /*01dc*/ 	.word	0x000079c0
        /*01e0*/ 	.word	0x00000010
        /*01e4*/ 	.word	0x00030820
        /*01e8*/ 	.short	0x010a
        /*01ea*/ 	.byte	0x3f
	.zero		1


	//   ....[18]....
        /*01ec*/ 	.word	0x000080f0
        /*01f0*/ 	.word	0x00000010
        /*01f4*/ 	.word	0x00030840
        /*01f8*/ 	.short	0x010a
        /*01fa*/ 	.byte	0x3f
	.zero		1


	//   ....[19]....
        /*01fc*/ 	.word	0x00008390
        /*0200*/ 	.word	0x00000010
        /*0204*/ 	.word	0x00030828
        /*0208*/ 	.short	0x010a
        /*020a*/ 	.byte	0x3f
	.zero		1


	//   ....[20]....
        /*020c*/ 	.word	0x00008630
        /*0210*/ 	.word	0x00000010
        /*0214*/ 	.word	0x00030848
        /*0218*/ 	.short	0x010a
        /*021a*/ 	.byte	0x3f
	.zero		1


	//   ....[21]....
        /*021c*/ 	.word	0x00008880
        /*0220*/ 	.word	0x00000010
        /*0224*/ 	.word	0x00030820
        /*0228*/ 	.short	0x010a
        /*022a*/ 	.byte	0x3f
	.zero		1


	//   ....[22]....
        /*022c*/ 	.word	0x00008bb0
        /*0230*/ 	.word	0x00000010
        /*0234*/ 	.word	0x00030840
        /*0238*/ 	.short	0x010a
        /*023a*/ 	.byte	0x3f
	.zero		1


	//   ....[23]....
        /*023c*/ 	.word	0x00008e20
        /*0240*/ 	.word	0x00000010
        /*0244*/ 	.word	0x00030828
        /*0248*/ 	.short	0x010a
        /*024a*/ 	.byte	0x3f
	.zero		1


	//   ....[24]....
        /*024c*/ 	.word	0x00009140
        /*0250*/ 	.word	0x00000003
        /*0254*/ 	.word	0x00030840
        /*0258*/ 	.short	0x010a
        /*025a*/ 	.byte	0x3f
	.zero		1


	//   ....[25]....
        /*025c*/ 	.word	0x00009580
        /*0260*/ 	.word	0x00000006
        /*0264*/ 	.word	0x00000000
        /*0268*/ 	.short	0x010a
        /*026a*/ 	.byte	0x3f
	.zero		1


	//   ....[26]....
        /*026c*/ 	.word	0x000095e0
        /*0270*/ 	.word	0x00000003
        /*0274*/ 	.word	0x00000000
        /*0278*/ 	.short	0x010a
        /*027a*/ 	.byte	0x3f
	.zero		1


	//   ....[27]....
        /*027c*/ 	.word	0x00009640
        /*0280*/ 	.word	0x00000000
        /*0284*/ 	.word	0x00000000
        /*0288*/ 	.short	0x010a
        /*028a*/ 	.byte	0x3f
	.zero		1


	//   ....[28]....
        /*028c*/ 	.word	0x00009670
        /*0290*/ 	.word	0x00000003
        /*0294*/ 	.word	0x00000000
        /*0298*/ 	.short	0x010a
        /*029a*/ 	.byte	0x3f
	.zero		1


	//   ....[29]....
        /*029c*/ 	.word	0x00009740
        /*02a0*/ 	.word	0x000000e4
        /*02a4*/ 	.word	0x00030800
        /*02a8*/ 	.short	0x010a
        /*02aa*/ 	.byte	0x3f
	.zero		1


	//   ....[30]....
        /*02ac*/ 	.word	0x00009790
        /*02b0*/ 	.word	0x00000000
        /*02b4*/ 	.word	0x00030810
        /*02b8*/ 	.short	0x010a
        /*02ba*/ 	.byte	0x3f
	.zero		1


	//   ....[31]....
        /*02bc*/ 	.word	0x000097e0
        /*02c0*/ 	.word	0x00000000
        /*02c4*/ 	.word	0x00030830
        /*02c8*/ 	.short	0x010a
        /*02ca*/ 	.byte	0x3f
	.zero		1


	//   ....[32]....
        /*02cc*/ 	.word	0x00009830
        /*02d0*/ 	.word	0x00000010
        /*02d4*/ 	.word	0x00030820
        /*02d8*/ 	.short	0x010a
        /*02da*/ 	.byte	0x3f
	.zero		1


	//   ....[33]....
        /*02dc*/ 	.word	0x00009880
        /*02e0*/ 	.word	0x00000010
        /*02e4*/ 	.word	0x00030840
        /*02e8*/ 	.short	0x010a
        /*02ea*/ 	.byte	0x3f
	.zero		1


	//   ....[34]....
        /*02ec*/ 	.word	0x000098d0
        /*02f0*/ 	.word	0x00000010
        /*02f4*/ 	.word	0x00030828
        /*02f8*/ 	.short	0x010a
        /*02fa*/ 	.byte	0x3f
	.zero		1


	//   ....[35]....
        /*02fc*/ 	.word	0x00009920
        /*0300*/ 	.word	0x00000010
        /*0304*/ 	.word	0x00030848
        /*0308*/ 	.short	0x010a
        /*030a*/ 	.byte	0x3f
	.zero		1


	//   ....[36]....
        /*030c*/ 	.word	0x00009980
        /*0310*/ 	.word	0x00000010
        /*0314*/ 	.word	0x00030820
        /*0318*/ 	.short	0x010a
        /*031a*/ 	.byte	0x3f
	.zero		1


	//   ....[37]....
        /*031c*/ 	.word	0x000099d0
        /*0320*/ 	.word	0x00000010
        /*0324*/ 	.word	0x00030840
        /*0328*/ 	.short	0x010a
        /*032a*/ 	.byte	0x3f
	.zero		1


	//   ....[38]....
        /*032c*/ 	.word	0x00009a20
        /*0330*/ 	.word	0x00000010
        /*0334*/ 	.word	0x00030828
        /*0338*/ 	.short	0x010a
        /*033a*/ 	.byte	0x3f
	.zero		1


	//   ....[39]....
        /*033c*/ 	.word	0x00009a70
        /*0340*/ 	.word	0x00000003
        /*0344*/ 	.word	0x00030840
        /*0348*/ 	.short	0x010a
        /*034a*/ 	.byte	0x3f
	.zero		1


	//   ....[40]....
        /*034c*/ 	.word	0x00009b40
        /*0350*/ 	.word	0x00000006
        /*0354*/ 	.word	0x00000000
        /*0358*/ 	.short	0x010a
        /*035a*/ 	.byte	0x3f
	.zero		1


	//   ....[41]....
        /*035c*/ 	.word	0x00009b90
        /*0360*/ 	.word	0x00000003
        /*0364*/ 	.word	0x00000000
        /*0368*/ 	.short	0x010a
        /*036a*/ 	.byte	0x3f
	.zero		1


	//   ....[42]....
        /*036c*/ 	.word	0x00009be0
        /*0370*/ 	.word	0x00000000
        /*0374*/ 	.word	0x00000000
        /*0378*/ 	.short	0x010a
        /*037a*/ 	.byte	0x3f
	.zero		1


	//----- nvinfo : EIATTR_NUM_MBARRIERS
	.align		4
.L_722:
        /*037c*/ 	.byte	0x03, 0x38
        /*037e*/ 	.short	0x0009


	//----- nvinfo : EIATTR_EXIT_INSTR_OFFSETS
	.align		4
        /*0380*/ 	.byte	0x04, 0x1c
        /*0382*/ 	.short	(.L_724 - .L_723)


	//   ....[0]....
.L_723:
        /*0384*/ 	.word	0x000096c0


	//----- nvinfo : EIATTR_MAX_THREADS
	.align		4
.L_724:
        /*0388*/ 	.byte	0x04, 0x05
        /*038a*/ 	.short	(.L_726 - .L_725)
.L_725:
        /*038c*/ 	.word	0x00000180
        /*0390*/ 	.word	0x00000001
        /*0394*/ 	.word	0x00000001


	//----- nvinfo : EIATTR_CRS_STACK_SIZE
	.align		4
.L_726:
        /*0398*/ 	.byte	0x04, 0x1e
        /*039a*/ 	.short	(.L_728 - .L_727)
.L_727:
        /*039c*/ 	.word	0x00000000


	//----- nvinfo : EIATTR_CBANK_PARAM_SIZE
	.align		4
.L_728:
        /*03a0*/ 	.byte	0x03, 0x19
        /*03a2*/ 	.short	0x0970


	//----- nvinfo : EIATTR_PARAM_CBANK
	.align		4
        /*03a4*/ 	.byte	0x04, 0x0a
        /*03a6*/ 	.short	(.L_730 - .L_729)
	.align		4
.L_729:
        /*03a8*/ 	.word	index@(.nv.constant0._ZN7cutlass13device_kernelIN5flash11enable_sm90INS1_16FlashAttnBwdSm90INS1_25CollectiveMainloopBwdSm90ILi2ELi2ELi2EN4cute5tupleIJNS5_1CILi1EEES8_S8_EEENS6_IJNS7_ILi64EEENS7_ILi128EEESB_EEENS_10bfloat16_tEfNS_4arch4Sm90ELb1ELb0ELb0ELb0ELb0ELb1ELb0ELb0ELi2ELi1ELi2ELi1ELb0EEENS1_21CollectiveEpilogueBwdISC_SD_SF_Li256ELb0ELb0ELi1EEENS1_25SingleTileBwdLPTSchedulerILb0ELi128ELb0EEEEEEEEEvNT_6ParamsE)
        /*03ac*/ 	.short	0x0210
        /*03ae*/ 	.short	0x0970


	//----- nvinfo : EIATTR_SW_WAR
	.align		4
.L_730:
        /*03b0*/ 	.byte	0x04, 0x36
        /*03b2*/ 	.short	(.L_732 - .L_731)
.L_731:
        /*03b4*/ 	.word	0x00000008
.L_732:


//--------------------- .nv.info._ZN7cutlass13device_kernelIN5flash11enable_sm90INS1_16FlashAttnBwdSm90INS1_25CollectiveMainloopBwdSm90ILi2ELi2ELi2EN4cute5tupleIJNS5_1CILi1EEES8_S8_EEENS6_IJNS7_ILi64EEENS7_ILi128EEESB_EEENS_10bfloat16_tEfNS_4arch4Sm90ELb1ELb0ELb0ELb0ELb1ELb1ELb0ELb0ELi2ELi1ELi2ELi1ELb0EEENS1_21CollectiveEpilogueBwdISC_SD_SF_Li256ELb0ELb0ELi1EEENS1_25SingleTileBwdLPTSchedulerILb0ELi128ELb1EEEEEEEEEvNT_6ParamsE --------------------------
	.section	.nv.info._ZN7cutlass13device_kernelIN5flash11enable_sm90INS1_16FlashAttnBwdSm90INS1_25CollectiveMainloopBwdSm90ILi2ELi2ELi2EN4cute5tupleIJNS5_1CILi1EEES8_S8_EEENS6_IJNS7_ILi64EEENS7_ILi128EEESB_EEENS_10bfloat16_tEfNS_4arch4Sm90ELb1ELb0ELb0ELb0ELb1ELb1ELb0ELb0ELi2ELi1ELi2ELi1ELb0EEENS1_21CollectiveEpilogueBwdISC_SD_SF_Li256ELb0ELb0ELi1EEENS1_25SingleTileBwdLPTSchedulerILb0ELi128ELb1EEEEEEEEEvNT_6ParamsE,"",@"SHT_CUDA_INFO"
	.sectionflags	@""
	.align	4


	//----- nvinfo : EIATTR_CUDA_API_VERSION
	.align		4
        /*0000*/ 	.byte	0x04, 0x37
        /*0002*/ 	.short	(.L_734 - .L_733)
.L_733:
        /*0004*/ 	.word	0x00000082


	//----- nvinfo : EIATTR_KPARAM_INFO
	.align		4
.L_734:
        /*0008*/ 	.byte	0x04, 0x17
        /*000a*/ 	.short	(.L_736 - .L_735)
.L_735:
        /*000c*/ 	.word	0x00000000
        /*0010*/ 	.short	0x0000
        /*0012*/ 	.short	0x0070
        /*0014*/ 	.byte	0x00, 0xf0, 0x01, 0x24


	//----- nvinfo : EIATTR_SPARSE_MMA_MASK
	.align		4
.L_736:
        /*0018*/ 	.byte	0x03, 0x50
        /*001a*/ 	.short	0x0000


	//----- nvinfo : EIATTR_MAXREG_COUNT
	.align		4
        /*001c*/ 	.byte	0x03, 0x1b
        /*001e*/ 	.short	0x00a8


	//----- nvinfo : EIATTR_NUM_BARRIERS
	.align		4
        /*0020*/ 	.byte	0x02, 0x4c
        /*0022*/ 	.byte	0x10
	.zero		1


	//----- nvinfo : EIATTR_EXTERNS
	.align		4
        /*0024*/ 	.byte	0x04, 0x0f
        /*0026*/ 	.short	(.L_738 - .L_737)


	//   ....[0]....
	.align		4
.L_737:
        /*0028*/ 	.word	index@(__assertfail)


	//----- nvinfo : EIATTR_ANNOTATIONS
	.align		4
.L_738:
        /*002c*/ 	.byte	0x04, 0x55
        /*002e*/ 	.short	(.L_740 - .L_739)


	//   ....[0]....
.L_739:
        /*0030*/ 	.word	0x00000001
        /*0034*/ 	.byte	0xf0, 0x8a, 0x00, 0x00, 0x01, 0x00, 0x00, 0x00, 0xe0, 0x95, 0x00, 0x00


	//----- nvinfo : EIATTR_MERCURY_ISA_VERSION
	.align		4
.L_740:
        /*0040*/ 	.byte	0x03, 0x5f
        /*0042*/ 	.short	0x0101


	//----- nvinfo : EIATTR_INT_WARP_WIDE_INSTR_OFFSETS
	.align		4
        /*0044*/ 	.byte	0x04, 0x31
        /*0046*/ 	.short	(.L_742 - .L_741)


	//   ....[0]....
.L_741:
        /*0048*/ 	.word	0x000001f0


	//   ....[1]....
        /*004c*/ 	.word	0x00000220


	//   ....[2]....
        /*0050*/ 	.word	0x000071c0


	//   ....[3]....
        /*0054*/ 	.word	0x00007830


	//   ....[4]....
        /*0058*/ 	.word	0x00007d60


	//----- nvinfo : EIATTR_COOP_GROUP_MASK_REGIDS
	.align		4
.L_742:
        /*005c*/ 	.byte	0x04, 0x29
        /*005e*/ 	.short	(.L_744 - .L_743)


	//   ....[0]....
.L_743:
        /*0060*/ 	.word	0xffffffff


	//   ....[1]....
        /*0064*/ 	.word	0xffffffff


	//   ....[2]....
        /*0068*/ 	.word	0xffffffff


	//   ....[3]....
        /*006c*/ 	.word	0xffffffff


	//   ....[4]....
        /*0070*/ 	.word	0xffffffff


	//   ....[5]....
        /*0074*/ 	.word	0xffffffff


	//   ....[6]....
        /*0078*/ 	.word	0xffffffff


	//   ....[7]....
        /*007c*/ 	.word	0xffffffff


	//   ....[8]....
        /*0080*/ 	.word	0xffffffff


	//   ....[9]....
        /*0084*/ 	.word	0xffffffff


	//   ....[10]....
        /*0088*/ 	.word	0xffffffff


	//   ....[11]....
        /*008c*/ 	.word	0xffffffff


	//   ....[12]....
        /*0090*/ 	.word	0xffffffff


	//   ....[13]....
        /*0094*/ 	.word	0xffffffff


	//   ....[14]....
        /*0098*/ 	.word	0x0500000f


	//   ....[15]....
        /*009c*/ 	.word	0x0500000f


	//   ....[16]....
        /*00a0*/ 	.word	0x0500000f


	//   ....[17]....
        /*00a4*/ 	.word	0x0500000f


	//----- nvinfo : EIATTR_COOP_GROUP_INSTR_OFFSETS
	.align		4
.L_744:
        /*00a8*/ 	.byte	0x04, 0x28
        /*00aa*/ 	.short	(.L_746 - .L_745)


	//   ....[0]....
.L_745:
        /*00ac*/ 	.word	0x00000070


	//   ....[1]....
        /*00b0*/ 	.word	0x00000200


	//   ....[2]....
        /*00b4*/ 	.word	0x00000250


	//   ....[3]....
        /*00b8*/ 	.word	0x00000440


	//   ....[4]....
        /*00bc*/ 	.word	0x00000690


	//   ....[5]....
        /*00c0*/ 	.word	0x000013a0


	//   ....[6]....
        /*00c4*/ 	.word	0x00004ac0


	//   ....[7]....
        /*00c8*/ 	.word	0x000065f0


	//   ....[8]....
        /*00cc*/ 	.word	0x00006dc0


	//   ....[9]....
        /*00d0*/ 	.word	0x000070f0


	//   ....[10]....
        /*00d4*/ 	.word	0x000074b0


	//   ....[11]....
        /*00d8*/ 	.word	0x00007760


	//   ....[12]....
        /*00dc*/ 	.word	0x00007a20


	//   ....[13]....
        /*00e0*/ 	.word	0x00007c90


	//   ....[14]....
        /*00e4*/ 	.word	0x0000a1a0


	//   ....[15]....
        /*00e8*/ 	.word	0x0000a2f0


	//   ....[16]....
        /*00ec*/ 	.word	0x0000a360


	//   ....[17]....
        /*00f0*/ 	.word	0x0000a3d0


	//----- nvinfo : EIATTR_REG_RECONFIG
	.align		4
.L_746:
        /*00f4*/ 	.byte	0x01, 0x54
	.zero		2


	//----- nvinfo : EIATTR_SYSCALL_OFFSETS
	.align		4
        /*00f8*/ 	.byte	0x04, 0x46
        /*00fa*/ 	.short	(.L_748 - .L_747)


	//   ....[0]....
.L_747:
        /*00fc*/ 	.word	0x00000fe0


	//   ....[1]....
        /*0100*/ 	.word	0x000010d0


	//   ....[2]....
        /*0104*/ 	.word	0x00001230


	//   ....[3]....
        /*0108*/ 	.word	0x00001320


	//   ....[4]....
        /*010c*/ 	.word	0x00004430


	//   ....[5]....
        /*0110*/ 	.word	0x00004570


	//   ....[6]....
        /*0114*/ 	.word	0x00004690


	//   ....[7]....
        /*0118*/ 	.word	0x000047b0


	//----- nvinfo : EIATTR_MBARRIER_INSTR_OFFSETS
	.align		4
.L_748:
        /*011c*/ 	.byte	0x04, 0x39
        /*011e*/ 	.short	(.L_750 - .L_749)


	//   ....[0]....
.L_749:
        /*0120*/ 	.word	0x000002f0
        /*0124*/ 	.word	0x000000ff
        /*0128*/ 	.word	0x00030800
        /*012c*/ 	.short	0x0100
        /*012e*/ 	.byte	0x06
	.zero		1


	//   ....[1]....
        /*0130*/ 	.word	0x000003f0
        /*0134*/ 	.word	0x000000ff
        /*0138*/ 	.word	0x00030810
        /*013c*/ 	.short	0x0100
        /*013e*/ 	.byte	0x08
	.zero		1


	//   ....[2]....
        /*0140*/ 	.word	0x00000400
        /*0144*/ 	.word	0x000000ff
        /*0148*/ 	.word	0x00030820
        /*014c*/ 	.short	0x0100
        /*014e*/ 	.byte	0x08
	.zero		1


	//   ....[3]....
        /*0150*/ 	.word	0x00000410
        /*0154*/ 	.word	0x000000ff
        /*0158*/ 	.word	0x00030818
        /*015c*/ 	.short	0x0100
        /*015e*/ 	.byte	0x08
	.zero		1


	//   ....[4]....
        /*0160*/ 	.word	0x00000420
        /*0164*/ 	.word	0x000000ff
        /*0168*/ 	.word	0x00030828
        /*016c*/ 	.short	0x0100
        /*016e*/ 	.byte	0x08
	.zero		1


	//   ....[5]....
        /*0170*/ 	.word	0x00000550
        /*0174*/ 	.word	0x000000ff
        /*0178*/ 	.word	0x00030830
        /*017c*/ 	.short	0x0100
        /*017e*/ 	.byte	0x08
	.zero		1


	//   ....[6]....
        /*0180*/ 	.word	0x00000560
        /*0184*/ 	.word	0x000000ff
        /*0188*/ 	.word	0x00030840
        /*018c*/ 	.short	0x0100
        /*018e*/ 	.byte	0x08
	.zero		1


	//   ....[7]....
        /*0190*/ 	.word	0x00000570
        /*0194*/ 	.word	0x000000ff
        /*0198*/ 	.word	0x00030838
        /*019c*/ 	.short	0x0100
        /*019e*/ 	.byte	0x08
	.zero		1


	//   ....[8]....
        /*01a0*/ 	.word	0x00000580
        /*01a4*/ 	.word	0x000000ff
        /*01a8*/ 	.word	0x00030848
        /*01ac*/ 	.short	0x0100
        /*01ae*/ 	.byte	0x08
	.zero		1


	//   ....[9]....
        /*01b0*/ 	.word	0x000013e0
        /*01b4*/ 	.word	0x000000e4
        /*01b8*/ 	.word	0x00030800
        /*01bc*/ 	.short	0x010a
        /*01be*/ 	.byte	0x3f
	.zero		1


	//   ....[10]....
        /*01c0*/ 	.word	0x00001480
        /*01c4*/ 	.word	0x000000e4
        /*01c8*/ 	.word	0x00030800
        /*01cc*/ 	.short	0x010a
        /*01ce*/ 	.byte	0x3f
	.zero		1


	//   ....[11]....
        /*01d0*/ 	.word	0x00001b70
        /*01d4*/ 	.word	0x00000000
        /*01d8*/ 	.word	0x00030810
        /*01dc*/ 	.short	0x010a
        /*01de*/ 	.byte	0x3f
	.zero		1


	//   ....[12]....
        /*01e0*/ 	.word	0x00001bb0
        /*01e4*/ 	.word	0x00000000
        /*01e8*/ 	.word	0x00030810
        /*01ec*/ 	.short	0x010a
        /*01ee*/ 	.byte	0x3f
	.zero		1


	//   ....[13]....
        /*01f0*/ 	.word	0x000020e0
        /*01f4*/ 	.word	0x00000000
        /*01f8*/ 	.word	0x00030830
        /*01fc*/ 	.short	0x010a
        /*01fe*/ 	.byte	0x3f
	.zero		1


	//   ....[14]....
        /*0200*/ 	.word	0x00002160
        /*0204*/ 	.word	0x00000000
        /*0208*/ 	.word	0x00030830
        /*020c*/ 	.short	0x010a
        /*020e*/ 	.byte	0x3f
	.zero		1


	//   ....[15]....
        /*0210*/ 	.word	0x00003b40
        /*0214*/ 	.word	0x00000006
        /*0218*/ 	.word	0x00000000
        /*021c*/ 	.short	0x0101
        /*021e*/ 	.byte	0x3f
	.zero		1


	//   ....[16]....
        /*0220*/ 	.word	0x00003e70
        /*0224*/ 	.word	0x00000000
        /*0228*/ 	.word	0x00000000
        /*022c*/ 	.short	0x0101
        /*022e*/ 	.byte	0x3f
	.zero		1


	//   ....[17]....
        /*0230*/ 	.word	0x00008450
        /*0234*/ 	.word	0x00000010
        /*0238*/ 	.word	0x00030820
        /*023c*/ 	.short	0x010a
        /*023e*/ 	.byte	0x3f
	.zero		1


	//   ....[18]....
        /*0240*/ 	.word	0x00008b80
        /*0244*/ 	.word	0x00000010
        /*0248*/ 	.word	0x00030840
        /*024c*/ 	.short	0x010a
        /*024e*/ 	.byte	0x3f
	.zero		1


	//   ....[19]....
        /*0250*/ 	.word	0x00008e20
        /*0254*/ 	.word	0x00000010
        /*0258*/ 	.word	0x00030828
        /*025c*/ 	.short	0x010a
        /*025e*/ 	.byte	0x3f
	.zero		1


	//   ....[20]....
        /*0260*/ 	.word	0x000090c0
        /*0264*/ 	.word	0x00000010
        /*0268*/ 	.word	0x00030848
        /*026c*/ 	.short	0x010a
        /*026e*/ 	.byte	0x3f
	.zero		1


	//   ....[21]....
        /*0270*/ 	.word	0x00009310
        /*0274*/ 	.word	0x00000010
        /*0278*/ 	.word	0x00030820
        /*027c*/ 	.short	0x010a
        /*027e*/ 	.byte	0x3f
	.zero		1


	//   ....[22]....
        /*0280*/ 	.word	0x00009640
        /*0284*/ 	.word	0x00000010
        /*0288*/ 	.word	0x00030840
        /*028c*/ 	.short	0x010a
        /*028e*/ 	.byte	0x3f
	.zero		1


	//   ....[23]....
        /*0290*/ 	.word	0x000098b0
        /*0294*/ 	.word	0x00000010
        /*0298*/ 	.word	0x00030828
        /*029c*/ 	.short	0x010a
        /*029e*/ 	.byte	0x3f
	.zero		1


	//   ....[24]....
        /*02a0*/ 	.word	0x00009bd0
        /*02a4*/ 	.word	0x00000003
        /*02a8*/ 	.word	0x00030840
        /*02ac*/ 	.short	0x010a
        /*02ae*/ 	.byte	0x3f
	.zero		1


	//   ....[25]....
        /*02b0*/ 	.word	0x0000a010
        /*02b4*/ 	.word	0x00000006
        /*02b8*/ 	.word	0x00000000
        /*02bc*/ 	.short	0x010a
        /*02be*/ 	.byte	0x3f
	.zero		1


	//   ....[26]....
        /*02c0*/ 	.word	0x0000a070
        /*02c4*/ 	.word	0x00000003
        /*02c8*/ 	.word	0x00000000
        /*02cc*/ 	.short	0x010a
        /*02ce*/ 	.byte	0x3f
	.zero		1


	//   ....[27]....
        /*02d0*/ 	.word	0x0000a0d0
        /*02d4*/ 	.word	0x00000000
        /*02d8*/ 	.word	0x00000000
        /*02dc*/ 	.short	0x010a
        /*02de*/ 	.byte	0x3f
	.zero		1


	//   ....[28]....
        /*02e0*/ 	.word	0x0000a100
        /*02e4*/ 	.word	0x00000003
        /*02e8*/ 	.word	0x00000000
        /*02ec*/ 	.short	0x010a
        /*02ee*/ 	.byte	0x3f
	.zero		1


	//   ....[29]....
        /*02f0*/ 	.word	0x0000a1d0
        /*02f4*/ 	.word	0x000000e4
        /*02f8*/ 	.word	0x00030800
        /*02fc*/ 	.short	0x010a
        /*02fe*/ 	.byte	0x3f
	.zero		1


	//   ....[30]....
        /*0300*/ 	.word	0x0000a220
        /*0304*/ 	.word	0x00000000
        /*0308*/ 	.word	0x00030810
        /*030c*/ 	.short	0x010a
        /*030e*/ 	.byte	0x3f
	.zero		1


	//   ....[31]....
        /*0310*/ 	.word	0x0000a270
        /*0314*/ 	.word	0x00000000
        /*0318*/ 	.word	0x00030830
        /*031c*/ 	.short	0x010a
        /*031e*/ 	.byte	0x3f
	.zero		1


	//   ....[32]....
        /*0320*/ 	.word	0x0000a410
        /*0324*/ 	.word	0x00000010
        /*0328*/ 	.word	0x00030820
        /*032c*/ 	.short	0x010a
        /*032e*/ 	.byte	0x3f
	.zero		1


	//   ....[33]....
        /*0330*/ 	.word	0x0000a460
        /*0334*/ 	.word	0x00000010
        /*0338*/ 	.word	0x00030840
        /*033c*/ 	.short	0x010a
        /*033e*/ 	.byte	0x3f
	.zero		1


	//   ....[34]....
        /*0340*/ 	.word	0x0000a4b0
        /*0344*/ 	.word	0x00000010
        /*0348*/ 	.word	0x00030828
        /*034c*/ 	.short	0x010a
        /*034e*/ 	.byte	0x3f
	.zero		1


	//   ....[35]....
        /*0350*/ 	.word	0x0000a500
        /*0354*/ 	.word	0x00000010
        /*0358*/ 	.word	0x00030848
        /*035c*/ 	.short	0x010a
        /*035e*/ 	.byte	0x3f
	.zero		1


	//   ....[36]....
        /*0360*/ 	.word	0x0000a560
        /*0364*/ 	.word	0x00000010
        /*0368*/ 	.word	0x00030820
        /*036c*/ 	.short	0x010a
        /*036e*/ 	.byte	0x3f
	.zero		1


	//   ....[37]....
        /*0370*/ 	.word	0x0000a5b0
        /*0374*/ 	.word	0x00000010
        /*0378*/ 	.word	0x00030840
        /*037c*/ 	.short	0x010a
        /*037e*/ 	.byte	0x3f
	.zero		1


	//   ....[38]....
        /*0380*/ 	.word	0x0000a600
        /*0384*/ 	.word	0x00000010
        /*0388*/ 	.word	0x00030828
        /*038c*/ 	.short	0x010a
        /*038e*/ 	.byte	0x3f
	.zero		1


	//   ....[39]....
        /*0390*/ 	.word	0x0000a650
        /*0394*/ 	.word	0x00000003
        /*0398*/ 	.word	0x00030840
        /*039c*/ 	.short	0x010a
        /*039e*/ 	.byte	0x3f
	.zero		1


	//   ....[40]....
        /*03a0*/ 	.word	0x0000a720
        /*03a4*/ 	.word	0x00000006
        /*03a8*/ 	.word	0x00000000
        /*03ac*/ 	.short	0x010a
        /*03ae*/ 	.byte	0x3f
	.zero		1


	//   ....[41]....
        /*03b0*/ 	.word	0x0000a770
        /*03b4*/ 	.word	0x00000003
        /*03b8*/ 	.word	0x00000000
        /*03bc*/ 	.short	0x010a
        /*03be*/ 	.byte	0x3f
	.zero		1


	//   ....[42]....
        /*03c0*/ 	.word	0x0000a7c0
        /*03c4*/ 	.word	0x00000000
        /*03c8*/ 	.word	0x00000000
        /*03cc*/ 	.short	0x010a
        /*03ce*/ 	.byte	0x3f
	.zero		1


	//----- nvinfo : EIATTR_NUM_MBARRIERS
	.align		4
.L_750:
        /*03d0*/ 	.byte	0x03, 0x38
        /*03d2*/ 	.short	0x0009


	//----- nvinfo : EIATTR_EXIT_INSTR_OFFSETS
	.align		4
        /*03d4*/ 	.byte	0x04, 0x1c
        /*03d6*/ 	.short	(.L_752 - .L_751)


	//   ....[0]....
.L_751:
        /*03d8*/ 	.word	0x0000a150


	//----- nvinfo : EIATTR_MAX_THREADS
	.align		4
.L_752:
        /*03dc*/ 	.byte	0x04, 0x05
        /*03de*/ 	.short	(.L_754 - .L_753)
.L_753:
        /*03e0*/ 	.word	0x00000180
        /*03e4*/ 	.word	0x00000001
        /*03e8*/ 	.word	0x00000001


	//----- nvinfo : EIATTR_CRS_STACK_SIZE
	.align		4
.L_754:
        /*03ec*/ 	.byte	0x04, 0x1e
        /*03ee*/ 	.short	(.L_756 - .L_755)
.L_755:
        /*03f0*/ 	.word	0x00000000


	//----- nvinfo : EIATTR_CBANK_PARAM_SIZE
	.align		4
.L_756:
        /*03f4*/ 	.byte	0x03, 0x19
        /*03f6*/ 	.short	0x0970


	//----- nvinfo : EIATTR_PARAM_CBANK
	.align		4
        /*03f8*/ 	.byte	0x04, 0x0a
        /*03fa*/ 	.short	(.L_758 - .L_757)
	.align		4
.L_757:
        /*03fc*/ 	.word	index@(.nv.constant0._ZN7cutlass13device_kernelIN5flash11enable_sm90INS1_16FlashAttnBwdSm90INS1_25CollectiveMainloopBwdSm90ILi2ELi2ELi2EN4cute5tupleIJNS5_1CILi1EEES8_S8_EEENS6_IJNS7_ILi64EEENS7_ILi128EEESB_EEENS_10bfloat16_tEfNS_4arch4Sm90ELb1ELb0ELb0ELb0ELb1ELb1ELb0ELb0ELi2ELi1ELi2ELi1ELb0EEENS1_21CollectiveEpilogueBwdISC_SD_SF_Li256ELb0ELb0ELi1EEENS1_25SingleTileBwdLPTSchedulerILb0ELi128ELb1EEEEEEEEEvNT_6ParamsE)
        /*0400*/ 	.short	0x0210
        /*0402*/ 	.short	0x0970


	//----- nvinfo : EIATTR_SW_WAR
	.align		4
.L_758:
        /*0404*/ 	.byte	0x04, 0x36
        /*0406*/ 	.short	(.L_760 - .L_759)
.L_759:
        /*0408*/ 	.word	0x00000008
.L_760:


//--------------------- .nv.info._ZN7cutlass13device_kernelIN5flash11enable_sm90INS1_16FlashAttnBwdSm90INS1_25CollectiveMainloopBwdSm90ILi2ELi2ELi2EN4cute5tupleIJNS5_1CILi1EEES8_S8_EEENS6_IJNS7_ILi64EEENS7_ILi128EEESB_EEENS_10bfloat16_tEfNS_4arch4Sm90ELb1ELb0ELb0ELb0ELb0ELb1ELb0ELb0ELi2ELi1ELi2ELi1ELb0EEENS1_24CollectiveEpilogueBwdGQAISC_fSF_Li256ELb0ELb0EEENS1_25SingleTileBwdLPTSchedulerILb0ELi128ELb0EEEEEEEEEvNT_6ParamsE --------------------------
	.section	.nv.info._ZN7cutlass13device_kernelIN5flash11enable_sm90INS1_16FlashAttnBwdSm90INS1_25CollectiveMainloopBwdSm90ILi2ELi2ELi2EN4cute5tupleIJNS5_1CILi1EEES8_S8_EEENS6_IJNS7_ILi64EEENS7_ILi128EEESB_EEENS_10bfloat16_tEfNS_4arch4Sm90ELb1ELb0ELb0ELb0ELb0ELb1ELb0ELb0ELi2ELi1ELi2ELi1ELb0EEENS1_24CollectiveEpilogueBwdGQAISC_fSF_Li256ELb0ELb0EEENS1_25SingleTileBwdLPTSchedulerILb0ELi128ELb0EEEEEEEEEvNT_6ParamsE,"",@"SHT_CUDA_INFO"
	.sectionflags	@""
	.align	4


	//----- nvinfo : EIATTR_CUDA_API_VERSION
	.align		4
        /*0000*/ 	.byte	0x04, 0x37
        /*0002*/ 	.short	(.L_762 - .L_761)
.L_761:
        /*0004*/ 	.word	0x00000082


	//----- nvinfo : EIATTR_KPARAM_INFO
	.align		4
.L_762:
        /*0008*/ 	.byte	0x04, 0x17
        /*000a*/ 	.short	(.L_764 - .L_763)
.L_763:
        /*000c*/ 	.word	0x00000000
        /*0010*/ 	.short	0x0000
        /*0012*/ 	.short	0x0070
        /*0014*/ 	.byte	0x00, 0xf0, 0x01, 0x1c


	//----- nvinfo : EIATTR_SPARSE_MMA_MASK
	.align		4
.L_764:
        /*0018*/ 	.byte	0x03, 0x50
        /*001a*/ 	.short	0x0000


	//----- nvinfo : EIATTR_MAXREG_COUNT
	.align		4
        /*001c*/ 	.byte	0x03, 0x1b
        /*001e*/ 	.short	0x00a8


	//----- nvinfo : EIATTR_NUM_BARRIERS
	.align		4
        /*0020*/ 	.byte	0x02, 0x4c
        /*0022*/ 	.byte	0x10
	.zero		1


	//----- nvinfo : EIATTR_EXTERNS
	.align		4
        /*0024*/ 	.byte	0x04, 0x0f
        /*0026*/ 	.short	(.L_766 - .L_765)


	//   ....[0]....
	.align		4
.L_765:
        /*0028*/ 	.word	index@(__assertfail)


	//----- nvinfo : EIATTR_ANNOTATIONS
	.align		4
.L_766:
        /*002c*/ 	.byte	0x04, 0x55
        /*002e*/ 	.short	(.L_768 - .L_767)


	//   ....[0]....
.L_767:
        /*0030*/ 	.word	0x00000001
        /*0034*/ 	.byte	0x60, 0x65, 0x00, 0x00, 0x01, 0x00, 0x00, 0x00, 0x50, 0x70, 0x00, 0x00


	//----- nvinfo : EIATTR_MERCURY_ISA_VERSION
	.align		4
.L_768:
        /*0040*/ 	.byte	0x03, 0x5f
        /*0042*/ 	.short	0x0101


	//----- nvinfo : EIATTR_INT_WARP_WIDE_INSTR_OFFSETS
	.align		4
        /*0044*/ 	.byte	0x04, 0x31
        /*0046*/ 	.short	(.L_770 - .L_769)


	//   ....[0]....
.L_769:
        /*0048*/ 	.word	0x00000190


	//   ....[1]....
        /*004c*/ 	.word	0x000001c0


	//----- nvinfo : EIATTR_COOP_GROUP_MASK_REGIDS
	.align		4
.L_770:
        /*0050*/ 	.byte	0x04, 0x29
        /*0052*/ 	.short	(.L_772 - .L_771)


	//   ....[0]....
.L_771:
        /*0054*/ 	.word	0xffffffff


	//   ....[1]....
        /*0058*/ 	.word	0xffffffff


	//   ....[2]....
        /*005c*/ 	.word	0xffffffff


	//   ....[3]....
        /*0060*/ 	.word	0xffffffff


	//   ....[4]....
        /*0064*/ 	.word	0xffffffff


	//   ....[5]....
        /*0068*/ 	.word	0xffffffff


	//   ....[6]....
        /*006c*/ 	.word	0xffffffff


	//   ....[7]....
        /*0070*/ 	.word	0x0500000f


	//----- nvinfo : EIATTR_COOP_GROUP_INSTR_OFFSETS
	.align		4
.L_772:
        /*0074*/ 	.byte	0x04, 0x28
        /*0076*/ 	.short	(.L_774 - .L_773)


	//   ....[0]....
.L_773:
        /*0078*/ 	.word	0x00000070


	//   ....[1]....
        /*007c*/ 	.word	0x000001a0


	//   ....[2]....
        /*0080*/ 	.word	0x000001f0


	//   ....[3]....
        /*0084*/ 	.word	0x000003e0


	//   ....[4]....
        /*0088*/ 	.word	0x00000620


	//   ....[5]....
        /*008c*/ 	.word	0x00001300


	//   ....[6]....
        /*0090*/ 	.word	0x00004a70


	//   ....[7]....
        /*0094*/ 	.word	0x00007c10


	//----- nvinfo : EIATTR_REG_RECONFIG
	.align		4
.L_774:
        /*0098*/ 	.byte	0x01, 0x54
	.zero		2


	//----- nvinfo : EIATTR_SYSCALL_OFFSETS
	.align		4
        /*009c*/ 	.byte	0x04, 0x46
        /*009e*/ 	.short	(.L_776 - .L_775)


	//   ....[0]....
.L_775:
        /*00a0*/ 	.word	0x00000f40


	//   ....[1]....
        /*00a4*/ 	.word	0x00001030


	//   ....[2]....
        /*00a8*/ 	.word	0x00001190


	//   ....[3]....
        /*00ac*/ 	.word	0x00001280


	//----- nvinfo : EIATTR_MBARRIER_INSTR_OFFSETS
	.align		4
.L_776:
        /*00b0*/ 	.byte	0x04, 0x39
        /*00b2*/ 	.short	(.L_778 - .L_777)


	//   ....[0]....
.L_777:
        /*00b4*/ 	.word	0x00000290
        /*00b8*/ 	.word	0x000000ff
        /*00bc*/ 	.word	0x00030800
        /*00c0*/ 	.short	0x0100
        /*00c2*/ 	.byte	0x06
	.zero		1


	//   ....[1]....
        /*00c4*/ 	.word	0x00000390
        /*00c8*/ 	.word	0x000000ff
        /*00cc*/ 	.word	0x00030810
        /*00d0*/ 	.short	0x0100
        /*00d2*/ 	.byte	0x08
	.zero		1


	//   ....[2]....
        /*00d4*/ 	.word	0x000003a0
        /*00d8*/ 	.word	0x000000ff
        /*00dc*/ 	.word	0x00030820
        /*00e0*/ 	.short	0x0100
        /*00e2*/ 	.byte	0x08
	.zero		1


	//   ....[3]....
        /*00e4*/ 	.word	0x000003b0
        /*00e8*/ 	.word	0x000000ff
        /*00ec*/ 	.word	0x00030818
        /*00f0*/ 	.short	0x0100
        /*00f2*/ 	.byte	0x08
	.zero		1


	//   ....[4]....
        /*00f4*/ 	.word	0x000003c0
        /*00f8*/ 	.word	0x000000ff
        /*00fc*/ 	.word	0x00030828
        /*0100*/ 	.short	0x0100
        /*0102*/ 	.byte	0x08
	.zero		1


	//   ....[5]....
        /*0104*/ 	.word	0x000004f0
        /*0108*/ 	.word	0x000000ff
        /*010c*/ 	.word	0x00030830
        /*0110*/ 	.short	0x0100
        /*0112*/ 	.byte	0x08
	.zero		1


	//   ....[6]....
        /*0114*/ 	.word	0x00000500
        /*0118*/ 	.word	0x000000ff
        /*011c*/ 	.word	0x00030840
        /*0120*/ 	.short	0x0100
        /*0122*/ 	.byte	0x08
	.zero		1


	//   ....[7]....
        /*0124*/ 	.word	0x00000510
        /*0128*/ 	.word	0x000000ff
        /*012c*/ 	.word	0x00030838
        /*0130*/ 	.short	0x0100
        /*0132*/ 	.byte	0x08
	.zero		1


	//   ....[8]....
        /*0134*/ 	.word	0x00000520
        /*0138*/ 	.word	0x000000ff
        /*013c*/ 	.word	0x00030848
        /*0140*/ 	.short	0x0100
        /*0142*/ 	.byte	0x08
	.zero		1


	//   ....[9]....
        /*0144*/ 	.word	0x00001340
        /*0148*/ 	.word	0x000000e4
        /*014c*/ 	.word	0x00030800
        /*0150*/ 	.short	0x010a
        /*0152*/ 	.byte	0x3f
	.zero		1


	//   ....[10]....
        /*0154*/ 	.word	0x000013e0
        /*0158*/ 	.word	0x000000e4
        /*015c*/ 	.word	0x00030800
        /*0160*/ 	.short	0x010a
        /*0162*/ 	.byte	0x3f
	.zero		1


	//   ....[11]....
        /*0164*/ 	.word	0x00001ac0
        /*0168*/ 	.word	0x00000000
        /*016c*/ 	.word	0x00030810
        /*0170*/ 	.short	0x010a
        /*0172*/ 	.byte	0x3f
	.zero		1


	//   ....[12]....
        /*0174*/ 	.word	0x00001b00
        /*0178*/ 	.word	0x00000000
        /*017c*/ 	.word	0x00030810
        /*0180*/ 	.short	0x010a
        /*0182*/ 	.byte	0x3f
	.zero		1


	//   ....[13]....
        /*0184*/ 	.word	0x00002030
        /*0188*/ 	.word	0x00000000
        /*018c*/ 	.word	0x00030830
        /*0190*/ 	.short	0x010a
        /*0192*/ 	.byte	0x3f
	.zero		1


	//   ....[14]....
        /*0194*/ 	.word	0x000020b0
        /*0198*/ 	.word	0x00000000
        /*019c*/ 	.word	0x00030830
        /*01a0*/ 	.short	0x010a
        /*01a2*/ 	.byte	0x3f
	.zero		1


	//   ....[15]....
        /*01a4*/ 	.word	0x00003a90
        /*01a8*/ 	.word	0x00000006
        /*01ac*/ 	.word	0x00000000
        /*01b0*/ 	.short	0x0101
        /*01b2*/ 	.byte	0x3f
	.zero		1


	//   ....[16]....
        /*01b4*/ 	.word	0x00003dc0
        /*01b8*/ 	.word	0x00000000
        /*01bc*/ 	.word	0x00000000
        /*01c0*/ 	.short	0x0101
        /*01c2*/ 	.byte	0x3f
	.zero		1


	//   ....[17]....
        /*01c4*/ 	.word	0x00005ec0
        /*01c8*/ 	.word	0x00000010
        /*01cc*/ 	.word	0x00030820
        /*01d0*/ 	.short	0x010a
        /*01d2*/ 	.byte	0x3f
	.zero		1


	//   ....[18]....
        /*01d4*/ 	.word	0x000065f0
        /*01d8*/ 	.word	0x00000010
        /*01dc*/ 	.word	0x00030840
        /*01e0*/ 	.short	0x010a
        /*01e2*/ 	.byte	0x3f
	.zero		1


	//   ....[19]....
        /*01e4*/ 	.word	0x00006890
        /*01e8*/ 	.word	0x00000010
        /*01ec*/ 	.word	0x00030828
        /*01f0*/ 	.short	0x010a
        /*01f2*/ 	.byte	0x3f
	.zero		1


	//   ....[20]....
        /*01f4*/ 	.word	0x00006b30
        /*01f8*/ 	.word	0x00000010
        /*01fc*/ 	.word	0x00030848
        /*0200*/ 	.short	0x010a
        /*0202*/ 	.byte	0x3f
	.zero		1


	//   ....[21]....
        /*0204*/ 	.word	0x00006d80
        /*0208*/ 	.word	0x00000010
        /*020c*/ 	.word	0x00030820
        /*0210*/ 	.short	0x010a
        /*0212*/ 	.byte	0x3f
	.zero		1


	//   ....[22]....
        /*0214*/ 	.word	0x000070b0
        /*0218*/ 	.word	0x00000010
        /*021c*/ 	.word	0x00030840
        /*0220*/ 	.short	0x010a
        /*0222*/ 	.byte	0x3f
	.zero		1


	//   ....[23]....
        /*0224*/ 	.word	0x00007320
        /*0228*/ 	.word	0x00000010
        /*022c*/ 	.word	0x00030828
        /*0230*/ 	.short	0x010a
        /*0232*/ 	.byte	0x3f
	.zero		1


	//   ....[24]....
        /*0234*/ 	.word	0x00007640
        /*0238*/ 	.word	0x00000003
        /*023c*/ 	.word	0x00030840
        /*0240*/ 	.short	0x010a
        /*0242*/ 	.byte	0x3f
	.zero		1


	//   ....[25]....
        /*0244*/ 	.word	0x00007a80
        /*0248*/ 	.word	0x00000006
        /*024c*/ 	.word	0x00000000
        /*0250*/ 	.short	0x010a
        /*0252*/ 	.byte	0x3f
	.zero		1


	//   ....[26]....
        /*0254*/ 	.word	0x00007ae0
        /*0258*/ 	.word	0x00000003
        /*025c*/ 	.word	0x00000000
        /*0260*/ 	.short	0x010a
        /*0262*/ 	.byte	0x3f
	.zero		1


	//   ....[27]....
        /*0264*/ 	.word	0x00007b40
        /*0268*/ 	.word	0x00000000
        /*026c*/ 	.word	0x00000000
        /*0270*/ 	.short	0x010a
        /*0272*/ 	.byte	0x3f
	.zero		1


	//   ....[28]....
        /*0274*/ 	.word	0x00007b70
        /*0278*/ 	.word	0x00000003
        /*027c*/ 	.word	0x00000000
        /*0280*/ 	.short	0x010a
        /*0282*/ 	.byte	0x3f
	.zero		1


	//   ....[29]....
        /*0284*/ 	.word	0x00007c40
        /*0288*/ 	.word	0x000000e4
        /*028c*/ 	.word	0x00030800
        /*0290*/ 	.short	0x010a
        /*0292*/ 	.byte	0x3f
	.zero		1


	//   ....[30]....
        /*0294*/ 	.word	0x00007c90
        /*0298*/ 	.word	0x00000000
        /*029c*/ 	.word	0x00030810
        /*02a0*/ 	.short	0x010a
        /*02a2*/ 	.byte	0x3f
	.zero		1


	//   ....[31]....
        /*02a4*/ 	.word	0x00007ce0
        /*02a8*/ 	.word	0x00000000
        /*02ac*/ 	.word	0x00030830
        /*02b0*/ 	.short	0x010a
        /*02b2*/ 	.byte	0x3f
	.zero		1


	//   ....[32]....
        /*02b4*/ 	.word	0x00007d30
        /*02b8*/ 	.word	0x00000010
        /*02bc*/ 	.word	0x00030820
        /*02c0*/ 	.short	0x010a
        /*02c2*/ 	.byte	0x3f
	.zero		1


	//   ....[33]....
        /*02c4*/ 	.word	0x00007d80
        /*02c8*/ 	.word	0x00000010
        /*02cc*/ 	.word	0x00030840
        /*02d0*/ 	.short	0x010a
        /*02d2*/ 	.byte	0x3f
	.zero		1


	//   ....[34]....
        /*02d4*/ 	.word	0x00007dd0
        /*02d8*/ 	.word	0x00000010
        /*02dc*/ 	.word	0x00030828
        /*02e0*/ 	.short	0x010a
        /*02e2*/ 	.byte	0x3f
	.zero		1


	//   ....[35]....
        /*02e4*/ 	.word	0x00007e20
        /*02e8*/ 	.word	0x00000010
        /*02ec*/ 	.word	0x00030848
        /*02f0*/ 	.short	0x010a
        /*02f2*/ 	.byte	0x3f
	.zero		1


	//   ....[36]....
        /*02f4*/ 	.word	0x00007e80
        /*02f8*/ 	.word	0x00000010
        /*02fc*/ 	.word	0x00030820
        /*0300*/ 	.short	0x010a
        /*0302*/ 	.byte	0x3f
	.zero		1


	//   ....[37]....
        /*0304*/ 	.word	0x00007ed0
        /*0308*/ 	.word	0x00000010
        /*030c*/ 	.word	0x00030840
        /*0310*/ 	.short	0x010a
        /*0312*/ 	.byte	0x3f
	.zero		1


	//   ....[38]....
        /*0314*/ 	.word	0x00007f20
        /*0318*/ 	.word	0x00000010
        /*031c*/ 	.word	0x00030828
        /*0320*/ 	.short	0x010a
        /*0322*/ 	.byte	0x3f
	.zero		1


	//   ....[39]....
        /*0324*/ 	.word	0x00007f70
        /*0328*/ 	.word	0x00000003
        /*032c*/ 	.word	0x00030840
        /*0330*/ 	.short	0x010a
        /*0332*/ 	.byte	0x3f
	.zero		1


	//   ....[40]....
        /*0334*/ 	.word	0x00008040
        /*0338*/ 	.word	0x00000006
        /*033c*/ 	.word	0x00000000
        /*0340*/ 	.short	0x010a
        /*0342*/ 	.byte	0x3f
	.zero		1


	//   ....[41]....
        /*0344*/ 	.word	0x00008090
        /*0348*/ 	.word	0x00000003
        /*034c*/ 	.word	0x00000000
        /*0350*/ 	.short	0x010a
        /*0352*/ 	.byte	0x3f
	.zero		1


	//   ....[42]....
        /*0354*/ 	.word	0x000080e0
        /*0358*/ 	.word	0x00000000
        /*035c*/ 	.word	0x00000000
        /*0360*/ 	.short	0x010a
        /*0362*/ 	.byte	0x3f
	.zero		1


	//----- nvinfo : EIATTR_NUM_MBARRIERS
	.align		4
.L_778:
        /*0364*/ 	.byte	0x03, 0x38
        /*0366*/ 	.short	0x0009


	//----- nvinfo : EIATTR_EXIT_INSTR_OFFSETS
	.align		4
        /*0368*/ 	.byte	0x04, 0x1c
        /*036a*/ 	.short	(.L_780 - .L_779)


	//   ....[0]....
.L_779:
        /*036c*/ 	.word	0x00007bc0


	//----- nvinfo : EIATTR_MAX_THREADS
	.align		4
.L_780:
        /*0370*/ 	.byte	0x04, 0x05
        /*0372*/ 	.short	(.L_782 - .L_781)
.L_781:
        /*0374*/ 	.word	0x00000180
        /*0378*/ 	.word	0x00000001
        /*037c*/ 	.word	0x00000001


	//----- nvinfo : EIATTR_CRS_STACK_SIZE
	.align		4
.L_782:
        /*0380*/ 	.byte	0x04, 0x1e
        /*0382*/ 	.short	(.L_784 - .L_783)
.L_783:
        /*0384*/ 	.word	0x00000000


	//----- nvinfo : EIATTR_CBANK_PARAM_SIZE
	.align		4
.L_784:
        /*0388*/ 	.byte	0x03, 0x19
        /*038a*/ 	.short	0x0770


	//----- nvinfo : EIATTR_PARAM_CBANK
	.align		4
        /*038c*/ 	.byte	0x04, 0x0a
        /*038e*/ 	.short	(.L_786 - .L_785)
	.align		4
.L_785:
        /*0390*/ 	.word	index@(.nv.constant0._ZN7cutlass13device_kernelIN5flash11enable_sm90INS1_16FlashAttnBwdSm90INS1_25CollectiveMainloopBwdSm90ILi2ELi2ELi2EN4cute5tupleIJNS5_1CILi1EEES8_S8_EEENS6_IJNS7_ILi64EEENS7_ILi128EEESB_EEENS_10bfloat16_tEfNS_4arch4Sm90ELb1ELb0ELb0ELb0ELb0ELb1ELb0ELb0ELi2ELi1ELi2ELi1ELb0EEENS1_24CollectiveEpilogueBwdGQAISC_fSF_Li256ELb0ELb0EEENS1_25SingleTileBwdLPTSchedulerILb0ELi128ELb0EEEEEEEEEvNT_6ParamsE)
        /*0394*/ 	.short	0x0210
        /*0396*/ 	.short	0x0770


	//----- nvinfo : EIATTR_SW_WAR
	.align		4
.L_786:
        /*0398*/ 	.byte	0x04, 0x36
        /*039a*/ 	.short	(.L_788 - .L_787)
.L_787:
        /*039c*/ 	.word	0x00000008
.L_788:


//--------------------- .nv.info._ZN7cutlass13device_kernelIN5flash11enable_sm90INS1_16FlashAttnBwdSm90INS1_25CollectiveMainloopBwdSm90ILi2ELi2ELi2EN4cute5tupleIJNS5_1CILi1EEES8_S8_EEENS6_IJNS7_ILi64EEENS7_ILi128EEESB_EEENS_10bfloat16_tEfNS_4arch4Sm90ELb1ELb0ELb0ELb0ELb1ELb1ELb0ELb0ELi2ELi1ELi2ELi1ELb0EEENS1_24CollectiveEpilogueBwdGQAISC_fSF_Li256ELb0ELb1EEENS1_25SingleTileBwdLPTSchedulerILb0ELi128ELb1EEEEEEEEEvNT_6ParamsE --------------------------
	.section	.nv.info._ZN7cutlass13device_kernelIN5flash11enable_sm90INS1_16FlashAttnBwdSm90INS1_25CollectiveMainloopBwdSm90ILi2ELi2ELi2EN4cute5tupleIJNS5_1CILi1EEES8_S8_EEENS6_IJNS7_ILi64EEENS7_ILi128EEESB_EEENS_10bfloat16_tEfNS_4arch4Sm90ELb1ELb0ELb0ELb0ELb1ELb1ELb0ELb0ELi2ELi1ELi2ELi1ELb0EEENS1_24CollectiveEpilogueBwdGQAISC_fSF_Li256ELb0ELb1EEENS1_25SingleTileBwdLPTSchedulerILb0ELi128ELb1EEEEEEEEEvNT_6ParamsE,"",@"SHT_CUDA_INFO"
	.sectionflags	@""
	.align	4


	//----- nvinfo : EIATTR_CUDA_API_VERSION
	.align		4
        /*0000*/ 	.byte	0x04, 0x37
        /*0002*/ 	.short	(.L_790 - .L_789)
.L_789:
        /*0004*/ 	.word	0x00000082


	//----- nvinfo : EIATTR_KPARAM_INFO
	.align		4
.L_790:
        /*0008*/ 	.byte	0x04, 0x17
        /*000a*/ 	.short	(.L_792 - .L_791)
.L_791:
        /*000c*/ 	.word	0x00000000
        /*0010*/ 	.short	0x0000
        /*0012*/ 	.short	0x0070
        /*0014*/ 	.byte	0x00, 0xf0, 0x01, 0x1c


	//----- nvinfo : EIATTR_SPARSE_MMA_MASK
	.align		4
.L_792:
        /*0018*/ 	.byte	0x03, 0x50
        /*001a*/ 	.short	0x0000


	//----- nvinfo : EIATTR_MAXREG_COUNT
	.align		4
        /*001c*/ 	.byte	0x03, 0x1b
        /*001e*/ 	.short	0x00a8


	//----- nvinfo : EIATTR_NUM_BARRIERS
	.align		4
        /*0020*/ 	.byte	0x02, 0x4c
        /*0022*/ 	.byte	0x10
	.zero		1


	//----- nvinfo : EIATTR_EXTERNS
	.align		4
        /*0024*/ 	.byte	0x04, 0x0f
        /*0026*/ 	.short	(.L_794 - .L_793)


	//   ....[0]....
	.align		4
.L_793:
        /*0028*/ 	.word	index@(__assertfail)


	//----- nvinfo : EIATTR_ANNOTATIONS
	.align		4
.L_794:
        /*002c*/ 	.byte	0x04, 0x55
        /*002e*/ 	.short	(.L_796 - .L_795)


	//   ....[0]....
.L_795:
        /*0030*/ 	.word	0x00000001
        /*0034*/ 	.byte	0xc0, 0x74, 0x00, 0x00, 0x01, 0x00, 0x00, 0x00, 0xb0, 0x7f, 0x00, 0x00


	//----- nvinfo : EIATTR_MERCURY_ISA_VERSION
	.align		4
.L_796:
        /*0040*/ 	.byte	0x03, 0x5f
        /*0042*/ 	.short	0x0101


	//----- nvinfo : EIATTR_INT_WARP_WIDE_INSTR_OFFSETS
	.align		4
        /*0044*/ 	.byte	0x04, 0x31
        /*0046*/ 	.short	(.L_798 - .L_797)


	//   ....[0]....
.L_797:
        /*0048*/ 	.word	0x00000190


	//   ....[1]....
        /*004c*/ 	.word	0x000001c0


	//   ....[2]....
        /*0050*/ 	.word	0x00005b90


	//   ....[3]....
        /*0054*/ 	.word	0x00006200


	//   ....[4]....
        /*0058*/ 	.word	0x00006730


	//----- nvinfo : EIATTR_COOP_GROUP_MASK_REGIDS
	.align		4
.L_798:
        /*005c*/ 	.byte	0x04, 0x29
        /*005e*/ 	.short	(.L_800 - .L_799)


	//   ....[0]....
.L_799:
        /*0060*/ 	.word	0xffffffff


	//   ....[1]....
        /*0064*/ 	.word	0xffffffff


	//   ....[2]....
        /*0068*/ 	.word	0xffffffff


	//   ....[3]....
        /*006c*/ 	.word	0xffffffff


	//   ....[4]....
        /*0070*/ 	.word	0xffffffff


	//   ....[5]....
        /*0074*/ 	.word	0xffffffff


	//   ....[6]....
        /*0078*/ 	.word	0xffffffff


	//   ....[7]....
        /*007c*/ 	.word	0xffffffff


	//   ....[8]....
        /*0080*/ 	.word	0xffffffff


	//   ....[9]....
        /*0084*/ 	.word	0xffffffff


	//   ....[10]....
        /*0088*/ 	.word	0xffffffff


	//   ....[11]....
        /*008c*/ 	.word	0xffffffff


	//   ....[12]....
        /*0090*/ 	.word	0xffffffff


	//   ....[13]....
        /*0094*/ 	.word	0xffffffff


	//   ....[14]....
        /*0098*/ 	.word	0xffffffff


	//   ....[15]....
        /*009c*/ 	.word	0xffffffff


	//   ....[16]....
        /*00a0*/ 	.word	0xffffffff


	//   ....[17]....
        /*00a4*/ 	.word	0x0500000f


	//   ....[18]....
        /*00a8*/ 	.word	0x0500000f


	//   ....[19]....
        /*00ac*/ 	.word	0x0500000f


	//   ....[20]....
        /*00b0*/ 	.word	0x0500000f


	//   ....[21]....
        /*00b4*/ 	.word	0x0500000f


	//   ....[22]....
        /*00b8*/ 	.word	0x0500000f


	//----- nvinfo : EIATTR_COOP_GROUP_INSTR_OFFSETS
	.align		4
.L_800:
        /*00bc*/ 	.byte	0x04, 0x28
        /*00be*/ 	.short	(.L_802 - .L_801)


	//   ....[0]....
.L_801:
        /*00c0*/ 	.word	0x00000070


	//   ....[1]....
        /*00c4*/ 	.word	0x000001a0


	//   ....[2]....
        /*00c8*/ 	.word	0x000001f0


	//   ....[3]....
        /*00cc*/ 	.word	0x000003e0


	//   ....[4]....
        /*00d0*/ 	.word	0x00000630


	//   ....[5]....
        /*00d4*/ 	.word	0x00001340


	//   ....[6]....
        /*00d8*/ 	.word	0x000048b0


	//   ....[7]....
        /*00dc*/ 	.word	0x00004a30


	//   ....[8]....
        /*00e0*/ 	.word	0x00004d20


	//   ....[9]....
        /*00e4*/ 	.word	0x00004eb0


	//   ....[10]....
        /*00e8*/ 	.word	0x00004fc0


	//   ....[11]....
        /*00ec*/ 	.word	0x00005790


	//   ....[12]....
        /*00f0*/ 	.word	0x00005ac0


	//   ....[13]....
        /*00f4*/ 	.word	0x00005e80


	//   ....[14]....
        /*00f8*/ 	.word	0x00006130


	//   ....[15]....
        /*00fc*/ 	.word	0x000063f0


	//   ....[16]....
        /*0100*/ 	.word	0x00006660


	//   ....[17]....
        /*0104*/ 	.word	0x00008b70


	//   ....[18]....
        /*0108*/ 	.word	0x00008cc0


	//   ....[19]....
        /*010c*/ 	.word	0x00008d30


	//   ....[20]....
        /*0110*/ 	.word	0x00008da0


	//   ....[21]....
        /*0114*/ 	.word	0x00008e10


	//   ....[22]....
        /*0118*/ 	.word	0x00008e80


	//----- nvinfo : EIATTR_REG_RECONFIG
	.align		4
.L_802:
        /*011c*/ 	.byte	0x01, 0x54
	.zero		2


	//----- nvinfo : EIATTR_SYSCALL_OFFSETS
	.align		4
        /*0120*/ 	.byte	0x04, 0x46
        /*0122*/ 	.short	(.L_804 - .L_803)


	//   ....[0]....
.L_803:
        /*0124*/ 	.word	0x00000f80


	//   ....[1]....
        /*0128*/ 	.word	0x00001070


	//   ....[2]....
        /*012c*/ 	.word	0x000011d0


	//   ....[3]....
        /*0130*/ 	.word	0x000012c0


	//----- nvinfo : EIATTR_MBARRIER_INSTR_OFFSETS
	.align		4
.L_804:
        /*0134*/ 	.byte	0x04, 0x39
        /*0136*/ 	.short	(.L_806 - .L_805)


	//   ....[0]....
.L_805:
        /*0138*/ 	.word	0x00000290
        /*013c*/ 	.word	0x000000ff
        /*0140*/ 	.word	0x00030800
        /*0144*/ 	.short	0x0100
        /*0146*/ 	.byte	0x06
	.zero		1


	//   ....[1]....
        /*0148*/ 	.word	0x00000390
        /*014c*/ 	.word	0x000000ff
        /*0150*/ 	.word	0x00030810
        /*0154*/ 	.short	0x0100
        /*0156*/ 	.byte	0x08
	.zero		1


	//   ....[2]....
        /*0158*/ 	.word	0x000003a0
        /*015c*/ 	.word	0x000000ff
        /*0160*/ 	.word	0x00030820
        /*0164*/ 	.short	0x0100
        /*0166*/ 	.byte	0x08
	.zero		1


	//   ....[3]....
        /*0168*/ 	.word	0x000003b0
        /*016c*/ 	.word	0x000000ff
        /*0170*/ 	.word	0x00030818
        /*0174*/ 	.short	0x0100
        /*0176*/ 	.byte	0x08
	.zero		1


	//   ....[4]....
        /*0178*/ 	.word	0x000003c0
        /*017c*/ 	.word	0x000000ff
        /*0180*/ 	.word	0x00030828
        /*0184*/ 	.short	0x0100
        /*0186*/ 	.byte	0x08
	.zero		1


	//   ....[5]....
        /*0188*/ 	.word	0x000004f0
        /*018c*/ 	.word	0x000000ff
        /*0190*/ 	.word	0x00030830
        /*0194*/ 	.short	0x0100
        /*0196*/ 	.byte	0x08
	.zero		1


	//   ....[6]....
        /*0198*/ 	.word	0x00000500
        /*019c*/ 	.word	0x000000ff
        /*01a0*/ 	.word	0x00030840
        /*01a4*/ 	.short	0x0100
        /*01a6*/ 	.byte	0x08
	.zero		1


	//   ....[7]....
        /*01a8*/ 	.word	0x00000510
        /*01ac*/ 	.word	0x000000ff
        /*01b0*/ 	.word	0x00030838
        /*01b4*/ 	.short	0x0100
        /*01b6*/ 	.byte	0x08
	.zero		1


	//   ....[8]....
        /*01b8*/ 	.word	0x00000520
        /*01bc*/ 	.word	0x000000ff
        /*01c0*/ 	.word	0x00030848
        /*01c4*/ 	.short	0x0100
        /*01c6*/ 	.byte	0x08
	.zero		1


	//   ....[9]....
        /*01c8*/ 	.word	0x00001380
        /*01cc*/ 	.word	0x000000e4
        /*01d0*/ 	.word	0x00030800
        /*01d4*/ 	.short	0x010a
        /*01d6*/ 	.byte	0x3f
	.zero		1


	//   ....[10]....
        /*01d8*/ 	.word	0x00001420
        /*01dc*/ 	.word	0x000000e4
        /*01e0*/ 	.word	0x00030800
        /*01e4*/ 	.short	0x010a
        /*01e6*/ 	.byte	0x3f
	.zero		1


	//   ....[11]....
        /*01e8*/ 	.word	0x00001b00
        /*01ec*/ 	.word	0x00000000
        /*01f0*/ 	.word	0x00030810
        /*01f4*/ 	.short	0x010a
        /*01f6*/ 	.byte	0x3f
	.zero		1


	//   ....[12]....
        /*01f8*/ 	.word	0x00001b40
        /*01fc*/ 	.word	0x00000000
        /*0200*/ 	.word	0x00030810
        /*0204*/ 	.short	0x010a
        /*0206*/ 	.byte	0x3f
	.zero		1


	//   ....[13]....
        /*0208*/ 	.word	0x00002070
        /*020c*/ 	.word	0x00000000
        /*0210*/ 	.word	0x00030830
        /*0214*/ 	.short	0x010a
        /*0216*/ 	.byte	0x3f
	.zero		1


	//   ....[14]....
        /*0218*/ 	.word	0x000020f0
        /*021c*/ 	.word	0x00000000
        /*0220*/ 	.word	0x00030830
        /*0224*/ 	.short	0x010a
        /*0226*/ 	.byte	0x3f
	.zero		1


	//   ....[15]....
        /*0228*/ 	.word	0x00003ad0
        /*022c*/ 	.word	0x00000006
        /*0230*/ 	.word	0x00000000
        /*0234*/ 	.short	0x0101
        /*0236*/ 	.byte	0x3f
	.zero		1


	//   ....[16]....
        /*0238*/ 	.word	0x00003e00
        /*023c*/ 	.word	0x00000000
        /*0240*/ 	.word	0x00000000
        /*0244*/ 	.short	0x0101
        /*0246*/ 	.byte	0x3f
	.zero		1


	//   ....[17]....
        /*0248*/ 	.word	0x00006e20
        /*024c*/ 	.word	0x00000010
        /*0250*/ 	.word	0x00030820
        /*0254*/ 	.short	0x010a
        /*0256*/ 	.byte	0x3f
	.zero		1


	//   ....[18]....
        /*0258*/ 	.word	0x00007550
        /*025c*/ 	.word	0x00000010
        /*0260*/ 	.word	0x00030840
        /*0264*/ 	.short	0x010a
        /*0266*/ 	.byte	0x3f
	.zero		1


	//   ....[19]....
        /*0268*/ 	.word	0x000077f0
        /*026c*/ 	.word	0x00000010
        /*0270*/ 	.word	0x00030828
        /*0274*/ 	.short	0x010a
        /*0276*/ 	.byte	0x3f
	.zero		1


	//   ....[20]....
        /*0278*/ 	.word	0x00007a90
        /*027c*/ 	.word	0x00000010
        /*0280*/ 	.word	0x00030848
        /*0284*/ 	.short	0x010a
        /*0286*/ 	.byte	0x3f
	.zero		1


	//   ....[21]....
        /*0288*/ 	.word	0x00007ce0
        /*028c*/ 	.word	0x00000010
        /*0290*/ 	.word	0x00030820
        /*0294*/ 	.short	0x010a
        /*0296*/ 	.byte	0x3f
	.zero		1


	//   ....[22]....
        /*0298*/ 	.word	0x00008010
        /*029c*/ 	.word	0x00000010
        /*02a0*/ 	.word	0x00030840
        /*02a4*/ 	.short	0x010a
        /*02a6*/ 	.byte	0x3f
	.zero		1


	//   ....[23]....
        /*02a8*/ 	.word	0x00008280
        /*02ac*/ 	.word	0x00000010
        /*02b0*/ 	.word	0x00030828
        /*02b4*/ 	.short	0x010a
        /*02b6*/ 	.byte	0x3f
	.zero		1


	//   ....[24]....
        /*02b8*/ 	.word	0x000085a0
        /*02bc*/ 	.word	0x00000003
        /*02c0*/ 	.word	0x00030840
        /*02c4*/ 	.short	0x010a
        /*02c6*/ 	.byte	0x3f
	.zero		1


	//   ....[25]....
        /*02c8*/ 	.word	0x000089e0
        /*02cc*/ 	.word	0x00000006
        /*02d0*/ 	.word	0x00000000
        /*02d4*/ 	.short	0x010a
        /*02d6*/ 	.byte	0x3f
	.zero		1


	//   ....[26]....
        /*02d8*/ 	.word	0x00008a40
        /*02dc*/ 	.word	0x00000003
        /*02e0*/ 	.word	0x00000000
        /*02e4*/ 	.short	0x010a
        /*02e6*/ 	.byte	0x3f
	.zero		1


	//   ....[27]....
        /*02e8*/ 	.word	0x00008aa0
        /*02ec*/ 	.word	0x00000000
        /*02f0*/ 	.word	0x00000000
        /*02f4*/ 	.short	0x010a
        /*02f6*/ 	.byte	0x3f
	.zero		1


	//   ....[28]....
        /*02f8*/ 	.word	0x00008ad0
        /*02fc*/ 	.word	0x00000003
        /*0300*/ 	.word	0x00000000
        /*0304*/ 	.short	0x010a
        /*0306*/ 	.byte	0x3f
	.zero		1


	//   ....[29]....
        /*0308*/ 	.word	0x00008ba0
        /*030c*/ 	.word	0x000000e4
        /*0310*/ 	.word	0x00030800
        /*0314*/ 	.short	0x010a
        /*0316*/ 	.byte	0x3f
	.zero		1


	//   ....[30]....
        /*0318*/ 	.word	0x00008bf0
        /*031c*/ 	.word	0x00000000
        /*0320*/ 	.word	0x00030810
        /*0324*/ 	.short	0x010a
        /*0326*/ 	.byte	0x3f
	.zero		1


	//   ....[31]....
        /*0328*/ 	.word	0x00008c40
        /*032c*/ 	.word	0x00000000
        /*0330*/ 	.word	0x00030830
        /*0334*/ 	.short	0x010a
        /*0336*/ 	.byte	0x3f
	.zero		1


	//   ....[32]....
        /*0338*/ 	.word	0x00008ec0
        /*033c*/ 	.word	0x00000010
        /*0340*/ 	.word	0x00030820
        /*0344*/ 	.short	0x010a
        /*0346*/ 	.byte	0x3f
	.zero		1


	//   ....[33]....
        /*0348*/ 	.word	0x00008f10
        /*034c*/ 	.word	0x00000010
        /*0350*/ 	.word	0x00030840
        /*0354*/ 	.short	0x010a
        /*0356*/ 	.byte	0x3f
	.zero		1


	//   ....[34]....
        /*0358*/ 	.word	0x00008f60
        /*035c*/ 	.word	0x00000010
        /*0360*/ 	.word	0x00030828
        /*0364*/ 	.short	0x010a
        /*0366*/ 	.byte	0x3f
	.zero		1


	//   ....[35]....
        /*0368*/ 	.word	0x00008fb0
        /*036c*/ 	.word	0x00000010
        /*0370*/ 	.word	0x00030848
        /*0374*/ 	.short	0x010a
        /*0376*/ 	.byte	0x3f
	.zero		1


	//   ....[36]....
        /*0378*/ 	.word	0x00009010
        /*037c*/ 	.word	0x00000010
        /*0380*/ 	.word	0x00030820
        /*0384*/ 	.short	0x010a
        /*0386*/ 	.byte	0x3f
	.zero		1


	//   ....[37]....
        /*0388*/ 	.word	0x00009060
        /*038c*/ 	.word	0x00000010
        /*0390*/ 	.word	0x00030840
        /*0394*/ 	.short	0x010a
        /*0396*/ 	.byte	0x3f
	.zero		1


	//   ....[38]....
        /*0398*/ 	.word	0x000090b0
        /*039c*/ 	.word	0x00000010
        /*03a0*/ 	.word	0x00030828
        /*03a4*/ 	.short	0x010a
        /*03a6*/ 	.byte	0x3f
	.zero		1


	//   ....[39]....
        /*03a8*/ 	.word	0x00009100
        /*03ac*/ 	.word	0x00000003
        /*03b0*/ 	.word	0x00030840
        /*03b4*/ 	.short	0x010a
        /*03b6*/ 	.byte	0x3f
	.zero		1


	//   ....[40]....
        /*03b8*/ 	.word	0x000091d0
        /*03bc*/ 	.word	0x00000006
        /*03c0*/ 	.word	0x00000000
        /*03c4*/ 	.short	0x010a
        /*03c6*/ 	.byte	0x3f
	.zero		1


	//   ....[41]....
        /*03c8*/ 	.word	0x00009220
        /*03cc*/ 	.word	0x00000003
        /*03d0*/ 	.word	0x00000000
        /*03d4*/ 	.short	0x010a
        /*03d6*/ 	.byte	0x3f
	.zero		1


	//   ....[42]....
        /*03d8*/ 	.word	0x00009270
        /*03dc*/ 	.word	0x00000000
        /*03e0*/ 	.word	0x00000000
        /*03e4*/ 	.short	0x010a
        /*03e6*/ 	.byte	0x3f
	.zero		1


	//----- nvinfo : EIATTR_NUM_MBARRIERS
	.align		4
.L_806:
        /*03e8*/ 	.byte	0x03, 0x38
        /*03ea*/ 	.short	0x0009


	//----- nvinfo : EIATTR_EXIT_INSTR_OFFSETS
	.align		4
        /*03ec*/ 	.byte	0x04, 0x1c
        /*03ee*/ 	.short	(.L_808 - .L_807)


	//   ....[0]....
.L_807:
        /*03f0*/ 	.word	0x00008b20


	//----- nvinfo : EIATTR_MAX_THREADS
	.align		4
.L_808:
        /*03f4*/ 	.byte	0x04, 0x05
        /*03f6*/ 	.short	(.L_810 - .L_809)
.L_809:
        /*03f8*/ 	.word	0x00000180
        /*03fc*/ 	.word	0x00000001
        /*0400*/ 	.word	0x00000001


	//----- nvinfo : EIATTR_CRS_STACK_SIZE
	.align		4
.L_810:
        /*0404*/ 	.byte	0x04, 0x1e
        /*0406*/ 	.short	(.L_812 - .L_811)
.L_811:
        /*0408*/ 	.word	0x00000000


	//----- nvinfo : EIATTR_CBANK_PARAM_SIZE
	.align		4
.L_812:
        /*040c*/ 	.byte	0x03, 0x19
        /*040e*/ 	.short	0x0770


	//----- nvinfo : EIATTR_PARAM_CBANK
	.align		4
        /*0410*/ 	.byte	0x04, 0x0a
        /*0412*/ 	.short	(.L_814 - .L_813)
	.align		4
.L_813:
        /*0414*/ 	.word	index@(.nv.constant0._ZN7cutlass13device_kernelIN5flash11enable_sm90INS1_16FlashAttnBwdSm90INS1_25CollectiveMainloopBwdSm90ILi2ELi2ELi2EN4cute5tupleIJNS5_1CILi1EEES8_S8_EEENS6_IJNS7_ILi64EEENS7_ILi128EEESB_EEENS_10bfloat16_tEfNS_4arch4Sm90ELb1ELb0ELb0ELb0ELb1ELb1ELb0ELb0ELi2ELi1ELi2ELi1ELb0EEENS1_24CollectiveEpilogueBwdGQAISC_fSF_Li256ELb0ELb1EEENS1_25SingleTileBwdLPTSchedulerILb0ELi128ELb1EEEEEEEEEvNT_6ParamsE)
        /*0418*/ 	.short	0x0210
        /*041a*/ 	.short	0x0770


	//----- nvinfo : EIATTR_SW_WAR
	.align		4
.L_814:
        /*041c*/ 	.byte	0x04, 0x36
        /*041e*/ 	.short	(.L_816 - .L_815)
.L_815:
        /*0420*/ 	.word	0x00000008
.L_816:


//--------------------- .nv.info._ZN7cutlass13device_kernelIN5flash22FlashAttnBwdPreprocessIN4cute5tupleIJNS3_1CILi64EEENS5_ILi128EEEEEENS_10bfloat16_tEfNS_4arch4Sm90ELb1ELb0EEEEEvNT_6ParamsE --------------------------
	.section	.nv.info._ZN7cutlass13device_kernelIN5flash22FlashAttnBwdPreprocessIN4cute5tupleIJNS3_1CILi64EEENS5_ILi128EEEEEENS_10bfloat16_tEfNS_4arch4Sm90ELb1ELb0EEEEEvNT_6ParamsE,"",@"SHT_CUDA_INFO"
	.sectionflags	@""
	.align	4


	//----- nvinfo : EIATTR_CUDA_API_VERSION
	.align		4
        /*0000*/ 	.byte	0x04, 0x37
        /*0002*/ 	.short	(.L_818 - .L_817)
.L_817:
        /*0004*/ 	.word	0x00000082


	//----- nvinfo : EIATTR_KPARAM_INFO
	.align		4
.L_818:
        /*0008*/ 	.byte	0x04, 0x17
        /*000a*/ 	.short	(.L_820 - .L_819)
.L_819:
        /*000c*/ 	.word	0x00000000
        /*0010*/ 	.short	0x0000
        /*0012*/ 	.short	0x0000
        /*0014*/ 	.byte	0x00, 0xf0, 0xc1, 0x03


	//----- nvinfo : EIATTR_SPARSE_MMA_MASK
	.align		4
.L_820:
        /*0018*/ 	.byte	0x03, 0x50
        /*001a*/ 	.short	0x0000


	//----- nvinfo : EIATTR_MAXREG_COUNT
	.align		4
        /*001c*/ 	.byte	0x03, 0x1b
        /*001e*/ 	.short	0x0080


	//----- nvinfo : EIATTR_MERCURY_ISA_VERSION
	.align		4
        /*0020*/ 	.byte	0x03, 0x5f
        /*0022*/ 	.short	0x0101


	//----- nvinfo : EIATTR_COOP_GROUP_MASK_REGIDS
	.align		4
        /*0024*/ 	.byte	0x04, 0x29
        /*0026*/ 	.short	(.L_822 - .L_821)


	//   ....[0]....
.L_821:
        /*0028*/ 	.word	0xffffffff


	//   ....[1]....
        /*002c*/ 	.word	0xffffffff


	//   ....[2]....
        /*0030*/ 	.word	0xffffffff


	//   ....[3]....
        /*0034*/ 	.word	0xffffffff


	//   ....[4]....
        /*0038*/ 	.word	0xffffffff


	//   ....[5]....
        /*003c*/ 	.word	0xffffffff


	//   ....[6]....
        /*0040*/ 	.word	0xffffffff


	//   ....[7]....
        /*0044*/ 	.word	0xffffffff


	//   ....[8]....
        /*0048*/ 	.word	0xffffffff


	//   ....[9]....
        /*004c*/ 	.word	0xffffffff


	//   ....[10]....
        /*0050*/ 	.word	0xffffffff


	//   ....[11]....
        /*0054*/ 	.word	0xffffffff


	//   ....[12]....
        /*0058*/ 	.word	0xffffffff


	//   ....[13]....
        /*005c*/ 	.word	0xffffffff


	//   ....[14]....
        /*0060*/ 	.word	0xffffffff


	//   ....[15]....
        /*0064*/ 	.word	0xffffffff


	//----- nvinfo : EIATTR_COOP_GROUP_INSTR_OFFSETS
	.align		4
.L_822:
        /*0068*/ 	.byte	0x04, 0x28
        /*006a*/ 	.short	(.L_824 - .L_823)


	//   ....[0]....
.L_823:
        /*006c*/ 	.word	0x00001120


	//   ....[1]....
        /*0070*/ 	.word	0x00001130


	//   ....[2]....
        /*0074*/ 	.word	0x00001140


	//   ....[3]....
        /*0078*/ 	.word	0x00001150


	//   ....[4]....
        /*007c*/ 	.word	0x000011a0


	//   ....[5]....
        /*0080*/ 	.word	0x000011b0


	//   ....[6]....
        /*0084*/ 	.word	0x000011c0


	//   ....[7]....
        /*0088*/ 	.word	0x000011d0


	//   ....[8]....
        /*008c*/ 	.word	0x00001220


	//   ....[9]....
        /*0090*/ 	.word	0x00001230


	//   ....[10]....
        /*0094*/ 	.word	0x00001240


	//   ....[11]....
        /*0098*/ 	.word	0x00001250


	//   ....[12]....
        /*009c*/ 	.word	0x000012a0


	//   ....[13]....
        /*00a0*/ 	.word	0x000012c0


	//   ....[14]....
        /*00a4*/ 	.word	0x000012d0


	//   ....[15]....
        /*00a8*/ 	.word	0x000012f0


	//----- nvinfo : EIATTR_EXIT_INSTR_OFFSETS
	.align		4
.L_824:
        /*00ac*/ 	.byte	0x04, 0x1c
        /*00ae*/ 	.short	(.L_826 - .L_825)


	//   ....[0]....
.L_825:
        /*00b0*/ 	.word	0x000018b0


	//   ....[1]....
        /*00b4*/ 	.word	0x00001930


	//----- nvinfo : EIATTR_MAX_THREADS
	.align		4
.L_826:
        /*00b8*/ 	.byte	0x04, 0x05
        /*00ba*/ 	.short	(.L_828 - .L_827)
.L_827:
        /*00bc*/ 	.word	0x00000100
        /*00c0*/ 	.word	0x00000001
        /*00c4*/ 	.word	0x00000001


	//----- nvinfo : EIATTR_CRS_STACK_SIZE
	.align		4
.L_828:
        /*00c8*/ 	.byte	0x04, 0x1e
        /*00ca*/ 	.short	(.L_830 - .L_829)
.L_829:
        /*00cc*/ 	.word	0x00000000


	//----- nvinfo : EIATTR_CBANK_PARAM_SIZE
	.align		4
.L_830:
        /*00d0*/ 	.byte	0x03, 0x19
        /*00d2*/ 	.short	0x00f0


	//----- nvinfo : EIATTR_PARAM_CBANK
	.align		4
        /*00d4*/ 	.byte	0x04, 0x0a
        /*00d6*/ 	.short	(.L_832 - .L_831)
	.align		4
.L_831:
        /*00d8*/ 	.word	index@(.nv.constant0._ZN7cutlass13device_kernelIN5flash22FlashAttnBwdPreprocessIN4cute5tupleIJNS3_1CILi64EEENS5_ILi128EEEEEENS_10bfloat16_tEfNS_4arch4Sm90ELb1ELb0EEEEEvNT_6ParamsE)
        /*00dc*/ 	.short	0x0210
        /*00de*/ 	.short	0x00f0


	//----- nvinfo : EIATTR_SW_WAR
	.align		4
.L_832:
        /*00e0*/ 	.byte	0x04, 0x36
        /*00e2*/ 	.short	(.L_834 - .L_833)
.L_833:
        /*00e4*/ 	.word	0x00000008
.L_834:


//--------------------- .nv.info._ZN7cutlass13device_kernelIN5flash11enable_sm90INS1_16FlashAttnBwdSm90INS1_25CollectiveMainloopBwdSm90ILi2ELi2ELi2EN4cute5tupleIJNS5_1CILi1EEES8_S8_EEENS6_IJNS7_ILi64EEENS7_ILi128EEESB_EEENS_10bfloat16_tEfNS_4arch4Sm90ELb1ELb0ELb0ELb1ELb0ELb1ELb0ELb0ELi2ELi1ELi2ELi1ELb0EEENS1_21CollectiveEpilogueBwdISC_SD_SF_Li256ELb1ELb0ELi1EEENS1_25SingleTileBwdLPTSchedulerILb1ELi128ELb0EEEEEEEEEvNT_6ParamsE --------------------------
	.section	.nv.info._ZN7cutlass13device_kernelIN5flash11enable_sm90INS1_16FlashAttnBwdSm90INS1_25CollectiveMainloopBwdSm90ILi2ELi2ELi2EN4cute5tupleIJNS5_1CILi1EEES8_S8_EEENS6_IJNS7_ILi64EEENS7_ILi128EEESB_EEENS_10bfloat16_tEfNS_4arch4Sm90ELb1ELb0ELb0ELb1ELb0ELb1ELb0ELb0ELi2ELi1ELi2ELi1ELb0EEENS1_21CollectiveEpilogueBwdISC_SD_SF_Li256ELb1ELb0ELi1EEENS1_25SingleTileBwdLPTSchedulerILb1ELi128ELb0EEEEEEEEEvNT_6ParamsE,"",@"SHT_CUDA_INFO"
	.sectionflags	@""
	.align	4


	//----- nvinfo : EIATTR_CUDA_API_VERSION
	.align		4
        /*0000*/ 	.byte	0x04, 0x37
        /*0002*/ 	.short	(.L_836 - .L_835)
.L_835:
        /*0004*/ 	.word	0x00000082


	//----- nvinfo : EIATTR_KPARAM_INFO
	.align		4
.L_836:
        /*0008*/ 	.byte	0x04, 0x17
        /*000a*/ 	.short	(.L_838 - .L_837)
.L_837:
        /*000c*/ 	.word	0x00000000
        /*0010*/ 	.short	0x0000
        /*0012*/ 	.short	0x0070
        /*0014*/ 	.byte	0x00, 0xf0, 0x01, 0x1a


	//----- nvinfo : EIATTR_SPARSE_MMA_MASK
	.align		4
.L_838:
        /*0018*/ 	.byte	0x03, 0x50
        /*001a*/ 	.short	0x0000


	//----- nvinfo : EIATTR_MAXREG_COUNT
	.align		4
        /*001c*/ 	.byte	0x03, 0x1b
        /*001e*/ 	.short	0x00a8


	//----- nvinfo : EIATTR_NUM_BARRIERS
	.align		4
        /*0020*/ 	.byte	0x02, 0x4c
        /*0022*/ 	.byte	0x10
	.zero		1


	//----- nvinfo : EIATTR_EXTERNS
	.align		4
        /*0024*/ 	.byte	0x04, 0x0f
        /*0026*/ 	.short	(.L_840 - .L_839)


	//   ....[0]....
	.align		4
.L_839:
        /*0028*/ 	.word	index@(__assertfail)


	//----- nvinfo : EIATTR_ANNOTATIONS
	.align		4
.L_840:
        /*002c*/ 	.byte	0x04, 0x55
        /*002e*/ 	.short	(.L_842 - .L_841)


	//   ....[0]....
.L_841:
        /*0030*/ 	.word	0x00000001
        /*0034*/ 	.byte	0xb0, 0xa2, 0x00, 0x00, 0x01, 0x00, 0x00, 0x00, 0xb0, 0xa5, 0x00, 0x00, 0x01, 0x00, 0x00, 0x00
        /*0044*/ 	.byte	0x10, 0xb1, 0x00, 0x00, 0x01, 0x00, 0x00, 0x00, 0x30, 0xb1, 0x00, 0x00, 0x01, 0x00, 0x00, 0x00
        /*0054*/ 	.byte	0xa0, 0xb4, 0x00, 0x00


	//----- nvinfo : EIATTR_MERCURY_ISA_VERSION
	.align		4
.L_842:
        /*0058*/ 	.byte	0x03, 0x5f
        /*005a*/ 	.short	0x0101


	//----- nvinfo : EIATTR_INT_WARP_WIDE_INSTR_OFFSETS
	.align		4
        /*005c*/ 	.byte	0x04, 0x31
        /*005e*/ 	.short	(.L_844 - .L_843)


	//   ....[0]....
.L_843:
        /*0060*/ 	.word	0x00000190


	//   ....[1]....
        /*0064*/ 	.word	0x000001c0


	//----- nvinfo : EIATTR_COOP_GROUP_MASK_REGIDS
	.align		4
.L_844:
        /*0068*/ 	.byte	0x04, 0x29
        /*006a*/ 	.short	(.L_846 - .L_845)


	//   ....[0]....
.L_845:
        /*006c*/ 	.word	0xffffffff


	//   ....[1]....
        /*0070*/ 	.word	0xffffffff


	//   ....[2]....
        /*0074*/ 	.word	0xffffffff


	//   ....[3]....
        /*0078*/ 	.word	0xffffffff


	//   ....[4]....
        /*007c*/ 	.word	0xffffffff


	//   ....[5]....
        /*0080*/ 	.word	0xffffffff


	//   ....[6]....
        /*0084*/ 	.word	0xffffffff


	//   ....[7]....
        /*0088*/ 	.word	0x0500000f


	//----- nvinfo : EIATTR_COOP_GROUP_INSTR_OFFSETS
	.align		4
.L_846:
        /*008c*/ 	.byte	0x04, 0x28
        /*008e*/ 	.short	(.L_848 - .L_847)


	//   ....[0]....
.L_847:
        /*0090*/ 	.word	0x00000070


	//   ....[1]....
        /*0094*/ 	.word	0x000001a0


	//   ....[2]....
        /*0098*/ 	.word	0x000001f0


	//   ....[3]....
        /*009c*/ 	.word	0x000003e0


	//   ....[4]....
        /*00a0*/ 	.word	0x00000630


	//   ....[5]....
        /*00a4*/ 	.word	0x00001840


	//   ....[6]....
        /*00a8*/ 	.word	0x00007de0


	//   ....[7]....
        /*00ac*/ 	.word	0x0000bcf0


	//----- nvinfo : EIATTR_REG_RECONFIG
	.align		4
.L_848:
        /*00b0*/ 	.byte	0x01, 0x54
	.zero		2


	//----- nvinfo : EIATTR_SYSCALL_OFFSETS
	.align		4
        /*00b4*/ 	.byte	0x04, 0x46
        /*00b6*/ 	.short	(.L_850 - .L_849)


	//   ....[0]....
.L_849:
        /*00b8*/ 	.word	0x00001480


	//   ....[1]....
        /*00bc*/ 	.word	0x00001570


	//   ....[2]....
        /*00c0*/ 	.word	0x000016d0


	//   ....[3]....
        /*00c4*/ 	.word	0x000017c0


	//----- nvinfo : EIATTR_MBARRIER_INSTR_OFFSETS
	.align		4
.L_850:
        /*00c8*/ 	.byte	0x04, 0x39
        /*00ca*/ 	.short	(.L_852 - .L_851)


	//   ....[0]....
.L_851:
        /*00cc*/ 	.word	0x00000290
        /*00d0*/ 	.word	0x000000ff
        /*00d4*/ 	.word	0x00030800
        /*00d8*/ 	.short	0x0100
        /*00da*/ 	.byte	0x06
	.zero		1


	//   ....[1]....
        /*00dc*/ 	.word	0x00000390
        /*00e0*/ 	.word	0x000000ff
        /*00e4*/ 	.word	0x00030810
        /*00e8*/ 	.short	0x0100
        /*00ea*/ 	.byte	0x08
	.zero		1


	//   ....[2]....
        /*00ec*/ 	.word	0x000003a0
        /*00f0*/ 	.word	0x000000ff
        /*00f4*/ 	.word	0x00030820
        /*00f8*/ 	.short	0x0100
        /*00fa*/ 	.byte	0x08
	.zero		1


	//   ....[3]....
        /*00fc*/ 	.word	0x000003b0
        /*0100*/ 	.word	0x000000ff
        /*0104*/ 	.word	0x00030818
        /*0108*/ 	.short	0x0100
        /*010a*/ 	.byte	0x08
	.zero		1


	//   ....[4]....
        /*010c*/ 	.word	0x000003c0
        /*0110*/ 	.word	0x000000ff
        /*0114*/ 	.word	0x00030828
        /*0118*/ 	.short	0x0100
        /*011a*/ 	.byte	0x08
	.zero		1


	//   ....[5]....
        /*011c*/ 	.word	0x000004f0
        /*0120*/ 	.word	0x000000ff
        /*0124*/ 	.word	0x00030830
        /*0128*/ 	.short	0x0100
        /*012a*/ 	.byte	0x08
	.zero		1


	//   ....[6]....
        /*012c*/ 	.word	0x00000500
        /*0130*/ 	.word	0x000000ff
        /*0134*/ 	.word	0x00030840
        /*0138*/ 	.short	0x0100
        /*013a*/ 	.byte	0x08
	.zero		1


	//   ....[7]....
        /*013c*/ 	.word	0x00000510
        /*0140*/ 	.word	0x000000ff
        /*0144*/ 	.word	0x00030838
        /*0148*/ 	.short	0x0100
        /*014a*/ 	.byte	0x08
	.zero		1


	//   ....[8]....
        /*014c*/ 	.word	0x00000520
        /*0150*/ 	.word	0x000000ff
        /*0154*/ 	.word	0x00030848
        /*0158*/ 	.short	0x0100
        /*015a*/ 	.byte	0x08
	.zero		1


	//   ....[9]....
        /*015c*/ 	.word	0x00001880
        /*0160*/ 	.word	0x000000e4
        /*0164*/ 	.word	0x00030800
        /*0168*/ 	.short	0x010a
        /*016a*/ 	.byte	0x3f
	.zero		1


	//   ....[10]....
        /*016c*/ 	.word	0x00001920
        /*0170*/ 	.word	0x000000e4
        /*0174*/ 	.word	0x00030800
        /*0178*/ 	.short	0x010a
        /*017a*/ 	.byte	0x3f
	.zero		1


	//   ....[11]....
        /*017c*/ 	.word	0x00001ff0
        /*0180*/ 	.word	0x00000000
        /*0184*/ 	.word	0x00030810
        /*0188*/ 	.short	0x010a
        /*018a*/ 	.byte	0x3f
	.zero		1


	//   ....[12]....
        /*018c*/ 	.word	0x00002030
        /*0190*/ 	.word	0x00000000
        /*0194*/ 	.word	0x00030810
        /*0198*/ 	.short	0x010a
        /*019a*/ 	.byte	0x3f
	.zero		1


	//   ....[13]....
        /*019c*/ 	.word	0x00002560
        /*01a0*/ 	.word	0x00000000
        /*01a4*/ 	.word	0x00030830
        /*01a8*/ 	.short	0x010a
        /*01aa*/ 	.byte	0x3f
	.zero		1


	//   ....[14]....
        /*01ac*/ 	.word	0x000025e0
        /*01b0*/ 	.word	0x00000000
        /*01b4*/ 	.word	0x00030830
        /*01b8*/ 	.short	0x010a
        /*01ba*/ 	.byte	0x3f
	.zero		1


	//   ....[15]....
        /*01bc*/ 	.word	0x00003fb0
        /*01c0*/ 	.word	0x00000006
        /*01c4*/ 	.word	0x00000000
        /*01c8*/ 	.short	0x0101
        /*01ca*/ 	.byte	0x3f
	.zero		1


	//   ....[16]....
        /*01cc*/ 	.word	0x000042e0
        /*01d0*/ 	.word	0x00000000
        /*01d4*/ 	.word	0x00000000
        /*01d8*/ 	.short	0x0101
        /*01da*/ 	.byte	0x3f
	.zero		1


	//   ....[17]....
        /*01dc*/ 	.word	0x00009f30
        /*01e0*/ 	.word	0x0000000f
        /*01e4*/ 	.word	0x00030820
        /*01e8*/ 	.short	0x010a
        /*01ea*/ 	.byte	0x3f
	.zero		1


	//   ....[18]....
        /*01ec*/ 	.word	0x0000a610
        /*01f0*/ 	.word	0x0000000f
        /*01f4*/ 	.word	0x00030840
        /*01f8*/ 	.short	0x010a
        /*01fa*/ 	.byte	0x3f
	.zero		1


	//   ....[19]....
        /*01fc*/ 	.word	0x0000a8e0
        /*0200*/ 	.word	0x0000000f
        /*0204*/ 	.word	0x00030828
        /*0208*/ 	.short	0x010a
        /*020a*/ 	.byte	0x3f
	.zero		1


	//   ....[20]....
        /*020c*/ 	.word	0x0000abb0
        /*0210*/ 	.word	0x0000000f
        /*0214*/ 	.word	0x00030848
        /*0218*/ 	.short	0x010a
        /*021a*/ 	.byte	0x3f
	.zero		1


	//   ....[21]....
        /*021c*/ 	.word	0x0000ae20
        /*0220*/ 	.word	0x0000000f
        /*0224*/ 	.word	0x00030820
        /*0228*/ 	.short	0x010a
        /*022a*/ 	.byte	0x3f
	.zero		1


	//   ....[22]....
        /*022c*/ 	.word	0x0000b160
        /*0230*/ 	.word	0x0000000f
        /*0234*/ 	.word	0x00030840
        /*0238*/ 	.short	0x010a
        /*023a*/ 	.byte	0x3f
	.zero		1


	//   ....[23]....
        /*023c*/ 	.word	0x0000b400
        /*0240*/ 	.word	0x0000000f
        /*0244*/ 	.word	0x00030828
        /*0248*/ 	.short	0x010a
        /*024a*/ 	.byte	0x3f
	.zero		1


	//   ....[24]....
        /*024c*/ 	.word	0x0000b710
        /*0250*/ 	.word	0x00000003
        /*0254*/ 	.word	0x00030840
        /*0258*/ 	.short	0x010a
        /*025a*/ 	.byte	0x3f
	.zero		1


	//   ....[25]....
        /*025c*/ 	.word	0x0000bb70
        /*0260*/ 	.word	0x00000007
        /*0264*/ 	.word	0x00000000
        /*0268*/ 	.short	0x010a
        /*026a*/ 	.byte	0x3f
	.zero		1


	//   ....[26]....
        /*026c*/ 	.word	0x0000bbc0
        /*0270*/ 	.word	0x00000003
        /*0274*/ 	.word	0x00000000
        /*0278*/ 	.short	0x010a
        /*027a*/ 	.byte	0x3f
	.zero		1


	//   ....[27]....
        /*027c*/ 	.word	0x0000bc20
        /*0280*/ 	.word	0x00000005
        /*0284*/ 	.word	0x00000000
        /*0288*/ 	.short	0x010a
        /*028a*/ 	.byte	0x3f
	.zero		1


	//   ....[28]....
        /*028c*/ 	.word	0x0000bc50
        /*0290*/ 	.word	0x00000003
        /*0294*/ 	.word	0x00000000
        /*0298*/ 	.short	0x010a
        /*029a*/ 	.byte	0x3f
	.zero		1


	//   ....[29]....
        /*029c*/ 	.word	0x0000bd20
        /*02a0*/ 	.word	0x000000e4
        /*02a4*/ 	.word	0x00030800
        /*02a8*/ 	.short	0x010a
        /*02aa*/ 	.byte	0x3f
	.zero		1


	//   ....[30]....
        /*02ac*/ 	.word	0x0000bd70
        /*02b0*/ 	.word	0x00000000
        /*02b4*/ 	.word	0x00030810
        /*02b8*/ 	.short	0x010a
        /*02ba*/ 	.byte	0x3f
	.zero		1


	//   ....[31]....
        /*02bc*/ 	.word	0x0000bdc0
        /*02c0*/ 	.word	0x00000000
        /*02c4*/ 	.word	0x00030830
        /*02c8*/ 	.short	0x010a
        /*02ca*/ 	.byte	0x3f
	.zero		1


	//   ....[32]....
        /*02cc*/ 	.word	0x0000be10
        /*02d0*/ 	.word	0x0000000f
        /*02d4*/ 	.word	0x00030820
        /*02d8*/ 	.short	0x010a
        /*02da*/ 	.byte	0x3f
	.zero		1


	//   ....[33]....
        /*02dc*/ 	.word	0x0000be60
        /*02e0*/ 	.word	0x0000000f
        /*02e4*/ 	.word	0x00030840
        /*02e8*/ 	.short	0x010a
        /*02ea*/ 	.byte	0x3f
	.zero		1


	//   ....[34]....
        /*02ec*/ 	.word	0x0000beb0
        /*02f0*/ 	.word	0x0000000f
        /*02f4*/ 	.word	0x00030828
        /*02f8*/ 	.short	0x010a
        /*02fa*/ 	.byte	0x3f
	.zero		1


	//   ....[35]....
        /*02fc*/ 	.word	0x0000bf00
        /*0300*/ 	.word	0x0000000f
        /*0304*/ 	.word	0x00030848
        /*0308*/ 	.short	0x010a
        /*030a*/ 	.byte	0x3f
	.zero		1


	//   ....[36]....
        /*030c*/ 	.word	0x0000bf60
        /*0310*/ 	.word	0x0000000f
        /*0314*/ 	.word	0x00030820
        /*0318*/ 	.short	0x010a
        /*031a*/ 	.byte	0x3f
	.zero		1


	//   ....[37]....
        /*031c*/ 	.word	0x0000bfb0
        /*0320*/ 	.word	0x0000000f
        /*0324*/ 	.word	0x00030840
        /*0328*/ 	.short	0x010a
        /*032a*/ 	.byte	0x3f
	.zero		1


	//   ....[38]....
        /*032c*/ 	.word	0x0000c000
        /*0330*/ 	.word	0x0000000f
        /*0334*/ 	.word	0x00030828
        /*0338*/ 	.short	0x010a
        /*033a*/ 	.byte	0x3f
	.zero		1


	//   ....[39]....
        /*033c*/ 	.word	0x0000c050
        /*0340*/ 	.word	0x00000003
        /*0344*/ 	.word	0x00030840
        /*0348*/ 	.short	0x010a
        /*034a*/ 	.byte	0x3f
	.zero		1


	//   ....[40]....
        /*034c*/ 	.word	0x0000c120
        /*0350*/ 	.word	0x00000007
        /*0354*/ 	.word	0x00000000
        /*0358*/ 	.short	0x010a
        /*035a*/ 	.byte	0x3f
	.zero		1


	//   ....[41]....
        /*035c*/ 	.word	0x0000c170
        /*0360*/ 	.word	0x00000003
        /*0364*/ 	.word	0x00000000
        /*0368*/ 	.short	0x010a
        /*036a*/ 	.byte	0x3f
	.zero		1


	//   ....[42]....
        /*036c*/ 	.word	0x0000c1c0
        /*0370*/ 	.word	0x00000005
        /*0374*/ 	.word	0x00000000
        /*0378*/ 	.short	0x010a
        /*037a*/ 	.byte	0x3f
	.zero		1


	//----- nvinfo : EIATTR_NUM_MBARRIERS
	.align		4
.L_852:
        /*037c*/ 	.byte	0x03, 0x38
        /*037e*/ 	.short	0x0009


	//----- nvinfo : EIATTR_EXIT_INSTR_OFFSETS
	.align		4
        /*0380*/ 	.byte	0x04, 0x1c
        /*0382*/ 	.short	(.L_854 - .L_853)


	//   ....[0]....
.L_853:
        /*0384*/ 	.word	0x0000bca0


	//----- nvinfo : EIATTR_MAX_THREADS
	.align		4
.L_854:
        /*0388*/ 	.byte	0x04, 0x05
        /*038a*/ 	.short	(.L_856 - .L_855)
.L_855:
        /*038c*/ 	.word	0x00000180
        /*0390*/ 	.word	0x00000001
        /*0394*/ 	.word	0x00000001


	//----- nvinfo : EIATTR_CRS_STACK_SIZE
	.align		4
.L_856:
        /*0398*/ 	.byte	0x04, 0x1e
        /*039a*/ 	.short	(.L_858 - .L_857)
.L_857:
        /*039c*/ 	.word	0x00000000


	//----- nvinfo : EIATTR_CBANK_PARAM_SIZE
	.align		4
.L_858:
        /*03a0*/ 	.byte	0x03, 0x19
        /*03a2*/ 	.short	0x06f0


	//----- nvinfo : EIATTR_PARAM_CBANK
	.align		4
        /*03a4*/ 	.byte	0x04, 0x0a
        /*03a6*/ 	.short	(.L_860 - .L_859)
	.align		4
.L_859:
        /*03a8*/ 	.word	index@(.nv.constant0._ZN7cutlass13device_kernelIN5flash11enable_sm90INS1_16FlashAttnBwdSm90INS1_25CollectiveMainloopBwdSm90ILi2ELi2ELi2EN4cute5tupleIJNS5_1CILi1EEES8_S8_EEENS6_IJNS7_ILi64EEENS7_ILi128EEESB_EEENS_10bfloat16_tEfNS_4arch4Sm90ELb1ELb0ELb0ELb1ELb0ELb1ELb0ELb0ELi2ELi1ELi2ELi1ELb0EEENS1_21CollectiveEpilogueBwdISC_SD_SF_Li256ELb1ELb0ELi1EEENS1_25SingleTileBwdLPTSchedulerILb1ELi128ELb0EEEEEEEEEvNT_6ParamsE)
        /*03ac*/ 	.short	0x0210
        /*03ae*/ 	.short	0x06f0


	//----- nvinfo : EIATTR_SW_WAR
	.align		4
.L_860:
        /*03b0*/ 	.byte	0x04, 0x36
        /*03b2*/ 	.short	(.L_862 - .L_861)
.L_861:
        /*03b4*/ 	.word	0x00000008
.L_862:


//--------------------- .nv.info._ZN7cutlass13device_kernelIN5flash11enable_sm90INS1_16FlashAttnBwdSm90INS1_25CollectiveMainloopBwdSm90ILi2ELi2ELi2EN4cute5tupleIJNS5_1CILi1EEES8_S8_EEENS6_IJNS7_ILi64EEENS7_ILi128EEESB_EEENS_10bfloat16_tEfNS_4arch4Sm90ELb1ELb0ELb0ELb1ELb1ELb1ELb0ELb0ELi2ELi1ELi2ELi1ELb0EEENS1_21CollectiveEpilogueBwdISC_SD_SF_Li256ELb1ELb0ELi1EEENS1_25SingleTileBwdLPTSchedulerILb1ELi128ELb1EEEEEEEEEvNT_6ParamsE --------------------------
	.section	.nv.info._ZN7cutlass13device_kernelIN5flash11enable_sm90INS1_16FlashAttnBwdSm90INS1_25CollectiveMainloopBwdSm90ILi2ELi2ELi2EN4cute5tupleIJNS5_1CILi1EEES8_S8_EEENS6_IJNS7_ILi64EEENS7_ILi128EEESB_EEENS_10bfloat16_tEfNS_4arch4Sm90ELb1ELb0ELb0ELb1ELb1ELb1ELb0ELb0ELi2ELi1ELi2ELi1ELb0EEENS1_21CollectiveEpilogueBwdISC_SD_SF_Li256ELb1ELb0ELi1EEENS1_25SingleTileBwdLPTSchedulerILb1ELi128ELb1EEEEEEEEEvNT_6ParamsE,"",@"SHT_CUDA_INFO"
	.sectionflags	@""
	.align	4


	//----- nvinfo : EIATTR_CUDA_API_VERSION
	.align		4
        /*0000*/ 	.byte	0x04, 0x37
        /*0002*/ 	.short	(.L_864 - .L_863)
.L_863:
        /*0004*/ 	.word	0x00000082


	//----- nvinfo : EIATTR_KPARAM_INFO
	.align		4
.L_864:
        /*0008*/ 	.byte	0x04, 0x17
        /*000a*/ 	.short	(.L_866 - .L_865)
.L_865:
        /*000c*/ 	.word	0x00000000
        /*0010*/ 	.short	0x0000
        /*0012*/ 	.short	0x0070
        /*0014*/ 	.byte	0x00, 0xf0, 0x01, 0x1a


	//----- nvinfo : EIATTR_SPARSE_MMA_MASK
	.align		4
.L_866:
        /*0018*/ 	.byte	0x03, 0x50
        /*001a*/ 	.short	0x0000


	//----- nvinfo : EIATTR_MAXREG_COUNT
	.align		4
        /*001c*/ 	.byte	0x03, 0x1b
        /*001e*/ 	.short	0x00a8


	//----- nvinfo : EIATTR_NUM_BARRIERS
	.align		4
        /*0020*/ 	.byte	0x02, 0x4c
        /*0022*/ 	.byte	0x10
	.zero		1


	//----- nvinfo : EIATTR_EXTERNS
	.align		4
        /*0024*/ 	.byte	0x04, 0x0f
        /*0026*/ 	.short	(.L_868 - .L_867)


	//   ....[0]....
	.align		4
.L_867:
        /*0028*/ 	.word	index@(__assertfail)


	//----- nvinfo : EIATTR_ANNOTATIONS
	.align		4
.L_868:
        /*002c*/ 	.byte	0x04, 0x55
        /*002e*/ 	.short	(.L_870 - .L_869)


	//   ....[0]....
.L_869:
        /*0030*/ 	.word	0x00000001
        /*0034*/ 	.byte	0xd0, 0xab, 0x00, 0x00, 0x01, 0x00, 0x00, 0x00, 0xd0, 0xae, 0x00, 0x00, 0x01, 0x00, 0x00, 0x00
        /*0044*/ 	.byte	0x30, 0xba, 0x00, 0x00, 0x01, 0x00, 0x00, 0x00, 0x50, 0xba, 0x00, 0x00, 0x01, 0x00, 0x00, 0x00
        /*0054*/ 	.byte	0xc0, 0xbd, 0x00, 0x00


	//----- nvinfo : EIATTR_MERCURY_ISA_VERSION
	.align		4
.L_870:
        /*0058*/ 	.byte	0x03, 0x5f
        /*005a*/ 	.short	0x0101


	//----- nvinfo : EIATTR_INT_WARP_WIDE_INSTR_OFFSETS
	.align		4
        /*005c*/ 	.byte	0x04, 0x31
        /*005e*/ 	.short	(.L_872 - .L_871)


	//   ....[0]....
.L_871:
        /*0060*/ 	.word	0x00000190


	//   ....[1]....
        /*0064*/ 	.word	0x000001c0


	//   ....[2]....
        /*0068*/ 	.word	0x00008fb0


	//   ....[3]....
        /*006c*/ 	.word	0x00009660


	//   ....[4]....
        /*0070*/ 	.word	0x00009b90


	//----- nvinfo : EIATTR_COOP_GROUP_MASK_REGIDS
	.align		4
.L_872:
        /*0074*/ 	.byte	0x04, 0x29
        /*0076*/ 	.short	(.L_874 - .L_873)


	//   ....[0]....
.L_873:
        /*0078*/ 	.word	0xffffffff


	//   ....[1]....
        /*007c*/ 	.word	0xffffffff


	//   ....[2]....
        /*0080*/ 	.word	0xffffffff


	//   ....[3]....
        /*0084*/ 	.word	0xffffffff


	//   ....[4]....
        /*0088*/ 	.word	0xffffffff


	//   ....[5]....
        /*008c*/ 	.word	0xffffffff


	//   ....[6]....
        /*0090*/ 	.word	0xffffffff


	//   ....[7]....
        /*0094*/ 	.word	0xffffffff


	//   ....[8]....
        /*0098*/ 	.word	0xffffffff


	//   ....[9]....
        /*009c*/ 	.word	0xffffffff


	//   ....[10]....
        /*00a0*/ 	.word	0xffffffff


	//   ....[11]....
        /*00a4*/ 	.word	0xffffffff


	//   ....[12]....
        /*00a8*/ 	.word	0xffffffff


	//   ....[13]....
        /*00ac*/ 	.word	0x0500000f


	//   ....[14]....
        /*00b0*/ 	.word	0x0500000f


	//   ....[15]....
        /*00b4*/ 	.word	0x0500000f


	//   ....[16]....
        /*00b8*/ 	.word	0x0500000f


	//----- nvinfo : EIATTR_COOP_GROUP_INSTR_OFFSETS
	.align		4
.L_874:
        /*00bc*/ 	.byte	0x04, 0x28
        /*00be*/ 	.short	(.L_876 - .L_875)


	//   ....[0]....
.L_875:
        /*00c0*/ 	.word	0x00000070


	//   ....[1]....
        /*00c4*/ 	.word	0x000001a0


	//   ....[2]....
        /*00c8*/ 	.word	0x000001f0


	//   ....[3]....
        /*00cc*/ 	.word	0x000003e0


	//   ....[4]....
        /*00d0*/ 	.word	0x00000630


	//   ....[5]....
        /*00d4*/ 	.word	0x00001860


	//   ....[6]....
        /*00d8*/ 	.word	0x00007e00


	//   ....[7]....
        /*00dc*/ 	.word	0x00008bb0


	//   ....[8]....
        /*00e0*/ 	.word	0x00008ee0


	//   ....[9]....
        /*00e4*/ 	.word	0x000092e0


	//   ....[10]....
        /*00e8*/ 	.word	0x00009590


	//   ....[11]....
        /*00ec*/ 	.word	0x00009850


	//   ....[12]....
        /*00f0*/ 	.word	0x00009ac0


	//   ....[13]....
        /*00f4*/ 	.word	0x0000c610


	//   ....[14]....
        /*00f8*/ 	.word	0x0000c760


	//   ....[15]....
        /*00fc*/ 	.word	0x0000c7d0


	//   ....[16]....
        /*0100*/ 	.word	0x0000c840


	//----- nvinfo : EIATTR_REG_RECONFIG
	.align		4
.L_876:
        /*0104*/ 	.byte	0x01, 0x54
	.zero		2


	//----- nvinfo : EIATTR_SYSCALL_OFFSETS
	.align		4
        /*0108*/ 	.byte	0x04, 0x46
        /*010a*/ 	.short	(.L_878 - .L_877)


	//   ....[0]....
.L_877:
        /*010c*/ 	.word	0x000014a0


	//   ....[1]....
        /*0110*/ 	.word	0x00001590


	//   ....[2]....
        /*0114*/ 	.word	0x000016f0


	//   ....[3]....
        /*0118*/ 	.word	0x000017e0


	//----- nvinfo : EIATTR_MBARRIER_INSTR_OFFSETS
	.align		4
.L_878:
        /*011c*/ 	.byte	0x04, 0x39
        /*011e*/ 	.short	(.L_880 - .L_879)


	//   ....[0]....
.L_879:
        /*0120*/ 	.word	0x00000290
        /*0124*/ 	.word	0x000000ff
        /*0128*/ 	.word	0x00030800
        /*012c*/ 	.short	0x0100
        /*012e*/ 	.byte	0x06
	.zero		1


	//   ....[1]....
        /*0130*/ 	.word	0x00000390
        /*0134*/ 	.word	0x000000ff
        /*0138*/ 	.word	0x00030810
        /*013c*/ 	.short	0x0100
        /*013e*/ 	.byte	0x08
	.zero		1


	//   ....[2]....
        /*0140*/ 	.word	0x000003a0
        /*0144*/ 	.word	0x000000ff
        /*0148*/ 	.word	0x00030820
        /*014c*/ 	.short	0x0100
        /*014e*/ 	.byte	0x08
	.zero		1


	//   ....[3]....
        /*0150*/ 	.word	0x000003b0
        /*0154*/ 	.word	0x000000ff
        /*0158*/ 	.word	0x00030818
        /*015c*/ 	.short	0x0100
        /*015e*/ 	.byte	0x08
	.zero		1


	//   ....[4]....
        /*0160*/ 	.word	0x000003c0
        /*0164*/ 	.word	0x000000ff
        /*0168*/ 	.word	0x00030828
        /*016c*/ 	.short	0x0100
        /*016e*/ 	.byte	0x08
	.zero		1


	//   ....[5]....
        /*0170*/ 	.word	0x000004f0
        /*0174*/ 	.word	0x000000ff
        /*0178*/ 	.word	0x00030830
        /*017c*/ 	.short	0x0100
        /*017e*/ 	.byte	0x08
	.zero		1


	//   ....[6]....
        /*0180*/ 	.word	0x00000500
        /*0184*/ 	.word	0x000000ff
        /*0188*/ 	.word	0x00030840
        /*018c*/ 	.short	0x0100
        /*018e*/ 	.byte	0x08
	.zero		1


	//   ....[7]....
        /*0190*/ 	.word	0x00000510
        /*0194*/ 	.word	0x000000ff
        /*0198*/ 	.word	0x00030838
        /*019c*/ 	.short	0x0100
        /*019e*/ 	.byte	0x08
	.zero		1


	//   ....[8]....
        /*01a0*/ 	.word	0x00000520
        /*01a4*/ 	.word	0x000000ff
        /*01a8*/ 	.word	0x00030848
        /*01ac*/ 	.short	0x0100
        /*01ae*/ 	.byte	0x08
	.zero		1


	//   ....[9]....
        /*01b0*/ 	.word	0x000018a0
        /*01b4*/ 	.word	0x000000e4
        /*01b8*/ 	.word	0x00030800
        /*01bc*/ 	.short	0x010a
        /*01be*/ 	.byte	0x3f
	.zero		1


	//   ....[10]....
        /*01c0*/ 	.word	0x00001940
        /*01c4*/ 	.word	0x000000e4
        /*01c8*/ 	.word	0x00030800
        /*01cc*/ 	.short	0x010a
        /*01ce*/ 	.byte	0x3f
	.zero		1


	//   ....[11]....
        /*01d0*/ 	.word	0x00002010
        /*01d4*/ 	.word	0x00000000
        /*01d8*/ 	.word	0x00030810
        /*01dc*/ 	.short	0x010a
        /*01de*/ 	.byte	0x3f
	.zero		1


	//   ....[12]....
        /*01e0*/ 	.word	0x00002050
        /*01e4*/ 	.word	0x00000000
        /*01e8*/ 	.word	0x00030810
        /*01ec*/ 	.short	0x010a
        /*01ee*/ 	.byte	0x3f
	.zero		1


	//   ....[13]....
        /*01f0*/ 	.word	0x00002580
        /*01f4*/ 	.word	0x00000000
        /*01f8*/ 	.word	0x00030830
        /*01fc*/ 	.short	0x010a
        /*01fe*/ 	.byte	0x3f
	.zero		1


	//   ....[14]....
        /*0200*/ 	.word	0x00002600
        /*0204*/ 	.word	0x00000000
        /*0208*/ 	.word	0x00030830
        /*020c*/ 	.short	0x010a
        /*020e*/ 	.byte	0x3f
	.zero		1


	//   ....[15]....
        /*0210*/ 	.word	0x00003fd0
        /*0214*/ 	.word	0x00000006
        /*0218*/ 	.word	0x00000000
        /*021c*/ 	.short	0x0101
        /*021e*/ 	.byte	0x3f
	.zero		1


	//   ....[16]....
        /*0220*/ 	.word	0x00004300
        /*0224*/ 	.word	0x00000000
        /*0228*/ 	.word	0x00000000
        /*022c*/ 	.short	0x0101
        /*022e*/ 	.byte	0x3f
	.zero		1


	//   ....[17]....
        /*0230*/ 	.word	0x0000a850
        /*0234*/ 	.word	0x0000000f
        /*0238*/ 	.word	0x00030820
        /*023c*/ 	.short	0x010a
        /*023e*/ 	.byte	0x3f
	.zero		1


	//   ....[18]....
        /*0240*/ 	.word	0x0000af30
        /*0244*/ 	.word	0x0000000f
        /*0248*/ 	.word	0x00030840
        /*024c*/ 	.short	0x010a
        /*024e*/ 	.byte	0x3f
	.zero		1


	//   ....[19]....
        /*0250*/ 	.word	0x0000b200
        /*0254*/ 	.word	0x0000000f
        /*0258*/ 	.word	0x00030828
        /*025c*/ 	.short	0x010a
        /*025e*/ 	.byte	0x3f
	.zero		1


	//   ....[20]....
        /*0260*/ 	.word	0x0000b4d0
        /*0264*/ 	.word	0x0000000f
        /*0268*/ 	.word	0x00030848
        /*026c*/ 	.short	0x010a
        /*026e*/ 	.byte	0x3f
	.zero		1


	//   ....[21]....
        /*0270*/ 	.word	0x0000b740
        /*0274*/ 	.word	0x0000000f
        /*0278*/ 	.word	0x00030820
        /*027c*/ 	.short	0x010a
        /*027e*/ 	.byte	0x3f
	.zero		1


	//   ....[22]....
        /*0280*/ 	.word	0x0000ba80
        /*0284*/ 	.word	0x0000000f
        /*0288*/ 	.word	0x00030840
        /*028c*/ 	.short	0x010a
        /*028e*/ 	.byte	0x3f
	.zero		1


	//   ....[23]....
        /*0290*/ 	.word	0x0000bd20
        /*0294*/ 	.word	0x0000000f
        /*0298*/ 	.word	0x00030828
        /*029c*/ 	.short	0x010a
        /*029e*/ 	.byte	0x3f
	.zero		1


	//   ....[24]....
        /*02a0*/ 	.word	0x0000c030
        /*02a4*/ 	.word	0x00000003
        /*02a8*/ 	.word	0x00030840
        /*02ac*/ 	.short	0x010a
        /*02ae*/ 	.byte	0x3f
	.zero		1


	//   ....[25]....
        /*02b0*/ 	.word	0x0000c490
        /*02b4*/ 	.word	0x00000007
        /*02b8*/ 	.word	0x00000000
        /*02bc*/ 	.short	0x010a
        /*02be*/ 	.byte	0x3f
	.zero		1


	//   ....[26]....
        /*02c0*/ 	.word	0x0000c4e0
        /*02c4*/ 	.word	0x00000003
        /*02c8*/ 	.word	0x00000000
        /*02cc*/ 	.short	0x010a
        /*02ce*/ 	.byte	0x3f
	.zero		1


	//   ....[27]....
        /*02d0*/ 	.word	0x0000c540
        /*02d4*/ 	.word	0x00000005
        /*02d8*/ 	.word	0x00000000
        /*02dc*/ 	.short	0x010a
        /*02de*/ 	.byte	0x3f
	.zero		1


	//   ....[28]....
        /*02e0*/ 	.word	0x0000c570
        /*02e4*/ 	.word	0x00000003
        /*02e8*/ 	.word	0x00000000
        /*02ec*/ 	.short	0x010a
        /*02ee*/ 	.byte	0x3f
	.zero		1


	//   ....[29]....
        /*02f0*/ 	.word	0x0000c640
        /*02f4*/ 	.word	0x000000e4
        /*02f8*/ 	.word	0x00030800
        /*02fc*/ 	.short	0x010a
        /*02fe*/ 	.byte	0x3f
	.zero		1


	//   ....[30]....
        /*0300*/ 	.word	0x0000c690
        /*0304*/ 	.word	0x00000000
        /*0308*/ 	.word	0x00030810
        /*030c*/ 	.short	0x010a
        /*030e*/ 	.byte	0x3f
	.zero		1


	//   ....[31]....
        /*0310*/ 	.word	0x0000c6e0
        /*0314*/ 	.word	0x00000000
        /*0318*/ 	.word	0x00030830
        /*031c*/ 	.short	0x010a
        /*031e*/ 	.byte	0x3f
	.zero		1


	//   ....[32]....
        /*0320*/ 	.word	0x0000c880
        /*0324*/ 	.word	0x0000000f
        /*0328*/ 	.word	0x00030820
        /*032c*/ 	.short	0x010a
        /*032e*/ 	.byte	0x3f
	.zero		1


	//   ....[33]....
        /*0330*/ 	.word	0x0000c8d0
        /*0334*/ 	.word	0x0000000f
        /*0338*/ 	.word	0x00030840
        /*033c*/ 	.short	0x010a
        /*033e*/ 	.byte	0x3f
	.zero		1


	//   ....[34]....
        /*0340*/ 	.word	0x0000c920
        /*0344*/ 	.word	0x0000000f
        /*0348*/ 	.word	0x00030828
        /*034c*/ 	.short	0x010a
        /*034e*/ 	.byte	0x3f
	.zero		1


	//   ....[35]....
        /*0350*/ 	.word	0x0000c970
        /*0354*/ 	.word	0x0000000f
        /*0358*/ 	.word	0x00030848
        /*035c*/ 	.short	0x010a
        /*035e*/ 	.byte	0x3f
	.zero		1


	//   ....[36]....
        /*0360*/ 	.word	0x0000c9d0
        /*0364*/ 	.word	0x0000000f
        /*0368*/ 	.word	0x00030820
        /*036c*/ 	.short	0x010a
        /*036e*/ 	.byte	0x3f
	.zero		1


	//   ....[37]....
        /*0370*/ 	.word	0x0000ca20
        /*0374*/ 	.word	0x0000000f
        /*0378*/ 	.word	0x00030840
        /*037c*/ 	.short	0x010a
        /*037e*/ 	.byte	0x3f
	.zero		1


	//   ....[38]....
        /*0380*/ 	.word	0x0000ca70
        /*0384*/ 	.word	0x0000000f
        /*0388*/ 	.word	0x00030828
        /*038c*/ 	.short	0x010a
        /*038e*/ 	.byte	0x3f
	.zero		1


	//   ....[39]....
        /*0390*/ 	.word	0x0000cac0
        /*0394*/ 	.word	0x00000003
        /*0398*/ 	.word	0x00030840
        /*039c*/ 	.short	0x010a
        /*039e*/ 	.byte	0x3f
	.zero		1


	//   ....[40]....
        /*03a0*/ 	.word	0x0000cb90
        /*03a4*/ 	.word	0x00000007
        /*03a8*/ 	.word	0x00000000
        /*03ac*/ 	.short	0x010a
        /*03ae*/ 	.byte	0x3f
	.zero		1


	//   ....[41]....
        /*03b0*/ 	.word	0x0000cbe0
        /*03b4*/ 	.word	0x00000003
        /*03b8*/ 	.word	0x00000000
        /*03bc*/ 	.short	0x010a
        /*03be*/ 	.byte	0x3f
	.zero		1


	//   ....[42]....
        /*03c0*/ 	.word	0x0000cc30
        /*03c4*/ 	.word	0x00000005
        /*03c8*/ 	.word	0x00000000
        /*03cc*/ 	.short	0x010a
        /*03ce*/ 	.byte	0x3f
	.zero		1


	//----- nvinfo : EIATTR_NUM_MBARRIERS
	.align		4
.L_880:
        /*03d0*/ 	.byte	0x03, 0x38
        /*03d2*/ 	.short	0x0009


	//----- nvinfo : EIATTR_EXIT_INSTR_OFFSETS
	.align		4
        /*03d4*/ 	.byte	0x04, 0x1c
        /*03d6*/ 	.short	(.L_882 - .L_881)


	//   ....[0]....
.L_881:
        /*03d8*/ 	.word	0x0000c5c0


	//----- nvinfo : EIATTR_MAX_THREADS
	.align		4
.L_882:
        /*03dc*/ 	.byte	0x04, 0x05
        /*03de*/ 	.short	(.L_884 - .L_883)
.L_883:
        /*03e0*/ 	.word	0x00000180
        /*03e4*/ 	.word	0x00000001
        /*03e8*/ 	.word	0x00000001


	//----- nvinfo : EIATTR_CRS_STACK_SIZE
	.align		4
.L_884:
        /*03ec*/ 	.byte	0x04, 0x1e
        /*03ee*/ 	.short	(.L_886 - .L_885)
.L_885:
        /*03f0*/ 	.word	0x00000000


	//----- nvinfo : EIATTR_CBANK_PARAM_SIZE
	.align		4
.L_886:
        /*03f4*/ 	.byte	0x03, 0x19
        /*03f6*/ 	.short	0x06f0


	//----- nvinfo : EIATTR_PARAM_CBANK
	.align		4
        /*03f8*/ 	.byte	0x04, 0x0a
        /*03fa*/ 	.short	(.L_888 - .L_887)
	.align		4
.L_887:
        /*03fc*/ 	.word	index@(.nv.constant0._ZN7cutlass13device_kernelIN5flash11enable_sm90INS1_16FlashAttnBwdSm90INS1_25CollectiveMainloopBwdSm90ILi2ELi2ELi2EN4cute5tupleIJNS5_1CILi1EEES8_S8_EEENS6_IJNS7_ILi64EEENS7_ILi128EEESB_EEENS_10bfloat16_tEfNS_4arch4Sm90ELb1ELb0ELb0ELb1ELb1ELb1ELb0ELb0ELi2ELi1ELi2ELi1ELb0EEENS1_21CollectiveEpilogueBwdISC_SD_SF_Li256ELb1ELb0ELi1EEENS1_25SingleTileBwdLPTSchedulerILb1ELi128ELb1EEEEEEEEEvNT_6ParamsE)
        /*0400*/ 	.short	0x0210
        /*0402*/ 	.short	0x06f0


	//----- nvinfo : EIATTR_SW_WAR
	.align		4
.L_888:
        /*0404*/ 	.byte	0x04, 0x36
        /*0406*/ 	.short	(.L_890 - .L_889)
.L_889:
        /*0408*/ 	.word	0x00000008
.L_890:


//--------------------- .nv.info._ZN7cutlass13device_kernelIN5flash11enable_sm90INS1_16FlashAttnBwdSm90INS1_25CollectiveMainloopBwdSm90ILi2ELi2ELi2EN4cute5tupleIJNS5_1CILi1EEES8_S8_EEENS6_IJNS7_ILi64EEENS7_ILi128EEESB_EEENS_10bfloat16_tEfNS_4arch4Sm90ELb1ELb0ELb0ELb1ELb0ELb1ELb0ELb0ELi2ELi1ELi2ELi1ELb0EEENS1_24CollectiveEpilogueBwdGQAISC_fSF_Li256ELb1ELb0EEENS1_25SingleTileBwdLPTSchedulerILb1ELi128ELb0EEEEEEEEEvNT_6ParamsE --------------------------
	.section	.nv.info._ZN7cutlass13device_kernelIN5flash11enable_sm90INS1_16FlashAttnBwdSm90INS1_25CollectiveMainloopBwdSm90ILi2ELi2ELi2EN4cute5tupleIJNS5_1CILi1EEES8_S8_EEENS6_IJNS7_ILi64EEENS7_ILi128EEESB_EEENS_10bfloat16_tEfNS_4arch4Sm90ELb1ELb0ELb0ELb1ELb0ELb1ELb0ELb0ELi2ELi1ELi2ELi1ELb0EEENS1_24CollectiveEpilogueBwdGQAISC_fSF_Li256ELb1ELb0EEENS1_25SingleTileBwdLPTSchedulerILb1ELi128ELb0EEEEEEEEEvNT_6ParamsE,"",@"SHT_CUDA_INFO"
	.sectionflags	@""
	.align	4


	//----- nvinfo : EIATTR_CUDA_API_VERSION
	.align		4
        /*0000*/ 	.byte	0x04, 0x37
        /*0002*/ 	.short	(.L_892 - .L_891)
.L_891:
        /*0004*/ 	.word	0x00000082


	//----- nvinfo : EIATTR_KPARAM_INFO
	.align		4
.L_892:
        /*0008*/ 	.byte	0x04, 0x17
        /*000a*/ 	.short	(.L_894 - .L_893)
.L_893:
        /*000c*/ 	.word	0x00000000
        /*0010*/ 	.short	0x0000
        /*0012*/ 	.short	0x0070
        /*0014*/ 	.byte	0x00, 0xf0, 0x01, 0x1c


	//----- nvinfo : EIATTR_SPARSE_MMA_MASK
	.align		4
.L_894:
        /*0018*/ 	.byte	0x03, 0x50
        /*001a*/ 	.short	0x0000


	//----- nvinfo : EIATTR_MAXREG_COUNT
	.align		4
        /*001c*/ 	.byte	0x03, 0x1b
        /*001e*/ 	.short	0x00a8


	//----- nvinfo : EIATTR_NUM_BARRIERS
	.align		4
        /*0020*/ 	.byte	0x02, 0x4c
        /*0022*/ 	.byte	0x10
	.zero		1


	//----- nvinfo : EIATTR_EXTERNS
	.align		4
        /*0024*/ 	.byte	0x04, 0x0f
        /*0026*/ 	.short	(.L_896 - .L_895)


	//   ....[0]....
	.align		4
.L_895:
        /*0028*/ 	.word	index@(__assertfail)


	//----- nvinfo : EIATTR_ANNOTATIONS
	.align		4
.L_896:
        /*002c*/ 	.byte	0x04, 0x55
        /*002e*/ 	.short	(.L_898 - .L_897)


	//   ....[0]....
.L_897:
        /*0030*/ 	.word	0x00000001
        /*0034*/ 	.byte	0x90, 0x75, 0x00, 0x00, 0x01, 0x00, 0x00, 0x00, 0x90, 0x78, 0x00, 0x00, 0x01, 0x00, 0x00, 0x00
        /*0044*/ 	.byte	0xf0, 0x83, 0x00, 0x00, 0x01, 0x00, 0x00, 0x00, 0x10, 0x84, 0x00, 0x00, 0x01, 0x00, 0x00, 0x00
        /*0054*/ 	.byte	0x80, 0x87, 0x00, 0x00


	//----- nvinfo : EIATTR_MERCURY_ISA_VERSION
	.align		4
.L_898:
        /*0058*/ 	.byte	0x03, 0x5f
        /*005a*/ 	.short	0x0101


	//----- nvinfo : EIATTR_INT_WARP_WIDE_INSTR_OFFSETS
	.align		4
        /*005c*/ 	.byte	0x04, 0x31
        /*005e*/ 	.short	(.L_900 - .L_899)


	//   ....[0]....
.L_899:
        /*0060*/ 	.word	0x00000190


	//   ....[1]....
        /*0064*/ 	.word	0x000001c0


	//----- nvinfo : EIATTR_COOP_GROUP_MASK_REGIDS
	.align		4
.L_900:
        /*0068*/ 	.byte	0x04, 0x29
        /*006a*/ 	.short	(.L_902 - .L_901)


	//   ....[0]....
.L_901:
        /*006c*/ 	.word	0xffffffff


	//   ....[1]....
        /*0070*/ 	.word	0xffffffff


	//   ....[2]....
        /*0074*/ 	.word	0xffffffff


	//   ....[3]....
        /*0078*/ 	.word	0xffffffff


	//   ....[4]....
        /*007c*/ 	.word	0xffffffff


	//   ....[5]....
        /*0080*/ 	.word	0xffffffff


	//   ....[6]....
        /*0084*/ 	.word	0xffffffff


	//   ....[7]....
        /*0088*/ 	.word	0x0500000f


	//----- nvinfo : EIATTR_COOP_GROUP_INSTR_OFFSETS
	.align		4
.L_902:
        /*008c*/ 	.byte	0x04, 0x28
        /*008e*/ 	.short	(.L_904 - .L_903)


	//   ....[0]....
.L_903:
        /*0090*/ 	.word	0x00000070


	//   ....[1]....
        /*0094*/ 	.word	0x000001a0


	//   ....[2]....
        /*0098*/ 	.word	0x000001f0


	//   ....[3]....
        /*009c*/ 	.word	0x000003e0


	//   ....[4]....
        /*00a0*/ 	.word	0x00000630


	//   ....[5]....
        /*00a4*/ 	.word	0x00001810


	//   ....[6]....
        /*00a8*/ 	.word	0x000050c0


	//   ....[7]....
        /*00ac*/ 	.word	0x00008fd0


	//----- nvinfo : EIATTR_REG_RECONFIG
	.align		4
.L_904:
        /*00b0*/ 	.byte	0x01, 0x54
	.zero		2


	//----- nvinfo : EIATTR_SYSCALL_OFFSETS
	.align		4
        /*00b4*/ 	.byte	0x04, 0x46
        /*00b6*/ 	.short	(.L_906 - .L_905)


	//   ....[0]....
.L_905:
        /*00b8*/ 	.word	0x00001450


	//   ....[1]....
        /*00bc*/ 	.word	0x00001540


	//   ....[2]....
        /*00c0*/ 	.word	0x000016a0


	//   ....[3]....
        /*00c4*/ 	.word	0x00001790


	//----- nvinfo : EIATTR_MBARRIER_INSTR_OFFSETS
	.align		4
.L_906:
        /*00c8*/ 	.byte	0x04, 0x39
        /*00ca*/ 	.short	(.L_908 - .L_907)


	//   ....[0]....
.L_907:
        /*00cc*/ 	.word	0x00000290
        /*00d0*/ 	.word	0x000000ff
        /*00d4*/ 	.word	0x00030800
        /*00d8*/ 	.short	0x0100
        /*00da*/ 	.byte	0x06
	.zero		1


	//   ....[1]....
        /*00dc*/ 	.word	0x00000390
        /*00e0*/ 	.word	0x000000ff
        /*00e4*/ 	.word	0x00030810
        /*00e8*/ 	.short	0x0100
        /*00ea*/ 	.byte	0x08
	.zero		1


	//   ....[2]....
        /*00ec*/ 	.word	0x000003a0
        /*00f0*/ 	.word	0x000000ff
        /*00f4*/ 	.word	0x00030820
        /*00f8*/ 	.short	0x0100
        /*00fa*/ 	.byte	0x08
	.zero		1


	//   ....[3]....
        /*00fc*/ 	.word	0x000003b0
        /*0100*/ 	.word	0x000000ff
        /*0104*/ 	.word	0x00030818
        /*0108*/ 	.short	0x0100
        /*010a*/ 	.byte	0x08
	.zero		1


	//   ....[4]....
        /*010c*/ 	.word	0x000003c0
        /*0110*/ 	.word	0x000000ff
        /*0114*/ 	.word	0x00030828
        /*0118*/ 	.short	0x0100
        /*011a*/ 	.byte	0x08
	.zero		1


	//   ....[5]....
        /*011c*/ 	.word	0x000004f0
        /*0120*/ 	.word	0x000000ff
        /*0124*/ 	.word	0x00030830
        /*0128*/ 	.short	0x0100
        /*012a*/ 	.byte	0x08
	.zero		1


	//   ....[6]....
        /*012c*/ 	.word	0x00000500
        /*0130*/ 	.word	0x000000ff
        /*0134*/ 	.word	0x00030840
        /*0138*/ 	.short	0x0100
        /*013a*/ 	.byte	0x08
	.zero		1


	//   ....[7]....
        /*013c*/ 	.word	0x00000510
        /*0140*/ 	.word	0x000000ff
        /*0144*/ 	.word	0x00030838
        /*0148*/ 	.short	0x0100
        /*014a*/ 	.byte	0x08
	.zero		1


	//   ....[8]....
        /*014c*/ 	.word	0x00000520
        /*0150*/ 	.word	0x000000ff
        /*0154*/ 	.word	0x00030848
        /*0158*/ 	.short	0x0100
        /*015a*/ 	.byte	0x08
	.zero		1


	//   ....[9]....
        /*015c*/ 	.word	0x00001850
        /*0160*/ 	.word	0x000000e4
        /*0164*/ 	.word	0x00030800
        /*0168*/ 	.short	0x010a
        /*016a*/ 	.byte	0x3f
	.zero		1


	//   ....[10]....
        /*016c*/ 	.word	0x000018f0
        /*0170*/ 	.word	0x000000e4
        /*0174*/ 	.word	0x00030800
        /*0178*/ 	.short	0x010a
        /*017a*/ 	.byte	0x3f
	.zero		1


	//   ....[11]....
        /*017c*/ 	.word	0x00001fc0
        /*0180*/ 	.word	0x00000000
        /*0184*/ 	.word	0x00030810
        /*0188*/ 	.short	0x010a
        /*018a*/ 	.byte	0x3f
	.zero		1


	//   ....[12]....
        /*018c*/ 	.word	0x00002000
        /*0190*/ 	.word	0x00000000
        /*0194*/ 	.word	0x00030810
        /*0198*/ 	.short	0x010a
        /*019a*/ 	.byte	0x3f
	.zero		1


	//   ....[13]....
        /*019c*/ 	.word	0x00002530
        /*01a0*/ 	.word	0x00000000
        /*01a4*/ 	.word	0x00030830
        /*01a8*/ 	.short	0x010a
        /*01aa*/ 	.byte	0x3f
	.zero		1


	//   ....[14]....
        /*01ac*/ 	.word	0x000025b0
        /*01b0*/ 	.word	0x00000000
        /*01b4*/ 	.word	0x00030830
        /*01b8*/ 	.short	0x010a
        /*01ba*/ 	.byte	0x3f
	.zero		1


	//   ....[15]....
        /*01bc*/ 	.word	0x00003f90
        /*01c0*/ 	.word	0x00000006
        /*01c4*/ 	.word	0x00000000
        /*01c8*/ 	.short	0x0101
        /*01ca*/ 	.byte	0x3f
	.zero		1


	//   ....[16]....
        /*01cc*/ 	.word	0x000042c0
        /*01d0*/ 	.word	0x00000000
        /*01d4*/ 	.word	0x00000000
        /*01d8*/ 	.short	0x0101
        /*01da*/ 	.byte	0x3f
	.zero		1


	//   ....[17]....
        /*01dc*/ 	.word	0x00007210
        /*01e0*/ 	.word	0x0000000f
        /*01e4*/ 	.word	0x00030820
        /*01e8*/ 	.short	0x010a
        /*01ea*/ 	.byte	0x3f
	.zero		1


	//   ....[18]....
        /*01ec*/ 	.word	0x000078f0
        /*01f0*/ 	.word	0x0000000f
        /*01f4*/ 	.word	0x00030840
        /*01f8*/ 	.short	0x010a
        /*01fa*/ 	.byte	0x3f
	.zero		1


	//   ....[19]....
        /*01fc*/ 	.word	0x00007bc0
        /*0200*/ 	.word	0x0000000f
        /*0204*/ 	.word	0x00030828
        /*0208*/ 	.short	0x010a
        /*020a*/ 	.byte	0x3f
	.zero		1


	//   ....[20]....
        /*020c*/ 	.word	0x00007e90
        /*0210*/ 	.word	0x0000000f
        /*0214*/ 	.word	0x00030848
        /*0218*/ 	.short	0x010a
        /*021a*/ 	.byte	0x3f
	.zero		1


	//   ....[21]....
        /*021c*/ 	.word	0x00008100
        /*0220*/ 	.word	0x0000000f
        /*0224*/ 	.word	0x00030820
        /*0228*/ 	.short	0x010a
        /*022a*/ 	.byte	0x3f
	.zero		1


	//   ....[22]....
        /*022c*/ 	.word	0x00008440
        /*0230*/ 	.word	0x0000000f
        /*0234*/ 	.word	0x00030840
        /*0238*/ 	.short	0x010a
        /*023a*/ 	.byte	0x3f
	.zero		1


	//   ....[23]....
        /*023c*/ 	.word	0x000086e0
        /*0240*/ 	.word	0x0000000f
        /*0244*/ 	.word	0x00030828
        /*0248*/ 	.short	0x010a
        /*024a*/ 	.byte	0x3f
	.zero		1


	//   ....[24]....
        /*024c*/ 	.word	0x000089f0
        /*0250*/ 	.word	0x00000003
        /*0254*/ 	.word	0x00030840
        /*0258*/ 	.short	0x010a
        /*025a*/ 	.byte	0x3f
	.zero		1


	//   ....[25]....
        /*025c*/ 	.word	0x00008e50
        /*0260*/ 	.word	0x00000007
        /*0264*/ 	.word	0x00000000
        /*0268*/ 	.short	0x010a
        /*026a*/ 	.byte	0x3f
	.zero		1


	//   ....[26]....
        /*026c*/ 	.word	0x00008ea0
        /*0270*/ 	.word	0x00000003
        /*0274*/ 	.word	0x00000000
        /*0278*/ 	.short	0x010a
        /*027a*/ 	.byte	0x3f
	.zero		1


	//   ....[27]....
        /*027c*/ 	.word	0x00008f00
        /*0280*/ 	.word	0x00000005
        /*0284*/ 	.word	0x00000000
        /*0288*/ 	.short	0x010a
        /*028a*/ 	.byte	0x3f
	.zero		1


	//   ....[28]....
        /*028c*/ 	.word	0x00008f30
        /*0290*/ 	.word	0x00000003
        /*0294*/ 	.word	0x00000000
        /*0298*/ 	.short	0x010a
        /*029a*/ 	.byte	0x3f
	.zero		1


	//   ....[29]....
        /*029c*/ 	.word	0x00009000
        /*02a0*/ 	.word	0x000000e4
        /*02a4*/ 	.word	0x00030800
        /*02a8*/ 	.short	0x010a
        /*02aa*/ 	.byte	0x3f
	.zero		1


	//   ....[30]....
        /*02ac*/ 	.word	0x00009050
        /*02b0*/ 	.word	0x00000000
        /*02b4*/ 	.word	0x00030810
        /*02b8*/ 	.short	0x010a
        /*02ba*/ 	.byte	0x3f
	.zero		1


	//   ....[31]....
        /*02bc*/ 	.word	0x000090a0
        /*02c0*/ 	.word	0x00000000
        /*02c4*/ 	.word	0x00030830
        /*02c8*/ 	.short	0x010a
        /*02ca*/ 	.byte	0x3f
	.zero		1


	//   ....[32]....
        /*02cc*/ 	.word	0x000090f0
        /*02d0*/ 	.word	0x0000000f
        /*02d4*/ 	.word	0x00030820
        /*02d8*/ 	.short	0x010a
        /*02da*/ 	.byte	0x3f
	.zero		1


	//   ....[33]....
        /*02dc*/ 	.word	0x00009140
        /*02e0*/ 	.word	0x0000000f
        /*02e4*/ 	.word	0x00030840
        /*02e8*/ 	.short	0x010a
        /*02ea*/ 	.byte	0x3f
	.zero		1


	//   ....[34]....
        /*02ec*/ 	.word	0x00009190
        /*02f0*/ 	.word	0x0000000f
        /*02f4*/ 	.word	0x00030828
        /*02f8*/ 	.short	0x010a
        /*02fa*/ 	.byte	0x3f
	.zero		1


	//   ....[35]....
        /*02fc*/ 	.word	0x000091e0
        /*0300*/ 	.word	0x0000000f
        /*0304*/ 	.word	0x00030848
        /*0308*/ 	.short	0x010a
        /*030a*/ 	.byte	0x3f
	.zero		1


	//   ....[36]....
        /*030c*/ 	.word	0x00009240
        /*0310*/ 	.word	0x0000000f
        /*0314*/ 	.word	0x00030820
        /*0318*/ 	.short	0x010a
        /*031a*/ 	.byte	0x3f
	.zero		1


	//   ....[37]....
        /*031c*/ 	.word	0x00009290
        /*0320*/ 	.word	0x0000000f
        /*0324*/ 	.word	0x00030840
        /*0328*/ 	.short	0x010a
        /*032a*/ 	.byte	0x3f
	.zero		1


	//   ....[38]....
        /*032c*/ 	.word	0x000092e0
        /*0330*/ 	.word	0x0000000f
        /*0334*/ 	.word	0x00030828
        /*0338*/ 	.short	0x010a
        /*033a*/ 	.byte	0x3f
	.zero		1


	//   ....[39]....
        /*033c*/ 	.word	0x00009330
        /*0340*/ 	.word	0x00000003
        /*0344*/ 	.word	0x00030840
        /*0348*/ 	.short	0x010a
        /*034a*/ 	.byte	0x3f
	.zero		1


	//   ....[40]....
        /*034c*/ 	.word	0x00009400
        /*0350*/ 	.word	0x00000007
        /*0354*/ 	.word	0x00000000
        /*0358*/ 	.short	0x010a
        /*035a*/ 	.byte	0x3f
	.zero		1


	//   ....[41]....
        /*035c*/ 	.word	0x00009450
        /*0360*/ 	.word	0x00000003
        /*0364*/ 	.word	0x00000000
        /*0368*/ 	.short	0x010a
        /*036a*/ 	.byte	0x3f
	.zero		1


	//   ....[42]....
        /*036c*/ 	.word	0x000094a0
        /*0370*/ 	.word	0x00000005
        /*0374*/ 	.word	0x00000000
        /*0378*/ 	.short	0x010a
        /*037a*/ 	.byte	0x3f
	.zero		1


	//----- nvinfo : EIATTR_NUM_MBARRIERS
	.align		4
.L_908:
        /*037c*/ 	.byte	0x03, 0x38
        /*037e*/ 	.short	0x0009


	//----- nvinfo : EIATTR_EXIT_INSTR_OFFSETS
	.align		4
        /*0380*/ 	.byte	0x04, 0x1c
        /*0382*/ 	.short	(.L_910 - .L_909)


	//   ....[0]....
.L_909:
        /*0384*/ 	.word	0x00008f80


	//----- nvinfo : EIATTR_MAX_THREADS
	.align		4
.L_910:
        /*0388*/ 	.byte	0x04, 0x05
        /*038a*/ 	.short	(.L_912 - .L_911)
.L_911:
        /*038c*/ 	.word	0x00000180
        /*0390*/ 	.word	0x00000001
        /*0394*/ 	.word	0x00000001


	//----- nvinfo : EIATTR_CRS_STACK_SIZE
	.align		4
.L_912:
        /*0398*/ 	.byte	0x04, 0x1e
        /*039a*/ 	.short	(.L_914 - .L_913)
.L_913:
        /*039c*/ 	.word	0x00000000


	//----- nvinfo : EIATTR_CBANK_PARAM_SIZE
	.align		4
.L_914:
        /*03a0*/ 	.byte	0x03, 0x19
        /*03a2*/ 	.short	0x0770


	//----- nvinfo : EIATTR_PARAM_CBANK
	.align		4
        /*03a4*/ 	.byte	0x04, 0x0a
        /*03a6*/ 	.short	(.L_916 - .L_915)
	.align		4
.L_915:
        /*03a8*/ 	.word	index@(.nv.constant0._ZN7cutlass13device_kernelIN5flash11enable_sm90INS1_16FlashAttnBwdSm90INS1_25CollectiveMainloopBwdSm90ILi2ELi2ELi2EN4cute5tupleIJNS5_1CILi1EEES8_S8_EEENS6_IJNS7_ILi64EEENS7_ILi128EEESB_EEENS_10bfloat16_tEfNS_4arch4Sm90ELb1ELb0ELb0ELb1ELb0ELb1ELb0ELb0ELi2ELi1ELi2ELi1ELb0EEENS1_24CollectiveEpilogueBwdGQAISC_fSF_Li256ELb1ELb0EEENS1_25SingleTileBwdLPTSchedulerILb1ELi128ELb0EEEEEEEEEvNT_6ParamsE)
        /*03ac*/ 	.short	0x0210
        /*03ae*/ 	.short	0x0770


	//----- nvinfo : EIATTR_SW_WAR
	.align		4
.L_916:
        /*03b0*/ 	.byte	0x04, 0x36
        /*03b2*/ 	.short	(.L_918 - .L_917)
.L_917:
        /*03b4*/ 	.word	0x00000008
.L_918:


//--------------------- .nv.info._ZN7cutlass13device_kernelIN5flash32FlashAttnBwdPostprocessConvertdQIN4cute5tupleIJNS3_1CILi128EEES6_EEENS_10bfloat16_tEfNS_4arch4Sm90ELi256ENS3_8TiledMMAINS3_8MMA_AtomIJNS3_4SM904GMMA28MMA_64x128x16_F32BF16BF16_RSILNSE_5MajorE0ELSG_1ELNSE_7ScaleInE1ELSH_1EEEEEENS3_6LayoutINS4_IJNS5_ILi2EEENS5_ILi1EEESM_EEENS4_IJSM_NS5_ILi0EEESO_EEEEENS4_IJNS3_10UnderscoreESR_SR_EEEEELb0EEEEEvNT_6ParamsE --------------------------
	.section	.nv.info._ZN7cutlass13device_kernelIN5flash32FlashAttnBwdPostprocessConvertdQIN4cute5tupleIJNS3_1CILi128EEES6_EEENS_10bfloat16_tEfNS_4arch4Sm90ELi256ENS3_8TiledMMAINS3_8MMA_AtomIJNS3_4SM904GMMA28MMA_64x128x16_F32BF16BF16_RSILNSE_5MajorE0ELSG_1ELNSE_7ScaleInE1ELSH_1EEEEEENS3_6LayoutINS4_IJNS5_ILi2EEENS5_ILi1EEESM_EEENS4_IJSM_NS5_ILi0EEESO_EEEEENS4_IJNS3_10UnderscoreESR_SR_EEEEELb0EEEEEvNT_6ParamsE,"",@"SHT_CUDA_INFO"
	.sectionflags	@""
	.align	4


	//----- nvinfo : EIATTR_CUDA_API_VERSION
	.align		4
        /*0000*/ 	.byte	0x04, 0x37
        /*0002*/ 	.short	(.L_920 - .L_919)
.L_919:
        /*0004*/ 	.word	0x00000082


	//----- nvinfo : EIATTR_KPARAM_INFO
	.align		4
.L_920:
        /*0008*/ 	.byte	0x04, 0x17
        /*000a*/ 	.short	(.L_922 - .L_921)
.L_921:
        /*000c*/ 	.word	0x00000000
        /*0010*/ 	.short	0x0000
        /*0012*/ 	.short	0x0000
        /*0014*/ 	.byte	0x00, 0xf0, 0xc1, 0x01


	//----- nvinfo : EIATTR_SPARSE_MMA_MASK
	.align		4
.L_922:
        /*0018*/ 	.byte	0x03, 0x50
        /*001a*/ 	.short	0x0000


	//----- nvinfo : EIATTR_MAXREG_COUNT
	.align		4
        /*001c*/ 	.byte	0x03, 0x1b
        /*001e*/ 	.short	0x0080


	//----- nvinfo : EIATTR_NUM_BARRIERS
	.align		4
        /*0020*/ 	.byte	0x02, 0x4c
        /*0022*/ 	.byte	0x01
	.zero		1


	//----- nvinfo : EIATTR_MERCURY_ISA_VERSION
	.align		4
        /*0024*/ 	.byte	0x03, 0x5f
        /*0026*/ 	.short	0x0101


	//----- nvinfo : EIATTR_MBARRIER_INSTR_OFFSETS
	.align		4
        /*0028*/ 	.byte	0x04, 0x39
        /*002a*/ 	.short	(.L_924 - .L_923)


	//   ....[0]....
.L_923:
        /*002c*/ 	.word	0x000004a0
        /*0030*/ 	.word	0x000000ff
        /*0034*/ 	.word	0x00018000
        /*0038*/ 	.short	0x0100
        /*003a*/ 	.byte	0x06
	.zero		1


	//   ....[1]....
        /*003c*/ 	.word	0x000005b0
        /*0040*/ 	.word	0x00000039
        /*0044*/ 	.word	0x00018000
        /*0048*/ 	.short	0x010a
        /*004a*/ 	.byte	0x3f
	.zero		1


	//----- nvinfo : EIATTR_NUM_MBARRIERS
	.align		4
.L_924:
        /*004c*/ 	.byte	0x03, 0x38
        /*004e*/ 	.short	0x0001


	//----- nvinfo : EIATTR_EXIT_INSTR_OFFSETS
	.align		4
        /*0050*/ 	.byte	0x04, 0x1c
        /*0052*/ 	.short	(.L_926 - .L_925)


	//   ....[0]....
.L_925:
        /*0054*/ 	.word	0x000001b0


	//   ....[1]....
        /*0058*/ 	.word	0x00001a00


	//   ....[2]....
        /*005c*/ 	.word	0x00001ad0


	//----- nvinfo : EIATTR_MAX_THREADS
	.align		4
.L_926:
        /*0060*/ 	.byte	0x04, 0x05
        /*0062*/ 	.short	(.L_928 - .L_927)
.L_927:
        /*0064*/ 	.word	0x00000100
        /*0068*/ 	.word	0x00000001
        /*006c*/ 	.word	0x00000001


	//----- nvinfo : EIATTR_CRS_STACK_SIZE
	.align		4
.L_928:
        /*0070*/ 	.byte	0x04, 0x1e
        /*0072*/ 	.short	(.L_930 - .L_929)
.L_929:
        /*0074*/ 	.word	0x00000000


	//----- nvinfo : EIATTR_CBANK_PARAM_SIZE
	.align		4
.L_930:
        /*0078*/ 	.byte	0x03, 0x19
        /*007a*/ 	.short	0x0070


	//----- nvinfo : EIATTR_PARAM_CBANK
	.align		4
        /*007c*/ 	.byte	0x04, 0x0a
        /*007e*/ 	.short	(.L_932 - .L_931)
	.align		4
.L_931:
        /*0080*/ 	.word	index@(.nv.constant0._ZN7cutlass13device_kernelIN5flash32FlashAttnBwdPostprocessConvertdQIN4cute5tupleIJNS3_1CILi128EEES6_EEENS_10bfloat16_tEfNS_4arch4Sm90ELi256ENS3_8TiledMMAINS3_8MMA_AtomIJNS3_4SM904GMMA28MMA_64x128x16_F32BF16BF16_RSILNSE_5MajorE0ELSG_1ELNSE_7ScaleInE1ELSH_1EEEEEENS3_6LayoutINS4_IJNS5_ILi2EEENS5_ILi1EEESM_EEENS4_IJSM_NS5_ILi0EEESO_EEEEENS4_IJNS3_10UnderscoreESR_SR_EEEEELb0EEEEEvNT_6ParamsE)
        /*0084*/ 	.short	0x0210
        /*0086*/ 	.short	0x0070


	//----- nvinfo : EIATTR_SW_WAR
	.align		4
.L_932:
        /*0088*/ 	.byte	0x04, 0x36
        /*008a*/ 	.short	(.L_934 - .L_933)
.L_933:
        /*008c*/ 	.word	0x00000008
.L_934:


//--------------------- .nv.info._ZN7cutlass13device_kernelIN5flash32FlashAttnBwdPostprocessConvertdQIN4cute5tupleIJNS3_1CILi64EEENS5_ILi128EEEEEENS_10bfloat16_tEfNS_4arch4Sm90ELi256ENS3_8TiledMMAINS3_8MMA_AtomIJNS3_4SM904GMMA27MMA_64x64x16_F32BF16BF16_SSILNSF_5MajorE0ELSH_1ELNSF_7ScaleInE1ELSI_1EEEEEENS3_6LayoutINS4_IJNS5_ILi1EEENS5_ILi2EEESM_EEENS4_IJNS5_ILi0EEESM_SP_EEEEENS4_IJNS3_10UnderscoreESS_SS_EEEEELb0EEEEEvNT_6ParamsE --------------------------
	.section	.nv.info._ZN7cutlass13device_kernelIN5flash32FlashAttnBwdPostprocessConvertdQIN4cute5tupleIJNS3_1CILi64EEENS5_ILi128EEEEEENS_10bfloat16_tEfNS_4arch4Sm90ELi256ENS3_8TiledMMAINS3_8MMA_AtomIJNS3_4SM904GMMA27MMA_64x64x16_F32BF16BF16_SSILNSF_5MajorE0ELSH_1ELNSF_7ScaleInE1ELSI_1EEEEEENS3_6LayoutINS4_IJNS5_ILi1EEENS5_ILi2EEESM_EEENS4_IJNS5_ILi0EEESM_SP_EEEEENS4_IJNS3_10UnderscoreESS_SS_EEEEELb0EEEEEvNT_6ParamsE,"",@"SHT_CUDA_INFO"
	.sectionflags	@""
	.align	4


	//----- nvinfo : EIATTR_CUDA_API_VERSION
	.align		4
        /*0000*/ 	.byte	0x04, 0x37
        /*0002*/ 	.short	(.L_936 - .L_935)
.L_935:
        /*0004*/ 	.word	0x00000082


	//----- nvinfo : EIATTR_KPARAM_INFO
	.align		4
.L_936:
        /*0008*/ 	.byte	0x04, 0x17
        /*000a*/ 	.short	(.L_938 - .L_937)
.L_937:
        /*000c*/ 	.word	0x00000000
        /*0010*/ 	.short	0x0000
        /*0012*/ 	.short	0x0000
        /*0014*/ 	.byte	0x00, 0xf0, 0xc1, 0x01


	//----- nvinfo : EIATTR_SPARSE_MMA_MASK
	.align		4
.L_938:
        /*0018*/ 	.byte	0x03, 0x50
        /*001a*/ 	.short	0x0000


	//----- nvinfo : EIATTR_MAXREG_COUNT
	.align		4
        /*001c*/ 	.byte	0x03, 0x1b
        /*001e*/ 	.short	0x0080


	//----- nvinfo : EIATTR_NUM_BARRIERS
	.align		4
        /*0020*/ 	.byte	0x02, 0x4c
        /*0022*/ 	.byte	0x01
	.zero		1


	//----- nvinfo : EIATTR_MERCURY_ISA_VERSION
	.align		4
        /*0024*/ 	.byte	0x03, 0x5f
        /*0026*/ 	.short	0x0101


	//----- nvinfo : EIATTR_MBARRIER_INSTR_OFFSETS
	.align		4
        /*0028*/ 	.byte	0x04, 0x39
        /*002a*/ 	.short	(.L_940 - .L_939)


	//   ....[0]....
.L_939:
        /*002c*/ 	.word	0x000004a0
        /*0030*/ 	.word	0x000000ff
        /*0034*/ 	.word	0x0000c000
        /*0038*/ 	.short	0x0100
        /*003a*/ 	.byte	0x06
	.zero		1


	//   ....[1]....
        /*003c*/ 	.word	0x000005b0
        /*0040*/ 	.word	0x00000029
        /*0044*/ 	.word	0x0000c000
        /*0048*/ 	.short	0x010a
        /*004a*/ 	.byte	0x3f
	.zero		1


	//----- nvinfo : EIATTR_NUM_MBARRIERS
	.align		4
.L_940:
        /*004c*/ 	.byte	0x03, 0x38
        /*004e*/ 	.short	0x0001


	//----- nvinfo : EIATTR_EXIT_INSTR_OFFSETS
	.align		4
        /*0050*/ 	.byte	0x04, 0x1c
        /*0052*/ 	.short	(.L_942 - .L_941)


	//   ....[0]....
.L_941:
        /*0054*/ 	.word	0x000001b0


	//   ....[1]....
        /*0058*/ 	.word	0x000011b0


	//   ....[2]....
        /*005c*/ 	.word	0x00001280


	//----- nvinfo : EIATTR_MAX_THREADS
	.align		4
.L_942:
        /*0060*/ 	.byte	0x04, 0x05
        /*0062*/ 	.short	(.L_944 - .L_943)
.L_943:
        /*0064*/ 	.word	0x00000100
        /*0068*/ 	.word	0x00000001
        /*006c*/ 	.word	0x00000001


	//----- nvinfo : EIATTR_CRS_STACK_SIZE
	.align		4
.L_944:
        /*0070*/ 	.byte	0x04, 0x1e
        /*0072*/ 	.short	(.L_946 - .L_945)
.L_945:
        /*0074*/ 	.word	0x00000000


	//----- nvinfo : EIATTR_CBANK_PARAM_SIZE
	.align		4
.L_946:
        /*0078*/ 	.byte	0x03, 0x19
        /*007a*/ 	.short	0x0070


	//----- nvinfo : EIATTR_PARAM_CBANK
	.align		4
        /*007c*/ 	.byte	0x04, 0x0a
        /*007e*/ 	.short	(.L_948 - .L_947)
	.align		4
.L_947:
        /*0080*/ 	.word	index@(.nv.constant0._ZN7cutlass13device_kernelIN5flash32FlashAttnBwdPostprocessConvertdQIN4cute5tupleIJNS3_1CILi64EEENS5_ILi128EEEEEENS_10bfloat16_tEfNS_4arch4Sm90ELi256ENS3_8TiledMMAINS3_8MMA_AtomIJNS3_4SM904GMMA27MMA_64x64x16_F32BF16BF16_SSILNSF_5MajorE0ELSH_1ELNSF_7ScaleInE1ELSI_1EEEEEENS3_6LayoutINS4_IJNS5_ILi1EEENS5_ILi2EEESM_EEENS4_IJNS5_ILi0EEESM_SP_EEEEENS4_IJNS3_10UnderscoreESS_SS_EEEEELb0EEEEEvNT_6ParamsE)
        /*0084*/ 	.short	0x0210
        /*0086*/ 	.short	0x0070


	//----- nvinfo : EIATTR_SW_WAR
	.align		4
.L_948:
        /*0088*/ 	.byte	0x04, 0x36
        /*008a*/ 	.short	(.L_950 - .L_949)
.L_949:
        /*008c*/ 	.word	0x00000008
.L_950:


//--------------------- .nv.info._ZN7cutlass13device_kernelIN5flash11enable_sm90INS1_16FlashAttnBwdSm90INS1_25CollectiveMainloopBwdSm90ILi2ELi2ELi2EN4cute5tupleIJNS5_1CILi1EEES8_S8_EEENS6_IJNS7_ILi64EEENS7_ILi128EEESB_EEENS_10bfloat16_tEfNS_4arch4Sm90ELb1ELb0ELb0ELb1ELb1ELb1ELb0ELb0ELi2ELi1ELi2ELi1ELb0EEENS1_24CollectiveEpilogueBwdGQAISC_fSF_Li256ELb1ELb1EEENS1_25SingleTileBwdLPTSchedulerILb1ELi128ELb1EEEEEEEEEvNT_6ParamsE --------------------------
	.section	.nv.info._ZN7cutlass13device_kernelIN5flash11enable_sm90INS1_16FlashAttnBwdSm90INS1_25CollectiveMainloopBwdSm90ILi2ELi2ELi2EN4cute5tupleIJNS5_1CILi1EEES8_S8_EEENS6_IJNS7_ILi64EEENS7_ILi128EEESB_EEENS_10bfloat16_tEfNS_4arch4Sm90ELb1ELb0ELb0ELb1ELb1ELb1ELb0ELb0ELi2ELi1ELi2ELi1ELb0EEENS1_24CollectiveEpilogueBwdGQAISC_fSF_Li256ELb1ELb1EEENS1_25SingleTileBwdLPTSchedulerILb1ELi128ELb1EEEEEEEEEvNT_6ParamsE,"",@"SHT_CUDA_INFO"
	.sectionflags	@""
	.align	4


	//----- nvinfo : EIATTR_CUDA_API_VERSION
	.align		4
        /*0000*/ 	.byte	0x04, 0x37
        /*0002*/ 	.short	(.L_952 - .L_951)
.L_951:
        /*0004*/ 	.word	0x00000082


	//----- nvinfo : EIATTR_KPARAM_INFO
	.align		4
.L_952:
        /*0008*/ 	.byte	0x04, 0x17
        /*000a*/ 	.short	(.L_954 - .L_953)
.L_953:
        /*000c*/ 	.word	0x00000000
        /*0010*/ 	.short	0x0000
        /*0012*/ 	.short	0x0070
        /*0014*/ 	.byte	0x00, 0xf0, 0x01, 0x1c


	//----- nvinfo : EIATTR_SPARSE_MMA_MASK
	.align		4
.L_954:
        /*0018*/ 	.byte	0x03, 0x50
        /*001a*/ 	.short	0x0000


	//----- nvinfo : EIATTR_MAXREG_COUNT
	.align		4
        /*001c*/ 	.byte	0x03, 0x1b
        /*001e*/ 	.short	0x00a8


	//----- nvinfo : EIATTR_NUM_BARRIERS
	.align		4
        /*0020*/ 	.byte	0x02, 0x4c
        /*0022*/ 	.byte	0x10
	.zero		1


	//----- nvinfo : EIATTR_EXTERNS
	.align		4
        /*0024*/ 	.byte	0x04, 0x0f
        /*0026*/ 	.short	(.L_956 - .L_955)


	//   ....[0]....
	.align		4
.L_955:
        /*0028*/ 	.word	index@(__assertfail)


	//----- nvinfo : EIATTR_ANNOTATIONS
	.align		4
.L_956:
        /*002c*/ 	.byte	0x04, 0x55
        /*002e*/ 	.short	(.L_958 - .L_957)


	//   ....[0]....
.L_957:
        /*0030*/ 	.word	0x00000001
        /*0034*/ 	.byte	0x90, 0x83, 0x00, 0x00, 0x01, 0x00, 0x00, 0x00, 0x90, 0x86, 0x00, 0x00, 0x01, 0x00, 0x00, 0x00
        /*0044*/ 	.byte	0xf0, 0x91, 0x00, 0x00, 0x01, 0x00, 0x00, 0x00, 0x10, 0x92, 0x00, 0x00, 0x01, 0x00, 0x00, 0x00
        /*0054*/ 	.byte	0x80, 0x95, 0x00, 0x00


	//----- nvinfo : EIATTR_MERCURY_ISA_VERSION
	.align		4
.L_958:
        /*0058*/ 	.byte	0x03, 0x5f
        /*005a*/ 	.short	0x0101


	//----- nvinfo : EIATTR_INT_WARP_WIDE_INSTR_OFFSETS
	.align		4
        /*005c*/ 	.byte	0x04, 0x31
        /*005e*/ 	.short	(.L_960 - .L_959)


	//   ....[0]....
.L_959:
        /*0060*/ 	.word	0x00000190


	//   ....[1]....
        /*0064*/ 	.word	0x000001c0


	//   ....[2]....
        /*0068*/ 	.word	0x00006770


	//   ....[3]....
        /*006c*/ 	.word	0x00006e20


	//   ....[4]....
        /*0070*/ 	.word	0x00007350


	//----- nvinfo : EIATTR_COOP_GROUP_MASK_REGIDS
	.align		4
.L_960:
        /*0074*/ 	.byte	0x04, 0x29
        /*0076*/ 	.short	(.L_962 - .L_961)


	//   ....[0]....
.L_961:
        /*0078*/ 	.word	0xffffffff


	//   ....[1]....
        /*007c*/ 	.word	0xffffffff


	//   ....[2]....
        /*0080*/ 	.word	0xffffffff


	//   ....[3]....
        /*0084*/ 	.word	0xffffffff


	//   ....[4]....
        /*0088*/ 	.word	0xffffffff


	//   ....[5]....
        /*008c*/ 	.word	0xffffffff


	//   ....[6]....
        /*0090*/ 	.word	0xffffffff


	//   ....[7]....
        /*0094*/ 	.word	0xffffffff


	//   ....[8]....
        /*0098*/ 	.word	0xffffffff


	//   ....[9]....
        /*009c*/ 	.word	0xffffffff


	//   ....[10]....
        /*00a0*/ 	.word	0xffffffff


	//   ....[11]....
        /*00a4*/ 	.word	0xffffffff


	//   ....[12]....
        /*00a8*/ 	.word	0xffffffff


	//   ....[13]....
        /*00ac*/ 	.word	0xffffffff


	//   ....[14]....
        /*00b0*/ 	.word	0xffffffff


	//   ....[15]....
        /*00b4*/ 	.word	0xffffffff


	//   ....[16]....
        /*00b8*/ 	.word	0xffffffff


	//   ....[17]....
        /*00bc*/ 	.word	0x0500000f


	//   ....[18]....
        /*00c0*/ 	.word	0x0500000f


	//   ....[19]....
        /*00c4*/ 	.word	0x0500000f


	//   ....[20]....
        /*00c8*/ 	.word	0x0500000f


	//   ....[21]....
        /*00cc*/ 	.word	0x0500000f


	//   ....[22]....
        /*00d0*/ 	.word	0x0500000f


	//----- nvinfo : EIATTR_COOP_GROUP_INSTR_OFFSETS
	.align		4
.L_962:
        /*00d4*/ 	.byte	0x04, 0x28
        /*00d6*/ 	.short	(.L_964 - .L_963)


	//   ....[0]....
.L_963:
        /*00d8*/ 	.word	0x00000070


	//   ....[1]....
        /*00dc*/ 	.word	0x000001a0


	//   ....[2]....
        /*00e0*/ 	.word	0x000001f0


	//   ....[3]....
        /*00e4*/ 	.word	0x000003e0


	//   ....[4]....
        /*00e8*/ 	.word	0x00000630


	//   ....[5]....
        /*00ec*/ 	.word	0x00001830


	//   ....[6]....
        /*00f0*/ 	.word	0x00004eb0


	//   ....[7]....
        /*00f4*/ 	.word	0x00005030


	//   ....[8]....
        /*00f8*/ 	.word	0x00005320


	//   ....[9]....
        /*00fc*/ 	.word	0x000054b0


	//   ....[10]....
        /*0100*/ 	.word	0x000055c0


	//   ....[11]....
        /*0104*/ 	.word	0x00006370


	//   ....[12]....
        /*0108*/ 	.word	0x000066a0


	//   ....[13]....
        /*010c*/ 	.word	0x00006aa0


	//   ....[14]....
        /*0110*/ 	.word	0x00006d50


	//   ....[15]....
        /*0114*/ 	.word	0x00007010


	//   ....[16]....
        /*0118*/ 	.word	0x00007280


	//   ....[17]....
        /*011c*/ 	.word	0x00009dd0


	//   ....[18]....
        /*0120*/ 	.word	0x00009f20


	//   ....[19]....
        /*0124*/ 	.word	0x00009f90


	//   ....[20]....
        /*0128*/ 	.word	0x0000a000


	//   ....[21]....
        /*012c*/ 	.word	0x0000a070


	//   ....[22]....
        /*0130*/ 	.word	0x0000a0e0


	//----- nvinfo : EIATTR_REG_RECONFIG
	.align		4
.L_964:
        /*0134*/ 	.byte	0x01, 0x54
	.zero		2


	//----- nvinfo : EIATTR_SYSCALL_OFFSETS
	.align		4
        /*0138*/ 	.byte	0x04, 0x46
        /*013a*/ 	.short	(.L_966 - .L_965)


	//   ....[0]....
.L_965:
        /*013c*/ 	.word	0x00001470


	//   ....[1]....
        /*0140*/ 	.word	0x00001560


	//   ....[2]....
        /*0144*/ 	.word	0x000016c0


	//   ....[3]....
        /*0148*/ 	.word	0x000017b0


	//----- nvinfo : EIATTR_MBARRIER_INSTR_OFFSETS
	.align		4
.L_966:
        /*014c*/ 	.byte	0x04, 0x39
        /*014e*/ 	.short	(.L_968 - .L_967)


	//   ....[0]....
.L_967:
        /*0150*/ 	.word	0x00000290
        /*0154*/ 	.word	0x000000ff
        /*0158*/ 	.word	0x00030800
        /*015c*/ 	.short	0x0100
        /*015e*/ 	.byte	0x06
	.zero		1


	//   ....[1]....
        /*0160*/ 	.word	0x00000390
        /*0164*/ 	.word	0x000000ff
        /*0168*/ 	.word	0x00030810
        /*016c*/ 	.short	0x0100
        /*016e*/ 	.byte	0x08
	.zero		1


	//   ....[2]....
        /*0170*/ 	.word	0x000003a0
        /*0174*/ 	.word	0x000000ff
        /*0178*/ 	.word	0x00030820
        /*017c*/ 	.short	0x0100
        /*017e*/ 	.byte	0x08
	.zero		1


	//   ....[3]....
        /*0180*/ 	.word	0x000003b0
        /*0184*/ 	.word	0x000000ff
        /*0188*/ 	.word	0x00030818
        /*018c*/ 	.short	0x0100
        /*018e*/ 	.byte	0x08
	.zero		1


	//   ....[4]....
        /*0190*/ 	.word	0x000003c0
        /*0194*/ 	.word	0x000000ff
        /*0198*/ 	.word	0x00030828
        /*019c*/ 	.short	0x0100
        /*019e*/ 	.byte	0x08
	.zero		1


	//   ....[5]....
        /*01a0*/ 	.word	0x000004f0
        /*01a4*/ 	.word	0x000000ff
        /*01a8*/ 	.word	0x00030830
        /*01ac*/ 	.short	0x0100
        /*01ae*/ 	.byte	0x08
	.zero		1


	//   ....[6]....
        /*01b0*/ 	.word	0x00000500
        /*01b4*/ 	.word	0x000000ff
        /*01b8*/ 	.word	0x00030840
        /*01bc*/ 	.short	0x0100
        /*01be*/ 	.byte	0x08
	.zero		1


	//   ....[7]....
        /*01c0*/ 	.word	0x00000510
        /*01c4*/ 	.word	0x000000ff
        /*01c8*/ 	.word	0x00030838
        /*01cc*/ 	.short	0x0100
        /*01ce*/ 	.byte	0x08
	.zero		1


	//   ....[8]....
        /*01d0*/ 	.word	0x00000520
        /*01d4*/ 	.word	0x000000ff
        /*01d8*/ 	.word	0x00030848
        /*01dc*/ 	.short	0x0100
        /*01de*/ 	.byte	0x08
	.zero		1


	//   ....[9]....
        /*01e0*/ 	.word	0x00001870
        /*01e4*/ 	.word	0x000000e4
        /*01e8*/ 	.word	0x00030800
        /*01ec*/ 	.short	0x010a
        /*01ee*/ 	.byte	0x3f
	.zero		1


	//   ....[10]....
        /*01f0*/ 	.word	0x00001910
        /*01f4*/ 	.word	0x000000e4
        /*01f8*/ 	.word	0x00030800
        /*01fc*/ 	.short	0x010a
        /*01fe*/ 	.byte	0x3f
	.zero		1


	//   ....[11]....
        /*0200*/ 	.word	0x00001fe0
        /*0204*/ 	.word	0x00000000
        /*0208*/ 	.word	0x00030810
        /*020c*/ 	.short	0x010a
        /*020e*/ 	.byte	0x3f
	.zero		1


	//   ....[12]....
        /*0210*/ 	.word	0x00002020
        /*0214*/ 	.word	0x00000000
        /*0218*/ 	.word	0x00030810
        /*021c*/ 	.short	0x010a
        /*021e*/ 	.byte	0x3f
	.zero		1


	//   ....[13]....
        /*0220*/ 	.word	0x00002550
        /*0224*/ 	.word	0x00000000
        /*0228*/ 	.word	0x00030830
        /*022c*/ 	.short	0x010a
        /*022e*/ 	.byte	0x3f
	.zero		1


	//   ....[14]....
        /*0230*/ 	.word	0x000025d0
        /*0234*/ 	.word	0x00000000
        /*0238*/ 	.word	0x00030830
        /*023c*/ 	.short	0x010a
        /*023e*/ 	.byte	0x3f
	.zero		1


	//   ....[15]....
        /*0240*/ 	.word	0x00003fb0
        /*0244*/ 	.word	0x00000006
        /*0248*/ 	.word	0x00000000
        /*024c*/ 	.short	0x0101
        /*024e*/ 	.byte	0x3f
	.zero		1


	//   ....[16]....
        /*0250*/ 	.word	0x000042e0
        /*0254*/ 	.word	0x00000000
        /*0258*/ 	.word	0x00000000
        /*025c*/ 	.short	0x0101
        /*025e*/ 	.byte	0x3f
	.zero		1


	//   ....[17]....
        /*0260*/ 	.word	0x00008010
        /*0264*/ 	.word	0x0000000f
        /*0268*/ 	.word	0x00030820
        /*026c*/ 	.short	0x010a
        /*026e*/ 	.byte	0x3f
	.zero		1


	//   ....[18]....
        /*0270*/ 	.word	0x000086f0
        /*0274*/ 	.word	0x0000000f
        /*0278*/ 	.word	0x00030840
        /*027c*/ 	.short	0x010a
        /*027e*/ 	.byte	0x3f
	.zero		1


	//   ....[19]....
        /*0280*/ 	.word	0x000089c0
        /*0284*/ 	.word	0x0000000f
        /*0288*/ 	.word	0x00030828
        /*028c*/ 	.short	0x010a
        /*028e*/ 	.byte	0x3f
	.zero		1


	//   ....[20]....
        /*0290*/ 	.word	0x00008c90
        /*0294*/ 	.word	0x0000000f
        /*0298*/ 	.word	0x00030848
        /*029c*/ 	.short	0x010a
        /*029e*/ 	.byte	0x3f
	.zero		1


	//   ....[21]....
        /*02a0*/ 	.word	0x00008f00
        /*02a4*/ 	.word	0x0000000f
        /*02a8*/ 	.word	0x00030820
        /*02ac*/ 	.short	0x010a
        /*02ae*/ 	.byte	0x3f
	.zero		1


	//   ....[22]....
        /*02b0*/ 	.word	0x00009240
        /*02b4*/ 	.word	0x0000000f
        /*02b8*/ 	.word	0x00030840
        /*02bc*/ 	.short	0x010a
        /*02be*/ 	.byte	0x3f
	.zero		1


	//   ....[23]....
        /*02c0*/ 	.word	0x000094e0
        /*02c4*/ 	.word	0x0000000f
        /*02c8*/ 	.word	0x00030828
        /*02cc*/ 	.short	0x010a
        /*02ce*/ 	.byte	0x3f
	.zero		1


	//   ....[24]....
        /*02d0*/ 	.word	0x000097f0
        /*02d4*/ 	.word	0x00000003
        /*02d8*/ 	.word	0x00030840
        /*02dc*/ 	.short	0x010a
        /*02de*/ 	.byte	0x3f
	.zero		1


	//   ....[25]....
        /*02e0*/ 	.word	0x00009c50
        /*02e4*/ 	.word	0x00000007
        /*02e8*/ 	.word	0x00000000
        /*02ec*/ 	.short	0x010a
        /*02ee*/ 	.byte	0x3f
	.zero		1


	//   ....[26]....
        /*02f0*/ 	.word	0x00009ca0
        /*02f4*/ 	.word	0x00000003
        /*02f8*/ 	.word	0x00000000
        /*02fc*/ 	.short	0x010a
        /*02fe*/ 	.byte	0x3f
	.zero		1


	//   ....[27]....
        /*0300*/ 	.word	0x00009d00
        /*0304*/ 	.word	0x00000005
        /*0308*/ 	.word	0x00000000
        /*030c*/ 	.short	0x010a
        /*030e*/ 	.byte	0x3f
	.zero		1


	//   ....[28]....
        /*0310*/ 	.word	0x00009d30
        /*0314*/ 	.word	0x00000003
        /*0318*/ 	.word	0x00000000
        /*031c*/ 	.short	0x010a
        /*031e*/ 	.byte	0x3f
	.zero		1


	//   ....[29]....
        /*0320*/ 	.word	0x00009e00
        /*0324*/ 	.word	0x000000e4
        /*0328*/ 	.word	0x00030800
        /*032c*/ 	.short	0x010a
        /*032e*/ 	.byte	0x3f
	.zero		1


	//   ....[30]....
        /*0330*/ 	.word	0x00009e50
        /*0334*/ 	.word	0x00000000
        /*0338*/ 	.word	0x00030810
        /*033c*/ 	.short	0x010a
        /*033e*/ 	.byte	0x3f
	.zero		1


	//   ....[31]....
        /*0340*/ 	.word	0x00009ea0
        /*0344*/ 	.word	0x00000000
        /*0348*/ 	.word	0x00030830
        /*034c*/ 	.short	0x010a
        /*034e*/ 	.byte	0x3f
	.zero		1


	//   ....[32]....
        /*0350*/ 	.word	0x0000a120
        /*0354*/ 	.word	0x0000000f
        /*0358*/ 	.word	0x00030820
        /*035c*/ 	.short	0x010a
        /*035e*/ 	.byte	0x3f
	.zero		1


	//   ....[33]....
        /*0360*/ 	.word	0x0000a170
        /*0364*/ 	.word	0x0000000f
        /*0368*/ 	.word	0x00030840
        /*036c*/ 	.short	0x010a
        /*036e*/ 	.byte	0x3f
	.zero		1


	//   ....[34]....
        /*0370*/ 	.word	0x0000a1c0
        /*0374*/ 	.word	0x0000000f
        /*0378*/ 	.word	0x00030828
        /*037c*/ 	.short	0x010a
        /*037e*/ 	.byte	0x3f
	.zero		1


	//   ....[35]....
        /*0380*/ 	.word	0x0000a210
        /*0384*/ 	.word	0x0000000f
        /*0388*/ 	.word	0x00030848
        /*038c*/ 	.short	0x010a
        /*038e*/ 	.byte	0x3f
	.zero		1


	//   ....[36]....
        /*0390*/ 	.word	0x0000a270
        /*0394*/ 	.word	0x0000000f
        /*0398*/ 	.word	0x00030820
        /*039c*/ 	.short	0x010a
        /*039e*/ 	.byte	0x3f
	.zero		1


	//   ....[37]....
        /*03a0*/ 	.word	0x0000a2c0
        /*03a4*/ 	.word	0x0000000f
        /*03a8*/ 	.word	0x00030840
        /*03ac*/ 	.short	0x010a
        /*03ae*/ 	.byte	0x3f
	.zero		1


	//   ....[38]....
        /*03b0*/ 	.word	0x0000a310
        /*03b4*/ 	.word	0x0000000f
        /*03b8*/ 	.word	0x00030828
        /*03bc*/ 	.short	0x010a
        /*03be*/ 	.byte	0x3f
	.zero		1


	//   ....[39]....
        /*03c0*/ 	.word	0x0000a360
        /*03c4*/ 	.word	0x00000003
        /*03c8*/ 	.word	0x00030840
        /*03cc*/ 	.short	0x010a
        /*03ce*/ 	.byte	0x3f
	.zero		1


	//   ....[40]....
        /*03d0*/ 	.word	0x0000a430
        /*03d4*/ 	.word	0x00000007
        /*03d8*/ 	.word	0x00000000
        /*03dc*/ 	.short	0x010a
        /*03de*/ 	.byte	0x3f
	.zero		1


	//   ....[41]....
        /*03e0*/ 	.word	0x0000a480
        /*03e4*/ 	.word	0x00000003
        /*03e8*/ 	.word	0x00000000
        /*03ec*/ 	.short	0x010a
        /*03ee*/ 	.byte	0x3f
	.zero		1


	//   ....[42]....
        /*03f0*/ 	.word	0x0000a4d0
        /*03f4*/ 	.word	0x00000005
        /*03f8*/ 	.word	0x00000000
        /*03fc*/ 	.short	0x010a
        /*03fe*/ 	.byte	0x3f
	.zero		1


	//----- nvinfo : EIATTR_NUM_MBARRIERS
	.align		4
.L_968:
        /*0400*/ 	.byte	0x03, 0x38
        /*0402*/ 	.short	0x0009


	//----- nvinfo : EIATTR_EXIT_INSTR_OFFSETS
	.align		4
        /*0404*/ 	.byte	0x04, 0x1c
        /*0406*/ 	.short	(.L_970 - .L_969)


	//   ....[0]....
.L_969:
        /*0408*/ 	.word	0x00009d80


	//----- nvinfo : EIATTR_MAX_THREADS
	.align		4
.L_970:
        /*040c*/ 	.byte	0x04, 0x05
        /*040e*/ 	.short	(.L_972 - .L_971)
.L_971:
        /*0410*/ 	.word	0x00000180
        /*0414*/ 	.word	0x00000001
        /*0418*/ 	.word	0x00000001


	//----- nvinfo : EIATTR_CRS_STACK_SIZE
	.align		4
.L_972:
        /*041c*/ 	.byte	0x04, 0x1e
        /*041e*/ 	.short	(.L_974 - .L_973)
.L_973:
        /*0420*/ 	.word	0x00000000


	//----- nvinfo : EIATTR_CBANK_PARAM_SIZE
	.align		4
.L_974:
        /*0424*/ 	.byte	0x03, 0x19
        /*0426*/ 	.short	0x0770


	//----- nvinfo : EIATTR_PARAM_CBANK
	.align		4
        /*0428*/ 	.byte	0x04, 0x0a
        /*042a*/ 	.short	(.L_976 - .L_975)
	.align		4
.L_975:
        /*042c*/ 	.word	index@(.nv.constant0._ZN7cutlass13device_kernelIN5flash11enable_sm90INS1_16FlashAttnBwdSm90INS1_25CollectiveMainloopBwdSm90ILi2ELi2ELi2EN4cute5tupleIJNS5_1CILi1EEES8_S8_EEENS6_IJNS7_ILi64EEENS7_ILi128EEESB_EEENS_10bfloat16_tEfNS_4arch4Sm90ELb1ELb0ELb0ELb1ELb1ELb1ELb0ELb0ELi2ELi1ELi2ELi1ELb0EEENS1_24CollectiveEpilogueBwdGQAISC_fSF_Li256ELb1ELb1EEENS1_25SingleTileBwdLPTSchedulerILb1ELi128ELb1EEEEEEEEEvNT_6ParamsE)
        /*0430*/ 	.short	0x0210
        /*0432*/ 	.short	0x0770


	//----- nvinfo : EIATTR_SW_WAR
	.align		4
.L_976:
        /*0434*/ 	.byte	0x04, 0x36
        /*0436*/ 	.short	(.L_978 - .L_977)
.L_977:
        /*0438*/ 	.word	0x00000008
.L_978:


//--------------------- .nv.info._ZN7cutlass13device_kernelIN5flash22FlashAttnBwdPreprocessIN4cute5tupleIJNS3_1CILi64EEENS5_ILi128EEEEEENS_10bfloat16_tEfNS_4arch4Sm90ELb1ELb1EEEEEvNT_6ParamsE --------------------------
	.section	.nv.info._ZN7cutlass13device_kernelIN5flash22FlashAttnBwdPreprocessIN4cute5tupleIJNS3_1CILi64EEENS5_ILi128EEEEEENS_10bfloat16_tEfNS_4arch4Sm90ELb1ELb1EEEEEvNT_6ParamsE,"",@"SHT_CUDA_INFO"
	.sectionflags	@""
	.align	4


	//----- nvinfo : EIATTR_CUDA_API_VERSION
	.align		4
        /*0000*/ 	.byte	0x04, 0x37
        /*0002*/ 	.short	(.L_980 - .L_979)
.L_979:
        /*0004*/ 	.word	0x00000082


	//----- nvinfo : EIATTR_KPARAM_INFO
	.align		4
.L_980:
        /*0008*/ 	.byte	0x04, 0x17
        /*000a*/ 	.short	(.L_982 - .L_981)
.L_981:
        /*000c*/ 	.word	0x00000000
        /*0010*/ 	.short	0x0000
        /*0012*/ 	.short	0x0000
        /*0014*/ 	.byte	0x00, 0xf0, 0xc1, 0x03


	//----- nvinfo : EIATTR_SPARSE_MMA_MASK
	.align		4
.L_982:
        /*0018*/ 	.byte	0x03, 0x50
        /*001a*/ 	.short	0x0000


	//----- nvinfo : EIATTR_MAXREG_COUNT
	.align		4
        /*001c*/ 	.byte	0x03, 0x1b
        /*001e*/ 	.short	0x0080


	//----- nvinfo : EIATTR_MERCURY_ISA_VERSION
	.align		4
        /*0020*/ 	.byte	0x03, 0x5f
        /*0022*/ 	.short	0x0101


	//----- nvinfo : EIATTR_COOP_GROUP_MASK_REGIDS
	.align		4
        /*0024*/ 	.byte	0x04, 0x29
        /*0026*/ 	.short	(.L_984 - .L_983)


	//   ....[0]....
.L_983:
        /*0028*/ 	.word	0xffffffff


	//   ....[1]....
        /*002c*/ 	.word	0xffffffff


	//   ....[2]....
        /*0030*/ 	.word	0xffffffff


	//   ....[3]....
        /*0034*/ 	.word	0xffffffff


	//   ....[4]....
        /*0038*/ 	.word	0xffffffff


	//   ....[5]....
        /*003c*/ 	.word	0xffffffff


	//   ....[6]....
        /*0040*/ 	.word	0xffffffff


	//   ....[7]....
        /*0044*/ 	.word	0xffffffff


	//   ....[8]....
        /*0048*/ 	.word	0xffffffff


	//   ....[9]....
        /*004c*/ 	.word	0xffffffff


	//   ....[10]....
        /*0050*/ 	.word	0xffffffff


	//   ....[11]....
        /*0054*/ 	.word	0xffffffff


	//   ....[12]....
        /*0058*/ 	.word	0xffffffff


	//   ....[13]....
        /*005c*/ 	.word	0xffffffff


	//   ....[14]....
        /*0060*/ 	.word	0xffffffff


	//   ....[15]....
        /*0064*/ 	.word	0xffffffff


	//----- nvinfo : EIATTR_COOP_GROUP_INSTR_OFFSETS
	.align		4
.L_984:
        /*0068*/ 	.byte	0x04, 0x28
        /*006a*/ 	.short	(.L_986 - .L_985)


	//   ....[0]....
.L_985:
        /*006c*/ 	.word	0x000013a0


	//   ....[1]....
        /*0070*/ 	.word	0x000013b0


	//   ....[2]....
        /*0074*/ 	.word	0x000013c0


	//   ....[3]....
        /*0078*/ 	.word	0x000013d0


	//   ....[4]....
        /*007c*/ 	.word	0x00001420


	//   ....[5]....
        /*0080*/ 	.word	0x00001430


	//   ....[6]....
        /*0084*/ 	.word	0x00001440


	//   ....[7]....
        /*0088*/ 	.word	0x00001450


	//   ....[8]....
        /*008c*/ 	.word	0x000014a0


	//   ....[9]....
        /*0090*/ 	.word	0x000014b0


	//   ....[10]....
        /*0094*/ 	.word	0x000014c0


	//   ....[11]....
        /*0098*/ 	.word	0x000014d0


	//   ....[12]....
        /*009c*/ 	.word	0x00001520


	//   ....[13]....
        /*00a0*/ 	.word	0x00001540


	//   ....[14]....
        /*00a4*/ 	.word	0x00001550


	//   ....[15]....
        /*00a8*/ 	.word	0x00001560


	//----- nvinfo : EIATTR_EXIT_INSTR_OFFSETS
	.align		4
.L_986:
        /*00ac*/ 	.byte	0x04, 0x1c
        /*00ae*/ 	.short	(.L_988 - .L_987)


	//   ....[0]....
.L_987:
        /*00b0*/ 	.word	0x000001c0


	//   ....[1]....
        /*00b4*/ 	.word	0x00001bb0


	//   ....[2]....
        /*00b8*/ 	.word	0x00001c30


	//----- nvinfo : EIATTR_MAX_THREADS
	.align		4
.L_988:
        /*00bc*/ 	.byte	0x04, 0x05
        /*00be*/ 	.short	(.L_990 - .L_989)
.L_989:
        /*00c0*/ 	.word	0x00000100
        /*00c4*/ 	.word	0x00000001
        /*00c8*/ 	.word	0x00000001


	//----- nvinfo : EIATTR_CRS_STACK_SIZE
	.align		4
.L_990:
        /*00cc*/ 	.byte	0x04, 0x1e
        /*00ce*/ 	.short	(.L_992 - .L_991)
.L_991:
        /*00d0*/ 	.word	0x00000000


	//----- nvinfo : EIATTR_CBANK_PARAM_SIZE
	.align		4
.L_992:
        /*00d4*/ 	.byte	0x03, 0x19
        /*00d6*/ 	.short	0x00f0


	//----- nvinfo : EIATTR_PARAM_CBANK
	.align		4
        /*00d8*/ 	.byte	0x04, 0x0a
        /*00da*/ 	.short	(.L_994 - .L_993)
	.align		4
.L_993:
        /*00dc*/ 	.word	index@(.nv.constant0._ZN7cutlass13device_kernelIN5flash22FlashAttnBwdPreprocessIN4cute5tupleIJNS3_1CILi64EEENS5_ILi128EEEEEENS_10bfloat16_tEfNS_4arch4Sm90ELb1ELb1EEEEEvNT_6ParamsE)
        /*00e0*/ 	.short	0x0210
        /*00e2*/ 	.short	0x00f0


	//----- nvinfo : EIATTR_SW_WAR
	.align		4
.L_994:
        /*00e4*/ 	.byte	0x04, 0x36
        /*00e6*/ 	.short	(.L_996 - .L_995)
.L_995:
        /*00e8*/ 	.word	0x00000008
.L_996:


//--------------------- .nv.callgraph             --------------------------
	.section	.nv.callgraph,"",@"SHT_CUDA_CALLGRAPH"
	.align	4
	.sectionentsize	8
	.align		4
        /*0000*/ 	.word	0x00000000
	.align		4
        /*0004*/ 	.word	0xffffffff
	.align		4
        /*0008*/ 	.word	index@(_ZN7cutlass13device_kernelIN5flash11enable_sm90INS1_16FlashAttnBwdSm90INS1_25CollectiveMainloopBwdSm90ILi2ELi2ELi2EN4cute5tupleIJNS5_1CILi1EEES8_S8_EEENS6_IJNS7_ILi80EEENS7_ILi128EEESB_EEENS_10bfloat16_tEfNS_4arch4Sm90ELb0ELb0ELb0ELb0ELb0ELb1ELb0ELb1ELi2ELi1ELi2ELi1ELb0EEENS1_21CollectiveEpilogueBwdISC_SD_SF_Li256ELb0ELb0ELi1EEENS1_19SingleTileSchedulerILb0ELb0ELb0ELi128EEEEEEEEEvNT_6ParamsE)
	.align		4
        /*000c*/ 	.word	index@(__assertfail)
	.align		4
        /*0010*/ 	.word	index@(_ZN7cutlass13device_kernelIN5flash11enable_sm90INS1_16FlashAttnBwdSm90INS1_25CollectiveMainloopBwdSm90ILi2ELi2ELi2EN4cute5tupleIJNS5_1CILi1EEES8_S8_EEENS6_IJNS7_ILi80EEENS7_ILi128EEESB_EEENS_10bfloat16_tEfNS_4arch4Sm90ELb0ELb0ELb0ELb0ELb1ELb1ELb0ELb1ELi2ELi1ELi2ELi1ELb0EEENS1_21CollectiveEpilogueBwdISC_SD_SF_Li256ELb0ELb0ELi1EEENS1_19SingleTileSchedulerILb0ELb0ELb0ELi128EEEEEEEEEvNT_6ParamsE)
	.align		4
        /*0014*/ 	.word	index@(__assertfail)
	.align		4
        /*0018*/ 	.word	index@(_ZN7cutlass13device_kernelIN5flash11enable_sm90INS1_16FlashAttnBwdSm90INS1_25CollectiveMainloopBwdSm90ILi2ELi2ELi2EN4cute5tupleIJNS5_1CILi1EEES8_S8_EEENS6_IJNS7_ILi80EEENS7_ILi128EEESB_EEENS_10bfloat16_tEfNS_4arch4Sm90ELb0ELb0ELb0ELb0ELb0ELb1ELb0ELb1ELi2ELi1ELi2ELi1ELb0EEENS1_24CollectiveEpilogueBwdGQAISC_fSF_Li256ELb0ELb0EEENS1_19SingleTileSchedulerILb0ELb0ELb0ELi128EEEEEEEEEvNT_6ParamsE)
	.align		4
        /*001c*/ 	.word	index@(__assertfail)
	.align		4
        /*0020*/ 	.word	index@(_ZN7cutlass13device_kernelIN5flash11enable_sm90INS1_16FlashAttnBwdSm90INS1_25CollectiveMainloopBwdSm90ILi2ELi2ELi2EN4cute5tupleIJNS5_1CILi1EEES8_S8_EEENS6_IJNS7_ILi80EEENS7_ILi128EEESB_EEENS_10bfloat16_tEfNS_4arch4Sm90ELb0ELb0ELb0ELb0ELb1ELb1ELb0ELb1ELi2ELi1ELi2ELi1ELb0EEENS1_24CollectiveEpilogueBwdGQAISC_fSF_Li256ELb0ELb1EEENS1_19SingleTileSchedulerILb0ELb0ELb0ELi128EEEEEEEEEvNT_6ParamsE)
	.align		4
        /*0024*/ 	.word	index@(__assertfail)
	.align		4
        /*0028*/ 	.word	index@(_ZN7cutlass13device_kernelIN5flash11enable_sm90INS1_16FlashAttnBwdSm90INS1_25CollectiveMainloopBwdSm90ILi2ELi2ELi2EN4cute5tupleIJNS5_1CILi1EEES8_S8_EEENS6_IJNS7_ILi80EEENS7_ILi128EEESB_EEENS_10bfloat16_tEfNS_4arch4Sm90ELb0ELb0ELb0ELb1ELb0ELb1ELb0ELb1ELi2ELi1ELi2ELi1ELb0EEENS1_21CollectiveEpilogueBwdISC_SD_SF_Li256ELb1ELb0ELi1EEENS1_19SingleTileSchedulerILb1ELb0ELb0ELi128EEEEEEEEEvNT_6ParamsE)
	.align		4
        /*002c*/ 	.word	index@(__assertfail)
	.align		4
        /*0030*/ 	.word	index@(_ZN7cutlass13device_kernelIN5flash11enable_sm90INS1_16FlashAttnBwdSm90INS1_25CollectiveMainloopBwdSm90ILi2ELi2ELi2EN4cute5tupleIJNS5_1CILi1EEES8_S8_EEENS6_IJNS7_ILi80EEENS7_ILi128EEESB_EEENS_10bfloat16_tEfNS_4arch4Sm90ELb0ELb0ELb0ELb1ELb1ELb1ELb0ELb1ELi2ELi1ELi2ELi1ELb0EEENS1_21CollectiveEpilogueBwdISC_SD_SF_Li256ELb1ELb0ELi1EEENS1_19SingleTileSchedulerILb1ELb0ELb0ELi128EEEEEEEEEvNT_6ParamsE)
	.align		4
        /*0034*/ 	.word	index@(__assertfail)
	.align		4
        /*0038*/ 	.word	index@(_ZN7cutlass13device_kernelIN5flash11enable_sm90INS1_16FlashAttnBwdSm90INS1_25CollectiveMainloopBwdSm90ILi2ELi2ELi2EN4cute5tupleIJNS5_1CILi1EEES8_S8_EEENS6_IJNS7_ILi80EEENS7_ILi128EEESB_EEENS_10bfloat16_tEfNS_4arch4Sm90ELb0ELb0ELb0ELb1ELb0ELb1ELb0ELb1ELi2ELi1ELi2ELi1ELb0EEENS1_24CollectiveEpilogueBwdGQAISC_fSF_Li256ELb1ELb0EEENS1_19SingleTileSchedulerILb1ELb0ELb0ELi128EEEEEEEEEvNT_6ParamsE)
	.align		4
        /*003c*/ 	.word	index@(__assertfail)
	.align		4
        /*0040*/ 	.word	index@(_ZN7cutlass13device_kernelIN5flash11enable_sm90INS1_16FlashAttnBwdSm90INS1_25CollectiveMainloopBwdSm90ILi2ELi2ELi2EN4cute5tupleIJNS5_1CILi1EEES8_S8_EEENS6_IJNS7_ILi80EEENS7_ILi128EEESB_EEENS_10bfloat16_tEfNS_4arch4Sm90ELb0ELb0ELb0ELb1ELb1ELb1ELb0ELb1ELi2ELi1ELi2ELi1ELb0EEENS1_24CollectiveEpilogueBwdGQAISC_fSF_Li256ELb1ELb1EEENS1_19SingleTileSchedulerILb1ELb0ELb0ELi128EEEEEEEEEvNT_6ParamsE)
	.align		4
        /*0044*/ 	.word	index@(__assertfail)
	.align		4
        /*0048*/ 	.word	index@(_ZN7cutlass13device_kernelIN5flash11enable_sm90INS1_16FlashAttnBwdSm90INS1_25CollectiveMainloopBwdSm90ILi2ELi2ELi2EN4cute5tupleIJNS5_1CILi1EEES8_S8_EEENS6_IJNS7_ILi64EEENS7_ILi128EEESB_EEENS_10bfloat16_tEfNS_4arch4Sm90ELb0ELb1ELb0ELb0ELb0ELb1ELb0ELb0ELi2ELi1ELi2ELi1ELb0EEENS1_21CollectiveEpilogueBwdISC_SD_SF_Li256ELb0ELb0ELi1EEENS1_19SingleTileSchedulerILb0ELb0ELb0ELi128EEEEEEEEEvNT_6ParamsE)
	.align		4
        /*004c*/ 	.word	index@(__assertfail)
	.align		4
        /*0050*/ 	.word	index@(_ZN7cutlass13device_kernelIN5flash11enable_sm90INS1_16FlashAttnBwdSm90INS1_25CollectiveMainloopBwdSm90ILi2ELi2ELi2EN4cute5tupleIJNS5_1CILi1EEES8_S8_EEENS6_IJNS7_ILi64EEENS7_ILi128EEESB_EEENS_10bfloat16_tEfNS_4arch4Sm90ELb0ELb1ELb0ELb0ELb1ELb1ELb0ELb0ELi2ELi1ELi2ELi1ELb0EEENS1_21CollectiveEpilogueBwdISC_SD_SF_Li256ELb0ELb0ELi1EEENS1_19SingleTileSchedulerILb0ELb0ELb0ELi128EEEEEEEEEvNT_6ParamsE)
	.align		4
        /*0054*/ 	.word	index@(__assertfail)
	.align		4
        /*0058*/ 	.word	index@(_ZN7cutlass13device_kernelIN5flash11enable_sm90INS1_16FlashAttnBwdSm90INS1_25CollectiveMainloopBwdSm90ILi2ELi2ELi2EN4cute5tupleIJNS5_1CILi1EEES8_S8_EEENS6_IJNS7_ILi64EEENS7_ILi128EEESB_EEENS_10bfloat16_tEfNS_4arch4Sm90ELb0ELb1ELb0ELb0ELb0ELb1ELb0ELb0ELi2ELi1ELi2ELi1ELb0EEENS1_24CollectiveEpilogueBwdGQAISC_fSF_Li256ELb0ELb0EEENS1_19SingleTileSchedulerILb0ELb0ELb0ELi128EEEEEEEEEvNT_6ParamsE)
	.align		4
        /*005c*/ 	.word	index@(__assertfail)
	.align		4
        /*0060*/ 	.word	index@(_ZN7cutlass13device_kernelIN5flash11enable_sm90INS1_16FlashAttnBwdSm90INS1_25CollectiveMainloopBwdSm90ILi2ELi2ELi2EN4cute5tupleIJNS5_1CILi1EEES8_S8_EEENS6_IJNS7_ILi64EEENS7_ILi128EEESB_EEENS_10bfloat16_tEfNS_4arch4Sm90ELb0ELb1ELb0ELb0ELb1ELb1ELb0ELb0ELi2ELi1ELi2ELi1ELb0EEENS1_24CollectiveEpilogueBwdGQAISC_fSF_Li256ELb0ELb1EEENS1_19SingleTileSchedulerILb0ELb0ELb0ELi128EEEEEEEEEvNT_6ParamsE)
	.align		4
        /*0064*/ 	.word	index@(__assertfail)
	.align		4
        /*0068*/ 	.word	index@(_ZN7cutlass13device_kernelIN5flash11enable_sm90INS1_16FlashAttnBwdSm90INS1_25CollectiveMainloopBwdSm90ILi2ELi2ELi2EN4cute5tupleIJNS5_1CILi1EEES8_S8_EEENS6_IJNS7_ILi64EEENS7_ILi128EEESB_EEENS_10bfloat16_tEfNS_4arch4Sm90ELb0ELb1ELb0ELb1ELb0ELb1ELb0ELb0ELi2ELi1ELi2ELi1ELb0EEENS1_21CollectiveEpilogueBwdISC_SD_SF_Li256ELb1ELb0ELi1EEENS1_19SingleTileSchedulerILb1ELb0ELb0ELi128EEEEEEEEEvNT_6ParamsE)
	.align		4
        /*006c*/ 	.word	index@(__assertfail)
	.align		4
        /*0070*/ 	.word	index@(_ZN7cutlass13device_kernelIN5flash11enable_sm90INS1_16FlashAttnBwdSm90INS1_25CollectiveMainloopBwdSm90ILi2ELi2ELi2EN4cute5tupleIJNS5_1CILi1EEES8_S8_EEENS6_IJNS7_ILi64EEENS7_ILi128EEESB_EEENS_10bfloat16_tEfNS_4arch4Sm90ELb0ELb1ELb0ELb1ELb1ELb1ELb0ELb0ELi2ELi1ELi2ELi1ELb0EEENS1_21CollectiveEpilogueBwdISC_SD_SF_Li256ELb1ELb0ELi1EEENS1_19SingleTileSchedulerILb1ELb0ELb0ELi128EEEEEEEEEvNT_6ParamsE)
	.align		4
        /*0074*/ 	.word	index@(__assertfail)
	.align		4
        /*0078*/ 	.word	index@(_ZN7cutlass13device_kernelIN5flash11enable_sm90INS1_16FlashAttnBwdSm90INS1_25CollectiveMainloopBwdSm90ILi2ELi2ELi2EN4cute5tupleIJNS5_1CILi1EEES8_S8_EEENS6_IJNS7_ILi64EEENS7_ILi128EEESB_EEENS_10bfloat16_tEfNS_4arch4Sm90ELb0ELb1ELb0ELb1ELb0ELb1ELb0ELb0ELi2ELi1ELi2ELi1ELb0EEENS1_24CollectiveEpilogueBwdGQAISC_fSF_Li256ELb1ELb0EEENS1_19SingleTileSchedulerILb1ELb0ELb0ELi128EEEEEEEEEvNT_6ParamsE)
	.align		4
        /*007c*/ 	.word	index@(__assertfail)
	.align		4
        /*0080*/ 	.word	index@(_ZN7cutlass13device_kernelIN5flash11enable_sm90INS1_16FlashAttnBwdSm90INS1_25CollectiveMainloopBwdSm90ILi2ELi2ELi2EN4cute5tupleIJNS5_1CILi1EEES8_S8_EEENS6_IJNS7_ILi64EEENS7_ILi128EEESB_EEENS_10bfloat16_tEfNS_4arch4Sm90ELb0ELb1ELb0ELb1ELb1ELb1ELb0ELb0ELi2ELi1ELi2ELi1ELb0EEENS1_24CollectiveEpilogueBwdGQAISC_fSF_Li256ELb1ELb1EEENS1_19SingleTileSchedulerILb1ELb0ELb0ELi128EEEEEEEEEvNT_6ParamsE)
	.align		4
        /*0084*/ 	.word	index@(__assertfail)
	.align		4
        /*0088*/ 	.word	index@(_ZN7cutlass13device_kernelIN5flash11enable_sm90INS1_16FlashAttnBwdSm90INS1_25CollectiveMainloopBwdSm90ILi2ELi2ELi2EN4cute5tupleIJNS5_1CILi1EEES8_S8_EEENS6_IJNS7_ILi64EEENS7_ILi128EEESB_EEENS_10bfloat16_tEfNS_4arch4Sm90ELb1ELb0ELb0ELb0ELb0ELb1ELb0ELb0ELi2ELi1ELi2ELi1ELb0EEENS1_21CollectiveEpilogueBwdISC_SD_SF_Li256ELb0ELb0ELi1EEENS1_25SingleTileBwdLPTSchedulerILb0ELi128ELb0EEEEEEEEEvNT_6ParamsE)
	.align		4
        /*008c*/ 	.word	index@(__assertfail)
	.align		4
        /*0090*/ 	.word	index@(_ZN7cutlass13device_kernelIN5flash11enable_sm90INS1_16FlashAttnBwdSm90INS1_25CollectiveMainloopBwdSm90ILi2ELi2ELi2EN4cute5tupleIJNS5_1CILi1EEES8_S8_EEENS6_IJNS7_ILi64EEENS7_ILi128EEESB_EEENS_10bfloat16_tEfNS_4arch4Sm90ELb1ELb0ELb0ELb0ELb1ELb1ELb0ELb0ELi2ELi1ELi2ELi1ELb0EEENS1_21CollectiveEpilogueBwdISC_SD_SF_Li256ELb0ELb0ELi1EEENS1_25SingleTileBwdLPTSchedulerILb0ELi128ELb1EEEEEEEEEvNT_6ParamsE)
	.align		4
        /*0094*/ 	.word	index@(__assertfail)
	.align		4
        /*0098*/ 	.word	index@(_ZN7cutlass13device_kernelIN5flash11enable_sm90INS1_16FlashAttnBwdSm90INS1_25CollectiveMainloopBwdSm90ILi2ELi2ELi2EN4cute5tupleIJNS5_1CILi1EEES8_S8_EEENS6_IJNS7_ILi64EEENS7_ILi128EEESB_EEENS_10bfloat16_tEfNS_4arch4Sm90ELb1ELb0ELb0ELb0ELb0ELb1ELb0ELb0ELi2ELi1ELi2ELi1ELb0EEENS1_24CollectiveEpilogueBwdGQAISC_fSF_Li256ELb0ELb0EEENS1_25SingleTileBwdLPTSchedulerILb0ELi128ELb0EEEEEEEEEvNT_6ParamsE)
	.align		4
        /*009c*/ 	.word	index@(__assertfail)
	.align		4
        /*00a0*/ 	.word	index@(_ZN7cutlass13device_kernelIN5flash11enable_sm90INS1_16FlashAttnBwdSm90INS1_25CollectiveMainloopBwdSm90ILi2ELi2ELi2EN4cute5tupleIJNS5_1CILi1EEES8_S8_EEENS6_IJNS7_ILi64EEENS7_ILi128EEESB_EEENS_10bfloat16_tEfNS_4arch4Sm90ELb1ELb0ELb0ELb0ELb1ELb1ELb0ELb0ELi2ELi1ELi2ELi1ELb0EEENS1_24CollectiveEpilogueBwdGQAISC_fSF_Li256ELb0ELb1EEENS1_25SingleTileBwdLPTSchedulerILb0ELi128ELb1EEEEEEEEEvNT_6ParamsE)
	.align		4
        /*00a4*/ 	.word	index@(__assertfail)
	.align		4
        /*00a8*/ 	.word	index@(_ZN7cutlass13device_kernelIN5flash11enable_sm90INS1_16FlashAttnBwdSm90INS1_25CollectiveMainloopBwdSm90ILi2ELi2ELi2EN4cute5tupleIJNS5_1CILi1EEES8_S8_EEENS6_IJNS7_ILi64EEENS7_ILi128EEESB_EEENS_10bfloat16_tEfNS_4arch4Sm90ELb1ELb0ELb0ELb1ELb0ELb1ELb0ELb0ELi2ELi1ELi2ELi1ELb0EEENS1_21CollectiveEpilogueBwdISC_SD_SF_Li256ELb1ELb0ELi1EEENS1_25SingleTileBwdLPTSchedulerILb1ELi128ELb0EEEEEEEEEvNT_6ParamsE)
	.align		4
        /*00ac*/ 	.word	index@(__assertfail)
	.align		4
        /*00b0*/ 	.word	index@(_ZN7cutlass13device_kernelIN5flash11enable_sm90INS1_16FlashAttnBwdSm90INS1_25CollectiveMainloopBwdSm90ILi2ELi2ELi2EN4cute5tupleIJNS5_1CILi1EEES8_S8_EEENS6_IJNS7_ILi64EEENS7_ILi128EEESB_EEENS_10bfloat16_tEfNS_4arch4Sm90ELb1ELb0ELb0ELb1ELb1ELb1ELb0ELb0ELi2ELi1ELi2ELi1ELb0EEENS1_21CollectiveEpilogueBwdISC_SD_SF_Li256ELb1ELb0ELi1EEENS1_25SingleTileBwdLPTSchedulerILb1ELi128ELb1EEEEEEEEEvNT_6ParamsE)
	.align		4
        /*00b4*/ 	.word	index@(__assertfail)
	.align		4
        /*00b8*/ 	.word	index@(_ZN7cutlass13device_kernelIN5flash11enable_sm90INS1_16FlashAttnBwdSm90INS1_25CollectiveMainloopBwdSm90ILi2ELi2ELi2EN4cute5tupleIJNS5_1CILi1EEES8_S8_EEENS6_IJNS7_ILi64EEENS7_ILi128EEESB_EEENS_10bfloat16_tEfNS_4arch4Sm90ELb1ELb0ELb0ELb1ELb0ELb1ELb0ELb0ELi2ELi1ELi2ELi1ELb0EEENS1_24CollectiveEpilogueBwdGQAISC_fSF_Li256ELb1ELb0EEENS1_25SingleTileBwdLPTSchedulerILb1ELi128ELb0EEEEEEEEEvNT_6ParamsE)
	.align		4
        /*00bc*/ 	.word	index@(__assertfail)
	.align		4
        /*00c0*/ 	.word	index@(_ZN7cutlass13device_kernelIN5flash11enable_sm90INS1_16FlashAttnBwdSm90INS1_25CollectiveMainloopBwdSm90ILi2ELi2ELi2EN4cute5tupleIJNS5_1CILi1EEES8_S8_EEENS6_IJNS7_ILi64EEENS7_ILi128EEESB_EEENS_10bfloat16_tEfNS_4arch4Sm90ELb1ELb0ELb0ELb1ELb1ELb1ELb0ELb0ELi2ELi1ELi2ELi1ELb0EEENS1_24CollectiveEpilogueBwdGQAISC_fSF_Li256ELb1ELb1EEENS1_25SingleTileBwdLPTSchedulerILb1ELi128ELb1EEEEEEEEEvNT_6ParamsE)
	.align		4
        /*00c4*/ 	.word	index@(__assertfail)
	.align		4
        /*00c8*/ 	.word	0x00000000
	.align		4
        /*00cc*/ 	.word	0xfffffffe
	.align		4
        /*00d0*/ 	.word	0x00000000
	.align		4
        /*00d4*/ 	.word	0xfffffffd
	.align		4
        /*00d8*/ 	.word	0x00000000
	.align		4
        /*00dc*/ 	.word	0xfffffffc


//--------------------- .nv.constant4             --------------------------
	.section	.nv.constant4,"a",@progbits
	.align	8
	.align		8
.nv.constant4:
        /*0000*/ 	.dword	__assertfail
	.align		8
        /*0008*/ 	.dword	__unnamed_1
	.align		8
        /*0010*/ 	.dword	__unnamed_2
	.align		8
        /*0018*/ 	.dword	__unnamed_3
	.align		8
        /*0020*/ 	.dword	__unnamed_4
	.align		8
        /*0028*/ 	.dword	__unnamed_5
	.align		8
        /*0030*/ 	.dword	__unnamed_6
	.align		8
        /*0038*/ 	.dword	_ZN66_INTERNAL_1792fac5_30_flash_bwd_hdim128_bf16_sm90_cu_49158569_29574cuda3std3__45__cpo5beginE
	.align		8
        /*0040*/ 	.dword	_ZN66_INTERNAL_1792fac5_30_flash_bwd_hdim128_bf16_sm90_cu_49158569_29574cuda3std3__45__cpo3endE
	.align		8
        /*0048*/ 	.dword	_ZN66_INTERNAL_1792fac5_30_flash_bwd_hdim128_bf16_sm90_cu_49158569_29574cuda3std3__45__cpo6cbeginE
	.align		8
        /*0050*/ 	.dword	_ZN66_INTERNAL_1792fac5_30_flash_bwd_hdim128_bf16_sm90_cu_49158569_29574cuda3std3__45__cpo4cendE
	.align		8
        /*0058*/ 	.dword	_ZN66_INTERNAL_1792fac5_30_flash_bwd_hdim128_bf16_sm90_cu_49158569_29574cuda3std3__468_GLOBAL__N__1792fac5_30_flash_bwd_hdim128_bf16_sm90_cu_49158569_29576ignoreE
	.align		8
        /*0060*/ 	.dword	_ZN66_INTERNAL_1792fac5_30_flash_bwd_hdim128_bf16_sm90_cu_49158569_29574cuda3std3__419piecewise_constructE
	.align		8
        /*0068*/ 	.dword	_ZN66_INTERNAL_1792fac5_30_flash_bwd_hdim128_bf16_sm90_cu_49158569_29574cuda3std3__48in_placeE
	.align		8
        /*0070*/ 	.dword	_ZN66_INTERNAL_1792fac5_30_flash_bwd_hdim128_bf16_sm90_cu_49158569_29574cuda3std6ranges3__45__cpo4swapE
	.align		8
        /*0078*/ 	.dword	_ZN66_INTERNAL_1792fac5_30_flash_bwd_hdim128_bf16_sm90_cu_49158569_29574cuda3std6ranges3__45__cpo9iter_moveE
	.align		8
        /*0080*/ 	.dword	_ZN66_INTERNAL_1792fac5_30_flash_bwd_hdim128_bf16_sm90_cu_49158569_29574cute7productE
	.align		8
        /*0088*/ 	.dword	_ZN66_INTERNAL_1792fac5_30_flash_bwd_hdim128_bf16_sm90_cu_49158569_29574cute1_E
	.align		8
        /*0090*/ 	.dword	$str$23
	.align		8
        /*0098*/ 	.dword	$str$24


//--------------------- .text._ZN7cutlass13device_kernelIN5flash11enable_sm90INS1_16FlashAttnBwdSm90INS1_25CollectiveMainloopBwdSm90ILi2ELi2ELi2EN4cute5tupleIJNS5_1CILi1EEES8_S8_EEENS6_IJNS7_ILi80EEENS7_ILi128EEESB_EEENS_10bfloat16_tEfNS_4arch4Sm90ELb0ELb0ELb0ELb0ELb0ELb1ELb0ELb1ELi2ELi1ELi2ELi1ELb0EEENS1_21CollectiveEpilogueBwdISC_SD_SF_Li256ELb0ELb0ELi1EEENS1_19SingleTileSchedulerILb0ELb0ELb0ELi128EEEEEEEEEvNT_6ParamsE --------------------------
	.section	.text._ZN7cutlass13device_kernelIN5flash11enable_sm90INS1_16FlashAttnBwdSm90INS1_25CollectiveMainloopBwdSm90ILi2ELi2ELi2EN4cute5tupleIJNS5_1CILi1EEES8_S8_EEENS6_IJNS7_ILi80EEENS7_ILi128EEESB_EEENS_10bfloat16_tEfNS_4arch4Sm90ELb0ELb0ELb0ELb0ELb0ELb1ELb0ELb1ELi2ELi1ELi2ELi1ELb0EEENS1_21CollectiveEpilogueBwdISC_SD_SF_Li256ELb0ELb0ELi1EEENS1_19SingleTileSchedulerILb0ELb0ELb0ELi128EEEEEEEEEvNT_6ParamsE,"ax",@progbits
	.align	128
.text._ZN7cutlass13device_kernelIN5flash11enable_sm90INS1_16FlashAttnBwdSm90INS1_25CollectiveMainloopBwdSm90ILi2ELi2ELi2EN4cute5tupleIJNS5_1CILi1EEES8_S8_EEENS6_IJNS7_ILi80EEENS7_ILi128EEESB_EEENS_10bfloat16_tEfNS_4arch4Sm90ELb0ELb0ELb0ELb0ELb0ELb1ELb0ELb1ELi2ELi1ELi2ELi1ELb0EEENS1_21CollectiveEpilogueBwdISC_SD_SF_Li256ELb0ELb0ELi1EEENS1_19SingleTileSchedulerILb0ELb0ELb0ELi128EEEEEEEEEvNT_6ParamsE:
        .type           _ZN7cutlass13device_kernelIN5flash11enable_sm90INS1_16FlashAttnBwdSm90INS1_25CollectiveMainloopBwdSm90ILi2ELi2ELi2EN4cute5tupleIJNS5_1CILi1EEES8_S8_EEENS6_IJNS7_ILi80EEENS7_ILi128EEESB_EEENS_10bfloat16_tEfNS_4arch4Sm90ELb0ELb0ELb0ELb0ELb0ELb1ELb0ELb1ELi2ELi1ELi2ELi1ELb0EEENS1_21CollectiveEpilogueBwdISC_SD_SF_Li256ELb0ELb0ELi1EEENS1_19SingleTileSchedulerILb0ELb0ELb0ELi128EEEEEEEEEvNT_6ParamsE,@function
        .size           _ZN7cutlass13device_kernelIN5flash11enable_sm90INS1_16FlashAttnBwdSm90INS1_25CollectiveMainloopBwdSm90ILi2ELi2ELi2EN4cute5tupleIJNS5_1CILi1EEES8_S8_EEENS6_IJNS7_ILi80EEENS7_ILi128EEESB_EEENS_10bfloat16_tEfNS_4arch4Sm90ELb0ELb0ELb0ELb0ELb0ELb1ELb0ELb1ELi2ELi1ELi2ELi1ELb0EEENS1_21CollectiveEpilogueBwdISC_SD_SF_Li256ELb0ELb0ELi1EEENS1_19SingleTileSchedulerILb0ELb0ELb0ELi128EEEEEEEEEvNT_6ParamsE,(.L_x_3682 - _ZN7cutlass13device_kernelIN5flash11enable_sm90INS1_16FlashAttnBwdSm90INS1_25CollectiveMainloopBwdSm90ILi2ELi2ELi2EN4cute5tupleIJNS5_1CILi1EEES8_S8_EEENS6_IJNS7_ILi80EEENS7_ILi128EEESB_EEENS_10bfloat16_tEfNS_4arch4Sm90ELb0ELb0ELb0ELb0ELb0ELb1ELb0ELb1ELi2ELi1ELi2ELi1ELb0EEENS1_21CollectiveEpilogueBwdISC_SD_SF_Li256ELb0ELb0ELi1EEENS1_19SingleTileSchedulerILb0ELb0ELb0ELi128EEEEEEEEEvNT_6ParamsE)
        .other          _ZN7cutlass13device_kernelIN5flash11enable_sm90INS1_16FlashAttnBwdSm90INS1_25CollectiveMainloopBwdSm90ILi2ELi2ELi2EN4cute5tupleIJNS5_1CILi1EEES8_S8_EEENS6_IJNS7_ILi80EEENS7_ILi128EEESB_EEENS_10bfloat16_tEfNS_4arch4Sm90ELb0ELb0ELb0ELb0ELb0ELb1ELb0ELb1ELi2ELi1ELi2ELi1ELb0EEENS1_21CollectiveEpilogueBwdISC_SD_SF_Li256ELb0ELb0ELi1EEENS1_19SingleTileSchedulerILb0ELb0ELb0ELi128EEEEEEEEEvNT_6ParamsE,@"STO_CUDA_ENTRY STV_DEFAULT"
_ZN7cutlass13device_kernelIN5flash11enable_sm90INS1_16FlashAttnBwdSm90INS1_25CollectiveMainloopBwdSm90ILi2ELi2ELi2EN4cute5tupleIJNS5_1CILi1EEES8_S8_EEENS6_IJNS7_ILi80EEENS7_ILi128EEESB_EEENS_10bfloat16_tEfNS_4arch4Sm90ELb0ELb0ELb0ELb0ELb0ELb1ELb0ELb1ELi2ELi1ELi2ELi1ELb0EEENS1_21CollectiveEpilogueBwdISC_SD_SF_Li256ELb0ELb0ELi1EEENS1_19SingleTileSchedulerILb0ELb0ELb0ELi128EEEEEEEEEvNT_6ParamsE:
[----:B------:R-:W1:Y:S02]  /*0000*/  LDC R1, c[0x0][0x28] ;  /* 0x00000a00ff017b82 */ /* 0x000e640000000800 */
[----:B-1----:R-:W-:Y:S01]  /*0010*/  VIADD R1, R1, 0xffffffe0 ;  /* 0xffffffe001017836 */ /* 0x002fe20000000000 */
[----:B------:R-:W1:Y:S01]  /*0020*/  S2R R3, SR_TID.X ;  /* 0x0000000000037919 */ /* 0x000e620000002100 */
[----:B------:R-:W-:Y:S01]  /*0030*/  ELECT P0, URZ, PT ;  /* 0x00000000003f782f */ /* 0x000fe20003800000 */
[----:B------:R-:W-:Y:S01]  /*0040*/  BSSY B0, `(.L_x_0) ;  /* 0x0000019000007945 */ /* 0x000fe20003800000 */
[----:B-1----:R-:W-:-:S05]  /*0050*/  SHF.R.U32.HI R0, RZ, 0x5, R3 ;  /* 0x00000005ff007819 */ /* 0x002fca0000011603 */
[----:B------:R-:W1:Y:S02]  /*0060*/  SHFL.IDX PT, R2, R0, RZ, 0x1f ;  /* 0x00001fff00027589 */ /* 0x000e6400000e0000 */
[----:B-1----:R-:W-:-:S13]  /*0070*/  ISETP.EQ.AND P0, PT, R2, RZ, P0 ;  /* 0x000000ff0200720c */ /* 0x002fda0000702270 */
[----:B------:R-:W-:Y:S05]  /*0080*/  @!P0 BRA `(.L_x_1) ;  /* 0x0000000000508947 */ /* 0x000fea0003800000 */
[----:B------:R-:W-:Y:S02]  /*0090*/  ULDC.64 UR4, c[0x0][0x198] ;  /* 0x0000660000047ab9 */ /* 0x000fe40000000a00 */
[----:B------:R-:W-:Y:S02]  /*00a0*/  UIADD3 UR6, UP0, UR4, 0xf0, URZ ;  /* 0x000000f004067890 */ /* 0x000fe4000ff1e03f */
[----:B------:R-:W-:Y:S02]  /*00b0*/  UIADD3 UR8, UP1, UR4, 0x1f0, URZ ;  /* 0x000001f004087890 */ /* 0x000fe4000ff3e03f */
[----:B------:R-:W-:Y:S02]  /*00c0*/  UIADD3 UR10, UP2, UR4, 0x2f0, URZ ;  /* 0x000002f0040a7890 */ /* 0x000fe4000ff5e03f */
[----:B------:R-:W-:Y:S02]  /*00d0*/  UIADD3 UR12, UP3, UR4, 0x3f0, URZ ;  /* 0x000003f0040c7890 */ /* 0x000fe4000ff7e03f */
[----:B------:R-:W-:-:S02]  /*00e0*/  UIADD3 UR14, UP4, UR4, 0x670, URZ ;  /* 0x00000670040e7890 */ /* 0x000fc4000ff9e03f */
[----:B------:R-:W-:Y:S02]  /*00f0*/  UIADD3.X UR7, URZ, UR5, URZ, UP0, !UPT ;  /* 0x000000053f077290 */ /* 0x000fe400087fe43f */
[----:B------:R-:W-:Y:S02]  /*0100*/  UIADD3 UR4, UP5, UR4, 0x770, URZ ;  /* 0x0000077004047890 */ /* 0x000fe4000ffbe03f */
[----:B------:R-:W-:Y:S02]  /*0110*/  UIADD3.X UR9, URZ, UR5, URZ, UP1, !UPT ;  /* 0x000000053f097290 */ /* 0x000fe40008ffe43f */
[----:B------:R-:W-:Y:S02]  /*0120*/  UIADD3.X UR11, URZ, UR5, URZ, UP2, !UPT ;  /* 0x000000053f0b7290 */ /* 0x000fe400097fe43f */
[----:B------:R-:W-:Y:S01]  /*0130*/  UIADD3.X UR13, URZ, UR5, URZ, UP3, !UPT ;  /* 0x000000053f0d7290 */ /* 0x000fe20009ffe43f */
[----:B------:R1:W-:Y:S01]  /*0140*/  UTMACCTL.PF [UR6] ;  /* 0x00000000060079b9 */ /* 0x0003e20008040000 */
[----:B------:R-:W-:-:S03]  /*0150*/  UIADD3.X UR15, URZ, UR5, URZ, UP4, !UPT ;  /* 0x000000053f0f7290 */ /* 0x000fc6000a7fe43f */
[----:B------:R1:W-:Y:S01]  /*0160*/  UTMACCTL.PF [UR8] ;  /* 0x00000000080079b9 */ /* 0x0003e20008040000 */
[----:B------:R-:W-:Y:S01]  /*0170*/  UIADD3.X UR5, URZ, UR5, URZ, UP5, !UPT ;  /* 0x000000053f057290 */ /* 0x000fe2000affe43f */
[----:B------:R1:W-:Y:S02]  /*0180*/  UTMACCTL.PF [UR10] ;  /* 0x000000000a0079b9 */ /* 0x0003e40008040000 */
[----:B------:R1:W-:Y:S02]  /*0190*/  UTMACCTL.PF [UR12] ;  /* 0x000000000c0079b9 */ /* 0x0003e40008040000 */
[----:B------:R1:W-:Y:S04]  /*01a0*/  UTMACCTL.PF [UR14] ;  /* 0x000000000e0079b9 */ /* 0x0003e80008040000 */
[----:B------:R1:W-:Y:S02]  /*01b0*/  UTMACCTL.PF [UR4] ;  /* 0x00000000040079b9 */ /* 0x0003e40008040000 */
[----:B-1----:R-:W-:Y:S01]  /*01c0*/  NOP ;  /* 0x0000000000007918 */ /* 0x002fe20000000000 */
.L_x_1:
[----:B------:R-:W-:Y:S05]  /*01d0*/  BSYNC B0 ;  /* 0x0000000000007941 */ /* 0x000fea0003800000 */
.L_x_0:
[----:B------:R-:W-:Y:S01]  /*01e0*/  VOTEU.ANY UP0, P0 ;  /* 0x00000000003f7886 */ /* 0x000fe20000000100 */
[----:B------:R-:W1:Y:S01]  /*01f0*/  SHFL.IDX PT, R2, R0, RZ, 0x1f ;  /* 0x00001fff00027589 */ /* 0x000e6200000e0000 */
[----:B------:R-:W-:Y:S01]  /*0200*/  UMOV UR4, 0x1 ;  /* 0x0000000100047882 */ /* 0x000fe20000000000 */
[----:B------:R-:W-:Y:S02]  /*0210*/  SHF.R.U32.HI R3, RZ, 0x7, R3 ;  /* 0x00000007ff037819 */ /* 0x000fe40000011603 */
[----:B------:R-:W2:Y:S01]  /*0220*/  @UP0 S2UR UR7, SR_CgaCtaId ;  /* 0x00000000000709c3 */ /* 0x000ea20000008800 */
[----:B------:R-:W-:Y:S01]  /*0230*/  @UP0 UMOV UR6, 0x400 ;  /* 0x0000040000060882 */ /* 0x000fe20000000000 */
[----:B------:R-:W-:-:S04]  /*0240*/  @UP0 UIADD3 UR4, -UR4, 0x100000, URZ ;  /* 0x0010000004040890 */ /* 0x000fc8000fffe13f */
[----:B------:R-:W-:Y:S02]  /*0250*/  @UP0 USHF.L.U32 UR5, UR4, 0xb, URZ ;  /* 0x0000000b04050899 */ /* 0x000fe4000800063f */
[----:B------:R-:W-:Y:S01]  /*0260*/  @UP0 USHF.L.U32 UR4, UR4, 0x1, URZ ;  /* 0x0000000104040899 */ /* 0x000fe2000800063f */
[----:B-1----:R-:W-:Y:S02]  /*0270*/  ISETP.NE.AND P1, PT, R2, RZ, PT ;  /* 0x000000ff0200720c */ /* 0x002fe40003f25270 */
[----:B------:R1:W3:Y:S01]  /*0280*/  SHFL.IDX PT, R2, R3, RZ, 0x1f ;  /* 0x00001fff03027589 */ /* 0x0002e200000e0000 */
[----:B--2---:R-:W-:Y:S01]  /*0290*/  @UP0 ULEA UR6, UR7, UR6, 0x18 ;  /* 0x0000000607060291 */ /* 0x004fe2000f8ec03f */
[----:B------:R-:W-:Y:S02]  /*02a0*/  VOTEU.ANY UP0, P0 ;  /* 0x00000000003f7886 */ /* 0x000fe40000000100 */
[----:B------:R-:W2:Y:S09]  /*02b0*/  FENCE.VIEW.ASYNC.S ;  /* 0x00000000000073c6 */ /* 0x000eb20000000000 */
[----:B--2---:R1:W2:Y:S02]  /*02c0*/  @UP0 SYNCS.EXCH.64 URZ, [UR6+0x38800], UR4 ;  /* 0x03880004063f05b2 */ /* 0x0042a40008000100 */
[----:B-1----:R-:W-:Y:S05]  /*02d0*/  @P1 BRA `(.L_x_2) ;  /* 0x0000000000481947 */ /* 0x002fea0003800000 */
[----:B------:R-:W1:Y:S01]  /*02e0*/  S2UR UR5, SR_CgaCtaId ;  /* 0x00000000000579c3 */ /* 0x000e620000008800 */
[----:B------:R-:W-:Y:S01]  /*02f0*/  UMOV UR4, 0x400 ;  /* 0x0000040000047882 */ /* 0x000fe20000000000 */
[----:B------:R-:W-:Y:S01]  /*0300*/  UMOV UR6, 0x1 ;  /* 0x0000000100067882 */ /* 0x000fe20000000000 */
[----:B------:R-:W-:Y:S01]  /*0310*/  UMOV UR9, 0x100 ;  /* 0x0000010000097882 */ /* 0x000fe20000000000 */
[----:B------:R-:W-:-:S04]  /*0320*/  UIADD3 UR6, -UR6, 0x100000, URZ ;  /* 0x0010000006067890 */ /* 0x000fc8000fffe13f */
[----:B------:R-:W-:Y:S02]  /*0330*/  USHF.L.U32 UR7, UR6, 0xb, URZ ;  /* 0x0000000b06077899 */ /* 0x000fe4000800063f */
[----:B------:R-:W-:Y:S01]  /*0340*/  USHF.L.U32 UR6, UR6, 0x1, URZ ;  /* 0x0000000106067899 */ /* 0x000fe2000800063f */
[----:B------:R-:W-:Y:S01]  /*0350*/  ELECT P0, URZ, PT ;  /* 0x00000000003f782f */ /* 0x000fe20003800000 */
[----:B-1----:R-:W-:Y:S02]  /*0360*/  ULEA UR8, UR5, UR4, 0x18 ;  /* 0x0000000405087291 */ /* 0x002fe4000f8ec03f */
[----:B------:R-:W-:-:S04]  /*0370*/  UIADD3 UR4, -UR9, 0x100000, URZ ;  /* 0x0010000009047890 */ /* 0x000fc8000fffe13f */
[----:B------:R-:W-:Y:S02]  /*0380*/  USHF.L.U32 UR5, UR4, 0xb, URZ ;  /* 0x0000000b04057899 */ /* 0x000fe4000800063f */
[----:B------:R-:W-:Y:S01]  /*0390*/  USHF.L.U32 UR4, UR4, 0x1, URZ ;  /* 0x0000000104047899 */ /* 0x000fe2000800063f */
[----:B------:R-:W1:Y:S03]  /*03a0*/  FENCE.VIEW.ASYNC.S ;  /* 0x00000000000073c6 */ /* 0x000e660000000000 */
[----:B-1----:R1:W4:Y:S08]  /*03b0*/  SYNCS.EXCH.64 URZ, [UR8+0x38810], UR6 ;  /* 0x03881006083f75b2 */ /* 0x0023300008000100 */
[----:B------:R1:W1:Y:S01]  /*03c0*/  SYNCS.EXCH.64 URZ, [UR8+0x38820], UR4 ;  /* 0x03882004083f75b2 */ /* 0x0002620008000100 */
[----:B------:R1:W1:Y:S01]  /*03d0*/  SYNCS.EXCH.64 URZ, [UR8+0x38818], UR6 ;  /* 0x03881806083f75b2 */ /* 0x0002620008000100 */
[----:B------:R1:W1:Y:S01]  /*03e0*/  SYNCS.EXCH.64 URZ, [UR8+0x38828], UR4 ;  /* 0x03882804083f75b2 */ /* 0x0002620008000100 */
[----:B------:R-:W-:Y:S01]  /*03f0*/  NOP ;  /* 0x0000000000007918 */ /* 0x000fe20000000000 */
.L_x_2:
[----:B------:R-:W5:Y:S01]  /*0400*/  SHFL.IDX PT, R3, R0, RZ, 0x1f ;  /* 0x00001fff00037589 */ /* 0x000f6200000e0000 */
[----:B------:R-:W-:Y:S01]  /*0410*/  NOP ;  /* 0x0000000000007918 */ /* 0x000fe20000000000 */
[----:B-----5:R-:W-:-:S13]  /*0420*/  ISETP.NE.AND P0, PT, R3, RZ, PT ;  /* 0x000000ff0300720c */ /* 0x020fda0003f05270 */
[----:B------:R-:W-:Y:S05]  /*0430*/  @P0 BRA `(.L_x_3) ;  /* 0x0000000000480947 */ /* 0x000fea0003800000 */
[----:B-1----:R-:W1:Y:S01]  /*0440*/  S2UR UR5, SR_CgaCtaId ;  /* 0x00000000000579c3 */ /* 0x002e620000008800 */
[----:B------:R-:W-:Y:S01]  /*0450*/  UMOV UR4, 0x400 ;  /* 0x0000040000047882 */ /* 0x000fe20000000000 */
[----:B------:R-:W-:Y:S01]  /*0460*/  UMOV UR6, 0x1 ;  /* 0x0000000100067882 */ /* 0x000fe20000000000 */
[----:B------:R-:W-:Y:S01]  /*0470*/  UMOV UR7, 0x100 ;  /* 0x0000010000077882 */ /* 0x000fe20000000000 */
[----:B------:R-:W-:Y:S01]  /*0480*/  ELECT P0, URZ, PT ;  /* 0x00000000003f782f */ /* 0x000fe20003800000 */
[----:B-1----:R-:W-:Y:S02]  /*0490*/  ULEA UR8, UR5, UR4, 0x18 ;  /* 0x0000000405087291 */ /* 0x002fe4000f8ec03f */
[----:B------:R-:W-:-:S04]  /*04a0*/  UIADD3 UR4, -UR6, 0x100000, URZ ;  /* 0x0010000006047890 */ /* 0x000fc8000fffe13f */
[----:B------:R-:W-:Y:S02]  /*04b0*/  USHF.L.U32 UR5, UR4, 0xb, URZ ;  /* 0x0000000b04057899 */ /* 0x000fe4000800063f */
[----:B------:R-:W-:Y:S02]  /*04c0*/  USHF.L.U32 UR4, UR4, 0x1, URZ ;  /* 0x0000000104047899 */ /* 0x000fe4000800063f */
[----:B------:R-:W-:-:S04]  /*04d0*/  UIADD3 UR6, -UR7, 0x100000, URZ ;  /* 0x0010000007067890 */ /* 0x000fc8000fffe13f */
[----:B------:R-:W-:Y:S02]  /*04e0*/  USHF.L.U32 UR7, UR6, 0xb, URZ ;  /* 0x0000000b06077899 */ /* 0x000fe4000800063f */
[----:B------:R-:W-:Y:S01]  /*04f0*/  USHF.L.U32 UR6, UR6, 0x1, URZ ;  /* 0x0000000106067899 */ /* 0x000fe2000800063f */
[----:B------:R-:W1:Y:S03]  /*0500*/  FENCE.VIEW.ASYNC.S ;  /* 0x00000000000073c6 */ /* 0x000e660000000000 */
[----:B-1----:R1:W1:Y:S08]  /*0510*/  SYNCS.EXCH.64 URZ, [UR8+0x38830], UR4 ;  /* 0x03883004083f75b2 */ /* 0x0022700008000100 */
[----:B------:R1:W1:Y:S01]  /*0520*/  SYNCS.EXCH.64 URZ, [UR8+0x38840], UR6 ;  /* 0x03884006083f75b2 */ /* 0x0002620008000100 */
[----:B------:R1:W1:Y:S01]  /*0530*/  SYNCS.EXCH.64 URZ, [UR8+0x38838], UR4 ;  /* 0x03883804083f75b2 */ /* 0x0002620008000100 */
[----:B------:R1:W1:Y:S01]  /*0540*/  SYNCS.EXCH.64 URZ, [UR8+0x38848], UR6 ;  /* 0x03884806083f75b2 */ /* 0x0002620008000100 */
[----:B------:R-:W-:Y:S01]  /*0550*/  NOP ;  /* 0x0000000000007918 */ /* 0x000fe20000000000 */
.L_x_3:
[----:B---3--:R-:W-:Y:S01]  /*0560*/  ISETP.NE.AND P0, PT, R2, RZ, PT ;  /* 0x000000ff0200720c */ /* 0x008fe20003f05270 */
[----:B------:R-:W-:Y:S01]  /*0570*/  IMAD.MOV.U32 R2, RZ, RZ, 0x1 ;  /* 0x00000001ff027424 */ /* 0x000fe200078e00ff */
[----:B------:R-:W-:Y:S01]  /*0580*/  NOP ;  /* 0x0000000000007918 */ /* 0x000fe20000000000 */
[----:B------:R-:W-:Y:S03]  /*0590*/  BSSY B6, `(.L_x_4) ;  /* 0x000095a000067945 */ /* 0x000fe60003800000 */
[----:B------:R-:W-:-:S05]  /*05a0*/  SEL R2, R2, 0x2, !P0 ;  /* 0x0000000202027807 */ /* 0x000fca0004000000 */
[----:B------:R3:W-:Y:S01]  /*05b0*/  STL [R1], R2 ;  /* 0x0000000201007387 */ /* 0x0007e20000100800 */
[----:B-12-4-:R-:W-:Y:S06]  /*05c0*/  BAR.SYNC.DEFER_BLOCKING 0x0 ;  /* 0x0000000000007b1d */ /* 0x016fec0000010000 */
[----:B------:R-:W-:Y:S05]  /*05d0*/  @!P0 BRA `(.L_x_5) ;  /* 0x0000006c00348947 */ /* 0x000fea0003800000 */
.L_x_6:
[----:B------:R-:W-:-:S08]  /*05e0*/  NOP ;  /* 0x0000000000007918 */ /* 0x000fd00000000000 */
[----:B------:R-:W1:Y:S02]  /*05f0*/  USETMAXREG.TRY_ALLOC.CTAPOOL UP0, 0xf0 ;  /* 0x000000f0000079c8 */ /* 0x000e640008000600 */
[----:B-1----:R-:W-:-:S13]  /*0600*/  PLOP3.LUT P0, PT, PT, PT, UP0, 0x80, 0x0 ;  /* 0x000000000000781c */ /* 0x002fda0003f0f008 */
[----:B------:R-:W-:Y:S05]  /*0610*/  @!P0 BRA `(.L_x_6) ;  /* 0xfffffffc00f08947 */ /* 0x000fea000383ffff */
[----:B------:R-:W-:Y:S01]  /*0620*/  LOP3.LUT R0, R0, 0x3, RZ, 0xc0, !PT ;  /* 0x0000000300007812 */ /* 0x000fe200078ec0ff */
[----:B---3--:R-:W1:Y:S01]  /*0630*/  S2R R2, SR_TID.X ;  /* 0x0000000000027919 */ /* 0x008e620000002100 */
[----:B------:R-:W2:Y:S04]  /*0640*/  S2UR UR4, SR_CTAID.Z ;  /* 0x00000000000479c3 */ /* 0x000ea80000002700 */
[----:B------:R-:W3:Y:S02]  /*0650*/  SHFL.IDX PT, R0, R0, RZ, 0x1f ;  /* 0x00001fff00007589 */ /* 0x000ee400000e0000 */
[----:B---3--:R-:W-:Y:S02]  /*0660*/  ISETP.NE.AND P0, PT, R0, RZ, PT ;  /* 0x000000ff0000720c */ /* 0x008fe40003f05270 */
[----:B-1----:R-:W-:-:S11]  /*0670*/  SHF.R.U32.HI R2, RZ, 0x7, R2 ;  /* 0x00000007ff027819 */ /* 0x002fd60000011602 */
[----:B------:R-:W-:-:S05]  /*0680*/  @!P0 VIADD R2, R2, 0x9 ;  /* 0x0000000902028836 */ /* 0x000fca0000000000 */
[----:B------:R1:W-:Y:S06]  /*0690*/  @!P0 BAR.ARV R2, 0xa0 ;  /* 0x000280020000851d */ /* 0x0003ec0000002000 */
[----:B--2---:R-:W-:-:S13]  /*06a0*/  ISETP.LE.AND P0, PT, RZ, UR4, PT ;  /* 0x00000004ff007c0c */ /* 0x004fda000bf03270 */
[----:B-1----:R-:W-:Y:S05]  /*06b0*/  @!P0 BRA `(.L_x_7) ;  /* 0x00000094001c8947 */ /* 0x002fea0003800000 */
[----:B------:R-:W-:-:S04]  /*06c0*/  MOV R0, RZ ;  /* 0x000000ff00007202 */ /* 0x000fc80000000f00 */
[----:B------:R-:W-:-:S13]  /*06d0*/  LOP3.LUT P0, RZ, R0, 0x3ff, RZ, 0xc0, !PT ;  /* 0x000003ff00ff7812 */ /* 0x000fda000780c0ff */
[----:B------:R-:W-:Y:S05]  /*06e0*/  @!P0 BRA `(.L_x_8) ;  /* 0x00000000007c8947 */ /* 0x000fea0003800000 */
[----:B------:R-:W-:Y:S01]  /*06f0*/  MOV R2, 0x0 ;  /* 0x0000000000027802 */ /* 0x000fe20000000f00 */
[----:B------:R-:W-:Y:S01]  /*0700*/  ULDC.64 UR4, c[0x4][0x90] ;  /* 0x0100240000047ab9 */ /* 0x000fe20000000a00 */
[----:B------:R-:W-:Y:S01]  /*0710*/  ULDC.64 UR6, c[0x4][0x28] ;  /* 0x01000a0000067ab9 */ /* 0x000fe20000000a00 */
[----:B------:R-:W-:Y:S01]  /*0720*/  IMAD.U32 R4, RZ, RZ, UR4 ;  /* 0x00000004ff047e24 */ /* 0x000fe2000f8e00ff */
[----:B------:R1:W2:Y:S01]  /*0730*/  LDC.64 R14, c[0x4][R2] ;  /* 0x01000000020e7b82 */ /* 0x0002a20000000a00 */
[----:B------:R-:W-:Y:S01]  /*0740*/  IMAD.U32 R5, RZ, RZ, UR5 ;  /* 0x00000005ff057e24 */ /* 0x000fe2000f8e00ff */
[----:B------:R-:W-:Y:S01]  /*0750*/  ULDC.64 UR4, c[0x4][0x98] ;  /* 0x0100260000047ab9 */ /* 0x000fe20000000a00 */
[----:B------:R-:W-:Y:S02]  /*0760*/  IMAD.U32 R10, RZ, RZ, UR6 ;  /* 0x00000006ff0a7e24 */ /* 0x000fe4000f8e00ff */
[----:B------:R-:W-:Y:S02]  /*0770*/  IMAD.U32 R6, RZ, RZ, UR4 ;  /* 0x00000004ff067e24 */ /* 0x000fe4000f8e00ff */
[----:B------:R-:W-:-:S02]  /*0780*/  IMAD.U32 R7, RZ, RZ, UR5 ;  /* 0x00000005ff077e24 */ /* 0x000fc4000f8e00ff */
[----:B------:R-:W-:Y:S02]  /*0790*/  IMAD.U32 R11, RZ, RZ, UR7 ;  /* 0x00000007ff0b7e24 */ /* 0x000fe4000f8e00ff */
[----:B------:R-:W-:Y:S02]  /*07a0*/  IMAD.MOV.U32 R8, RZ, RZ, 0x70 ;  /* 0x00000070ff087424 */ /* 0x000fe400078e00ff */
[----:B------:R-:W-:Y:S02]  /*07b0*/  IMAD.MOV.U32 R12, RZ, RZ, 0x1 ;  /* 0x00000001ff0c7424 */ /* 0x000fe400078e00ff */
[----:B-1----:R-:W-:-:S07]  /*07c0*/  IMAD.MOV.U32 R13, RZ, RZ, RZ ;  /* 0x000000ffff0d7224 */ /* 0x002fce00078e00ff */
[----:B------:R-:W-:-:S07]  /*07d0*/  LEPC R20, `(.L_x_9) ;  /* 0x000000001014794e */ /* 0x000fce0000000000 */
[----:B--2---:R-:W-:Y:S05]  /*07e0*/  CALL.ABS.NOINC R14 ;  /* 0x000000000e007343 */ /* 0x004fea0003c00000 */
.L_x_9:
[----:B------:R-:W1:Y:S01]  /*07f0*/  LDC.64 R2, c[0x4][R2] ;  /* 0x0100000002027b82 */ /* 0x000e620000000a00 */
[----:B------:R-:W-:Y:S01]  /*0800*/  ULDC.64 UR4, c[0x4][0x90] ;  /* 0x0100240000047ab9 */ /* 0x000fe20000000a00 */
[----:B------:R-:W-:Y:S01]  /*0810*/  ULDC.64 UR6, c[0x4][0x98] ;  /* 0x0100260000067ab9 */ /* 0x000fe20000000a00 */
[----:B------:R-:W-:Y:S02]  /*0820*/  IMAD.U32 R4, RZ, RZ, UR4 ;  /* 0x00000004ff047e24 */ /* 0x000fe4000f8e00ff */
        /* <DEDUP_REMOVED lines=8> */
[----:B------:R-:W-:-:S07]  /*08b0*/  IMAD.MOV.U32 R13, RZ, RZ, RZ ;  /* 0x000000ffff0d7224 */ /* 0x000fce00078e00ff */
[----:B------:R-:W-:-:S07]  /*08c0*/  LEPC R20, `(.L_x_8) ;  /* 0x000000001014794e */ /* 0x000fce0000000000 */
[----:B-1----:R-:W-:Y:S05]  /*08d0*/  CALL.ABS.NOINC R2 ;  /* 0x0000000002007343 */ /* 0x002fea0003c00000 */
.L_x_8:
[----:B------:R-:W1:Y:S01]  /*08e0*/  S2R R3, SR_CgaCtaId ;  /* 0x0000000000037919 */ /* 0x000e620000008800 */
[----:B------:R-:W-:-:S04]  /*08f0*/  MOV R0, 0x400 ;  /* 0x0000040000007802 */ /* 0x000fc80000000f00 */
[----:B-1----:R-:W-:-:S05]  /*0900*/  LEA R16, R3, R0, 0x18 ;  /* 0x0000000003107211 */ /* 0x002fca00078ec0ff */
[----:B------:R1:W-:Y:S01]  /*0910*/  STL [R1+0xc], R16 ;  /* 0x00000c1001007387 */ /* 0x0003e20000100800 */
[----:B------:R-:W-:-:S05]  /*0920*/  VIADD R2, R16, 0x2e800 ;  /* 0x0002e80010027836 */ /* 0x000fca0000000000 */
[----:B------:R-:W-:-:S13]  /*0930*/  LOP3.LUT P0, RZ, R2, 0x3ff, RZ, 0xc0, !PT ;  /* 0x000003ff02ff7812 */ /* 0x000fda000780c0ff */
[----:B-1----:R-:W-:Y:S05]  /*0940*/  @!P0 BRA `(.L_x_10) ;  /* 0x00000000007c8947 */ /* 0x002fea0003800000 */
        /* <DEDUP_REMOVED lines=16> */
.L_x_11:
        /* <DEDUP_REMOVED lines=15> */
.L_x_10:
[----:B------:R-:W1:Y:S01]  /*0b40*/  S2R R2, SR_TID.X ;  /* 0x0000000000027919 */ /* 0x000e620000002100 */
[----:B------:R-:W-:Y:S01]  /*0b50*/  UMOV UR4, 0xffffffff ;  /* 0xffffffff00047882 */ /* 0x000fe20000000000 */
[----:B-1----:R-:W-:-:S05]  /*0b60*/  VIADD R0, R2, 0xffffff80 ;  /* 0xffffff8002007836 */ /* 0x002fca0000000000 */
[----:B------:R-:W-:-:S04]  /*0b70*/  SHF.R.S32.HI R3, RZ, 0x1f, R0 ;  /* 0x0000001fff037819 */ /* 0x000fc80000011400 */
[----:B------:R-:W-:-:S04]  /*0b80*/  LEA.HI R2, R3, R0, RZ, 0x7 ;  /* 0x0000000003027211 */ /* 0x000fc800078f38ff */
[----:B------:R-:W-:Y:S01]  /*0b90*/  SHF.R.S32.HI R13, RZ, 0x7, R2 ;  /* 0x00000007ff0d7819 */ /* 0x000fe20000011402 */
[----:B------:R-:W-:Y:S06]  /*0ba0*/  BRA.DIV UR4, `(.L_x_12) ;  /* 0x0000008e04e87947 */ /* 0x000fec000b800000 */
[----:B------:R1:W2:Y:S02]  /*0bb0*/  SHFL.IDX PT, R14, R13, RZ, 0x1f ;  /* 0x00001fff0d0e7589 */ /* 0x0002a400000e0000 */
.L_x_83:
[----:B------:R-:W-:Y:S02]  /*0bc0*/  SHF.L.U32 R8, RZ, 0x1f, RZ ;  /* 0x0000001fff087819 */ /* 0x000fe400000006ff */
[----:B------:R-:W-:Y:S02]  /*0bd0*/  LEA.HI R5, R3, R0, RZ, 0x4 ;  /* 0x0000000003057211 */ /* 0x000fe400078f20ff */
[----:B------:R-:W3:Y:S01]  /*0be0*/  SYNCS.PHASECHK.TRANS64.TRYWAIT P0, [R16+URZ+0x38800], R8 ;  /* 0x03880008100075a7 */ /* 0x000ee2000800017f */
[----:B--2---:R-:W-:Y:S02]  /*0bf0*/  LEA.HI R4, R14, R14, RZ, 0x1 ;  /* 0x0000000e0e047211 */ /* 0x004fe400078f08ff */
[----:B------:R-:W-:-:S04]  /*0c00*/  SHF.R.S32.HI R6, RZ, 0x4, R5 ;  /* 0x00000004ff067819 */ /* 0x000fc80000011405 */
[----:B------:R-:W-:Y:S02]  /*0c10*/  LEA.HI R7, R5, R6, RZ, 0x1 ;  /* 0x0000000605077211 */ /* 0x000fe400078f08ff */
[----:B------:R-:W-:Y:S02]  /*0c20*/  LOP3.LUT R5, R4, 0xfffffffe, RZ, 0xc0, !PT ;  /* 0xfffffffe04057812 */ /* 0x000fe400078ec0ff */
[----:B------:R-:W-:-:S03]  /*0c30*/  LOP3.LUT R7, R7, 0xfffffffe, RZ, 0xc0, !PT ;  /* 0xfffffffe07077812 */ /* 0x000fc600078ec0ff */
[----:B------:R-:W-:Y:S02]  /*0c40*/  IMAD.IADD R5, R14, 0x1, -R5 ;  /* 0x000000010e057824 */ /* 0x000fe400078e0a05 */
[----:B------:R-:W-:-:S05]  /*0c50*/  IMAD.IADD R4, R6, 0x1, -R7 ;  /* 0x0000000106047824 */ /* 0x000fca00078e0a07 */
[----:B------:R2:W-:Y:S04]  /*0c60*/  STL [R1+0x1c], R4 ;  /* 0x00001c0401007387 */ /* 0x0005e80000100800 */
[----:B------:R2:W-:Y:S02]  /*0c70*/  STL [R1+0x4], R5 ;  /* 0x0000040501007387 */ /* 0x0005e40000100800 */
[----:B--23--:R-:W-:Y:S05]  /*0c80*/  @P0 BRA `(.L_x_13) ;  /* 0x0000000000080947 */ /* 0x00cfea0003800000 */
[----:B------:R-:W2:Y:S02]  /*0c90*/  SYNCS.PHASECHK.TRANS64.TRYWAIT P0, [R16+URZ+0x38800], R8 ;  /* 0x03880008100075a7 */ /* 0x000ea4000800017f */
[----:B--2---:R-:W-:Y:S05]  /*0ca0*/  @!P0 BRA `(.L_x_14) ;  /* 0x0000008c00c48947 */ /* 0x004fea0003800000 */
.L_x_13:
[----:B------:R-:W-:Y:S01]  /*0cb0*/  LOP3.LUT R5, R2, 0xffffff80, RZ, 0xc0, !PT ;  /* 0xffffff8002057812 */ /* 0x000fe200078ec0ff */
[----:B------:R-:W3:Y:S01]  /*0cc0*/  LDC R10, c[0x0][0x280] ;  /* 0x0000a000ff0a7b82 */ /* 0x000ee20000000800 */
[----:B------:R-:W-:Y:S02]  /*0cd0*/  LEA.HI R2, R3, R0, RZ, 0x5 ;  /* 0x0000000003027211 */ /* 0x000fe400078f28ff */
[----:B------:R-:W-:Y:S02]  /*0ce0*/  CS2R R150, SRZ ;  /* 0x0000000000967805 */ /* 0x000fe4000001ff00 */
[----:B------:R-:W-:Y:S01]  /*0cf0*/  CS2R R148, SRZ ;  /* 0x0000000000947805 */ /* 0x000fe2000001ff00 */
[----:B------:R-:W-:Y:S01]  /*0d00*/  IMAD.IADD R5, R0, 0x1, -R5 ;  /* 0x0000000100057824 */ /* 0x000fe200078e0a05 */
[----:B------:R-:W-:Y:S02]  /*0d10*/  CS2R R146, SRZ ;  /* 0x0000000000927805 */ /* 0x000fe4000001ff00 */
[----:B------:R-:W-:-:S02]  /*0d20*/  CS2R R144, SRZ ;  /* 0x0000000000907805 */ /* 0x000fc4000001ff00 */
[----:B------:R-:W-:Y:S02]  /*0d30*/  CS2R R142, SRZ ;  /* 0x00000000008e7805 */ /* 0x000fe4000001ff00 */
[----:B------:R-:W-:Y:S02]  /*0d40*/  CS2R R140, SRZ ;  /* 0x00000000008c7805 */ /* 0x000fe4000001ff00 */
[----:B--2---:R-:W-:Y:S02]  /*0d50*/  SHF.R.S32.HI R4, RZ, 0x1f, R5 ;  /* 0x0000001fff047819 */ /* 0x004fe40000011405 */
[----:B------:R-:W-:Y:S02]  /*0d60*/  CS2R R138, SRZ ;  /* 0x00000000008a7805 */ /* 0x000fe4000001ff00 */
[----:B------:R-:W-:Y:S02]  /*0d70*/  CS2R R136, SRZ ;  /* 0x0000000000887805 */ /* 0x000fe4000001ff00 */
[----:B------:R-:W-:-:S02]  /*0d80*/  CS2R R134, SRZ ;  /* 0x0000000000867805 */ /* 0x000fc4000001ff00 */
[----:B------:R-:W-:Y:S02]  /*0d90*/  LEA.HI R6, R4, R5, RZ, 0x2 ;  /* 0x0000000504067211 */ /* 0x000fe400078f10ff */
[----:B------:R-:W-:Y:S02]  /*0da0*/  CS2R R132, SRZ ;  /* 0x0000000000847805 */ /* 0x000fe4000001ff00 */
[----:B------:R-:W-:Y:S02]  /*0db0*/  CS2R R130, SRZ ;  /* 0x0000000000827805 */ /* 0x000fe4000001ff00 */
[----:B------:R-:W-:Y:S02]  /*0dc0*/  CS2R R128, SRZ ;  /* 0x0000000000807805 */ /* 0x000fe4000001ff00 */
[----:B------:R-:W-:Y:S02]  /*0dd0*/  LOP3.LUT R8, R6, 0x7ffffffc, RZ, 0xc0, !PT ;  /* 0x7ffffffc06087812 */ /* 0x000fe400078ec0ff */
[----:B------:R-:W-:-:S02]  /*0de0*/  CS2R R126, SRZ ;  /* 0x00000000007e7805 */ /* 0x000fc4000001ff00 */
[----:B------:R-:W-:Y:S02]  /*0df0*/  CS2R R124, SRZ ;  /* 0x00000000007c7805 */ /* 0x000fe4000001ff00 */
[----:B------:R-:W-:Y:S02]  /*0e00*/  CS2R R122, SRZ ;  /* 0x00000000007a7805 */ /* 0x000fe4000001ff00 */
[----:B------:R-:W-:Y:S01]  /*0e10*/  CS2R R120, SRZ ;  /* 0x0000000000787805 */ /* 0x000fe2000001ff00 */
[----:B------:R-:W-:Y:S01]  /*0e20*/  IMAD.IADD R7, R5, 0x1, -R8 ;  /* 0x0000000105077824 */ /* 0x000fe200078e0a08 */
[----:B------:R-:W-:Y:S02]  /*0e30*/  CS2R R118, SRZ ;  /* 0x0000000000767805 */ /* 0x000fe4000001ff00 */
[----:B---3--:R-:W-:Y:S02]  /*0e40*/  ISETP.GE.AND P0, PT, R10, 0x1, PT ;  /* 0x000000010a00780c */ /* 0x008fe40003f06270 */
[----:B------:R-:W-:-:S02]  /*0e50*/  CS2R R116, SRZ ;  /* 0x0000000000747805 */ /* 0x000fc4000001ff00 */
[----:B------:R-:W-:Y:S01]  /*0e60*/  CS2R R114, SRZ ;  /* 0x0000000000727805 */ /* 0x000fe2000001ff00 */
[----:B------:R2:W-:Y:S01]  /*0e70*/  STL [R1+0x18], R7 ;  /* 0x0000180701007387 */ /* 0x0005e20000100800 */
[----:B------:R-:W-:Y:S02]  /*0e80*/  CS2R R112, SRZ ;  /* 0x0000000000707805 */ /* 0x000fe4000001ff00 */
[----:B------:R-:W-:Y:S02]  /*0e90*/  CS2R R110, SRZ ;  /* 0x00000000006e7805 */ /* 0x000fe4000001ff00 */
[----:B------:R-:W-:Y:S02]  /*0ea0*/  CS2R R108, SRZ ;  /* 0x00000000006c7805 */ /* 0x000fe4000001ff00 */
[----:B------:R-:W-:Y:S02]  /*0eb0*/  CS2R R106, SRZ ;  /* 0x00000000006a7805 */ /* 0x000fe4000001ff00 */
[----:B------:R-:W-:-:S02]  /*0ec0*/  CS2R R104, SRZ ;  /* 0x0000000000687805 */ /* 0x000fc4000001ff00 */
[----:B------:R-:W-:Y:S02]  /*0ed0*/  CS2R R102, SRZ ;  /* 0x0000000000667805 */ /* 0x000fe4000001ff00 */
        /* <DEDUP_REMOVED lines=39> */
[----:B------:R-:W-:Y:S01]  /*1150*/  SHF.R.S32.HI R2, RZ, 0x5, R2 ;  /* 0x00000005ff027819 */ /* 0x000fe20000011402 */
[----:B--2---:R-:W-:Y:S06]  /*1160*/  @!P0 BRA `(.L_x_15) ;  /* 0x0000004c00a48947 */ /* 0x004fec0003800000 */
[----:B------:R-:W2:Y:S01]  /*1170*/  LDL R15, [R1+0x1c] ;  /* 0x00001c00010f7983 */ /* 0x000ea20000100800 */
[----:B------:R-:W3:Y:S03]  /*1180*/  LDC R12, c[0x0][0x290] ;  /* 0x0000a400ff0c7b82 */ /* 0x000ee60000000800 */
[----:B------:R-:W4:Y:S01]  /*1190*/  LDL.LU R14, [R1] ;  /* 0x00000000010e7983 */ /* 0x000f220000300800 */
[----:B------:R-:W-:Y:S01]  /*11a0*/  IMAD.SHL.U32 R7, R0, 0x40, RZ ;  /* 0x0000004000077824 */ /* 0x000fe200078e00ff */
[----:B------:R-:W-:Y:S01]  /*11b0*/  LEA.HI R8, R3, R0, RZ, 0x3 ;  /* 0x0000000003087211 */ /* 0x000fe200078f18ff */
[----:B------:R-:W-:Y:S01]  /*11c0*/  IMAD.SHL.U32 R0, R2, 0x10, RZ ;  /* 0x0000001002007824 */ /* 0x000fe200078e00ff */
[----:B------:R-:W3:Y:S01]  /*11d0*/  S2R R9, SR_CTAID.X ;  /* 0x0000000000097919 */ /* 0x000ee20000002500 */
[----:B------:R-:W-:Y:S02]  /*11e0*/  LEA.HI R4, R4, R5, RZ, 0x5 ;  /* 0x0000000504047211 */ /* 0x000fe400078f28ff */
[----:B------:R-:W-:-:S02]  /*11f0*/  CS2R R236, SRZ ;  /* 0x0000000000ec7805 */ /* 0x000fc4000001ff00 */
[----:B------:R-:W-:Y:S01]  /*1200*/  LOP3.LUT R7, R7, 0x1c0, RZ, 0xc0, !PT ;  /* 0x000001c007077812 */ /* 0x000fe200078ec0ff */
[----:B------:R-:W-:Y:S01]  /*1210*/  IMAD.MOV.U32 R151, RZ, RZ, RZ ;  /* 0x000000ffff977224 */ /* 0x000fe200078e00ff */
[--C-:B------:R-:W-:Y:S02]  /*1220*/  SHF.R.S32.HI R2, RZ, 0x2, R6.reuse ;  /* 0x00000002ff027819 */ /* 0x100fe40000011406 */
[----:B------:R-:W-:Y:S01]  /*1230*/  SHF.R.S32.HI R3, RZ, 0x1f, R6 ;  /* 0x0000001fff037819 */ /* 0x000fe20000011406 */
[----:B------:R-:W-:Y:S01]  /*1240*/  VIADD R6, R10, 0x4f ;  /* 0x0000004f0a067836 */ /* 0x000fe20000000000 */
[----:B------:R-:W-:Y:S02]  /*1250*/  SHF.R.S32.HI R4, RZ, 0x5, R4 ;  /* 0x00000005ff047819 */ /* 0x000fe40000011404 */
[----:B------:R-:W-:Y:S01]  /*1260*/  LOP3.LUT R11, R7, 0x30, R0, 0xf8, !PT ;  /* 0x00000030070b7812 */ /* 0x000fe200078ef800 */
[----:B------:R-:W-:Y:S01]  /*1270*/  IMAD.HI R6, R6, 0x66666667, RZ ;  /* 0x6666666706067827 */ /* 0x000fe200078e02ff */
[----:B------:R-:W-:-:S02]  /*1280*/  LEA.HI R0, R13, R13, RZ, 0x1 ;  /* 0x0000000d0d007211 */ /* 0x000fc400078f08ff */
[----:B------:R-:W-:Y:S02]  /*1290*/  LEA.HI R3, R3, R2, RZ, 0x3 ;  /* 0x0000000203037211 */ /* 0x000fe400078f18ff */
[----:B------:R-:W-:Y:S02]  /*12a0*/  LOP3.LUT R8, R11, 0x8, R8, 0xf8, !PT ;  /* 0x000000080b087812 */ /* 0x000fe400078ef808 */
[----:B------:R-:W-:Y:S02]  /*12b0*/  LOP3.LUT R3, R3, 0xfffffff8, RZ, 0xc0, !PT ;  /* 0xfffffff803037812 */ /* 0x000fe400078ec0ff */
[----:B------:R-:W-:-:S04]  /*12c0*/  SHF.R.U32.HI R7, RZ, 0x3, R7 ;  /* 0x00000003ff077819 */ /* 0x000fc80000011607 */
[----:B------:R-:W-:Y:S01]  /*12d0*/  LOP3.LUT R7, R8, R7, RZ, 0x3c, !PT ;  /* 0x0000000708077212 */ /* 0x000fe200078e3cff */
[----:B---3--:R-:W-:-:S04]  /*12e0*/  IMAD R9, R9, -0x80, R12 ;  /* 0xffffff8009097824 */ /* 0x008fc800078e020c */
[----:B------:R-:W-:Y:S01]  /*12f0*/  IMAD R9, R4, -0x10, R9 ;  /* 0xfffffff004097824 */ /* 0x000fe200078e0209 */
[----:B------:R-:W-:Y:S01]  /*1300*/  LOP3.LUT R4, R0, 0xfffffffe, RZ, 0xc0, !PT ;  /* 0xfffffffe00047812 */ /* 0x000fe200078ec0ff */
[----:B------:R-:W-:-:S03]  /*1310*/  IMAD R0, R13, 0x1400, RZ ;  /* 0x000014000d007824 */ /* 0x000fc600078e02ff */
[----:B------:R-:W-:Y:S01]  /*1320*/  IADD3 R3, R9, R3, -R2 ;  /* 0x0000000309037210 */ /* 0x000fe20007ffe802 */
[----:B------:R-:W-:Y:S01]  /*1330*/  IMAD R5, R5, 0x4, R0 ;  /* 0x0000000405057824 */ /* 0x000fe200078e0200 */
[----:B------:R-:W-:Y:S01]  /*1340*/  SHF.R.U32.HI R9, RZ, 0x1f, R6 ;  /* 0x0000001fff097819 */ /* 0x000fe20000011606 */
[----:B------:R-:W-:Y:S02]  /*1350*/  IMAD.IADD R4, R13, 0x1, -R4 ;  /* 0x000000010d047824 */ /* 0x000fe400078e0a04 */
[----:B--2---:R-:W-:Y:S01]  /*1360*/  IMAD R2, R15, 0x200, R0 ;  /* 0x000002000f027824 */ /* 0x004fe200078e0200 */
[----:B------:R-:W-:Y:S01]  /*1370*/  LEA.HI.SX32 R0, R6, R9, 0x1b ;  /* 0x0000000906007211 */ /* 0x000fe200078fdaff */
[----:B------:R-:W2:Y:S02]  /*1380*/  S2R R15, SR_CgaCtaId ;  /* 0x00000000000f7919 */ /* 0x000ea40000008800 */
[----:B------:R-:W-:Y:S02]  /*1390*/  IMAD.IADD R6, R2, 0x1, R7 ;  /* 0x0000000102067824 */ /* 0x000fe400078e0207 */
[----:B------:R4:W-:Y:S01]  /*13a0*/  STL [R1+0x10], R0 ;  /* 0x0000100001007387 */ /* 0x0009e20000100800 */
[----:B------:R-:W-:-:S03]  /*13b0*/  IMAD R2, R4, -0x40, R3 ;  /* 0xffffffc004027824 */ /* 0x000fc600078e0203 */
[----:B------:R-:W-:Y:S04]  /*13c0*/  STL [R1+0x14], R6 ;  /* 0x0000140601007387 */ /* 0x000fe80000100800 */
[----:B------:R-:W-:Y:S01]  /*13d0*/  STL [R1+0x8], R2 ;  /* 0x0000080201007387 */ /* 0x000fe20000100800 */
[----:B----4-:R-:W-:Y:S02]  /*13e0*/  LOP3.LUT R0, R14, 0x1, RZ, 0xfc, !PT ;  /* 0x000000010e007812 */ /* 0x010fe400078efcff */
[----:B------:R-:W-:-:S03]  /*13f0*/  MOV R14, 0x400 ;  /* 0x00000400000e7802 */ /* 0x000fc60000000f00 */
[----:B------:R3:W-:Y:S02]  /*1400*/  STL [R1], R0 ;  /* 0x0000000001007387 */ /* 0x0007e40000100800 */
[----:B---3--:R-:W-:Y:S01]  /*1410*/  IMAD.MOV.U32 R0, RZ, RZ, RZ ;  /* 0x000000ffff007224 */ /* 0x008fe200078e00ff */
[----:B--2---:R-:W-:-:S05]  /*1420*/  LEA R14, R15, R14, 0x18 ;  /* 0x0000000e0f0e7211 */ /* 0x004fca00078ec0ff */
[----:B------:R-:W-:-:S07]  /*1430*/  IMAD R2, R5, 0x4, R14 ;  /* 0x0000000405027824 */ /* 0x000fce00078e020e */
.L_x_26:
[----:B------:R-:W2:Y:S01]  /*1440*/  LDL R3, [R1] ;  /* 0x0000000001037983 */ /* 0x000ea20000100800 */
[----:B------:R-:W-:Y:S05]  /*1450*/  YIELD ;  /* 0x0000000000007946 */ /* 0x000fea0003800000 */
[----:B--2---:R-:W-:-:S13]  /*1460*/  ISETP.NE.AND P0, PT, R3, 0x3, PT ;  /* 0x000000030300780c */ /* 0x004fda0003f05270 */
[----:B------:R-:W-:Y:S05]  /*1470*/  @!P0 BRA `(.L_x_16) ;  /* 0x0000000000048947 */ /* 0x000fea0003800000 */
[----:B------:R-:W-:Y:S01]  /*1480*/  BPT.TRAP 0x1 ;  /* 0x000000040000795c */ /* 0x000fe20000300000 */
.L_x_16:
[----:B------:R-:W2:Y:S01]  /*1490*/  S2R R4, SR_CgaCtaId ;  /* 0x0000000000047919 */ /* 0x000ea20000008800 */
[----:B------:R-:W-:Y:S02]  /*14a0*/  MOV R3, 0x400 ;  /* 0x0000040000037802 */ /* 0x000fe40000000f00 */
[----:B------:R-:W-:Y:S02]  /*14b0*/  SHF.L.U32 R152, R237, 0x1f, RZ ;  /* 0x0000001fed987819 */ /* 0x000fe400000006ff */
[----:B--2---:R-:W-:-:S05]  /*14c0*/  LEA R3, R4, R3, 0x18 ;  /* 0x0000000304037211 */ /* 0x004fca00078ec0ff */
[----:B------:R-:W-:-:S04]  /*14d0*/  IMAD R3, R0, 0x8, R3 ;  /* 0x0000000800037824 */ /* 0x000fc800078e0203 */
[----:B------:R2:W3:Y:S01]  /*14e0*/  SYNCS.PHASECHK.TRANS64.TRYWAIT P1, [R3+URZ+0x38810], R152 ;  /* 0x03881098030075a7 */ /* 0x0004e2000802017f */
[----:B------:R-:W-:Y:S05]  /*14f0*/  @!P0 BRA `(.L_x_17) ;  /* 0x0000000000048947 */ /* 0x000fea0003800000 */
[----:B------:R-:W-:Y:S01]  /*1500*/  BPT.TRAP 0x1 ;  /* 0x000000040000795c */ /* 0x000fe20000300000 */
.L_x_17:
[----:B---3--:R-:W-:Y:S05]  /*1510*/  @P1 BRA `(.L_x_18) ;  /* 0x0000000000081947 */ /* 0x008fea0003800000 */
[----:B------:R-:W3:Y:S02]  /*1520*/  SYNCS.PHASECHK.TRANS64.TRYWAIT P1, [R3+URZ+0x38810], R152 ;  /* 0x03881098030075a7 */ /* 0x000ee4000802017f */
[----:B---3--:R-:W-:Y:S05]  /*1530*/  @!P1 BRA `(.L_x_19) ;  /* 0x0000008400c09947 */ /* 0x008fea0003800000 */
.L_x_18:
[----:B------:R-:W-:Y:S05]  /*1540*/  WARPSYNC.ALL ;  /* 0x0000000000007948 */ /* 0x000fea0003800000 */
[----:B------:R-:W4:Y:S01]  /*1550*/  LDL R5, [R1+0x4] ;  /* 0x0000040001057983 */ /* 0x000f220000100800 */
[----:B------:R-:W-:Y:S01]  /*1560*/  MOV R153, 0x400 ;  /* 0x0000040000997802 */ /* 0x000fe20000000f00 */
[----:B------:R-:W5:Y:S02]  /*1570*/  S2R R154, SR_CgaCtaId ;  /* 0x00000000009a7919 */ /* 0x000f640000008800 */
[----:B------:R-:W2:Y:S01]  /*1580*/  LDL R6, [R1+0x18] ;  /* 0x0000180001067983 */ /* 0x000ea20000100800 */
[----:B-----5:R-:W-:-:S05]  /*1590*/  LEA R153, R154, R153, 0x18 ;  /* 0x000000999a997211 */ /* 0x020fca00078ec0ff */
[----:B------:R-:W-:-:S05]  /*15a0*/  VIADD R4, R153, 0x1a000 ;  /* 0x0001a00099047836 */ /* 0x000fca0000000000 */
[----:B------:R-:W-:-:S04]  /*15b0*/  SHF.R.U32.HI R4, RZ, 0x4, R4 ;  /* 0x00000004ff047819 */ /* 0x000fc80000011604 */
[----:B------:R-:W-:Y:S01]  /*15c0*/  LOP3.LUT R235, R4, 0x3fff, RZ, 0xc0, !PT ;  /* 0x00003fff04eb7812 */ /* 0x000fe200078ec0ff */
[----:B------:R-:W-:Y:S01]  /*15d0*/  WARPGROUP.ARRIVE ;  /* 0x00000000000079c5 */ /* 0x000fe20000000000 */
[----:B------:R-:W-:Y:S01]  /*15e0*/  UMOV UR9, 0x40000040 ;  /* 0x4000004000097882 */ /* 0x000fe20000000000 */
[----:B------:R-:W-:Y:S01]  /*15f0*/  UMOV UR11, 0x40000040 ;  /* 0x40000040000b7882 */ /* 0x000fe20000000000 */
[----:B------:R-:W-:Y:S01]  /*1600*/  UMOV UR13, UR9 ;  /* 0x00000009000d7c82 */ /* 0x000fe20008000000 */
[----:B------:R-:W-:Y:S01]  /*1610*/  UMOV UR15, 0x40000040 ;  /* 0x40000040000f7882 */ /* 0x000fe20000000000 */
[----:B----4-:R-:W-:-:S05]  /*1620*/  IMAD R5, R5, 0x2000, R153 ;  /* 0x0000200005057824 */ /* 0x010fca00078e0299 */
[----:B------:R-:W-:Y:S02]  /*1630*/  R2UR UR4, R5 ;  /* 0x00000000050472ca */ /* 0x000fe400000e0000 */
[----:B------:R-:W-:-:S05]  /*1640*/  LOP3.LUT R5, R235, 0x10000, RZ, 0xfc, !PT ;  /* 0x00010000eb057812 */ /* 0x000fca00078efcff */
[----:B------:R-:W-:-:S06]  /*1650*/  IMAD R5, R0, 0x500, R5 ;  /* 0x0000050000057824 */ /* 0x000fcc00078e0205 */
[----:B------:R-:W-:Y:S01]  /*1660*/  USHF.R.U32.HI UR5, URZ, 0x4, UR4 ;  /* 0x000000043f057899 */ /* 0x000fe20008011604 */
[----:B------:R-:W-:-:S03]  /*1670*/  R2UR UR6, R5 ;  /* 0x00000000050672ca */ /* 0x000fc600000e0000 */
[----:B------:R-:W-:-:S04]  /*1680*/  ULOP3.LUT UR5, UR5, 0x3fff, URZ, 0xc0, !UPT ;  /* 0x00003fff05057892 */ /* 0x000fc8000f8ec03f */
[----:B------:R-:W-:-:S06]  /*1690*/  ULOP3.LUT UR8, UR5, 0x10000, URZ, 0xfc, !UPT ;  /* 0x0001000005087892 */ /* 0x000fcc000f8efc3f */
[----:B------:R-:W-:-:S03]  /*16a0*/  UMOV UR10, UR6 ;  /* 0x00000006000a7c82 */ /* 0x000fc60008000000 */
[----:B------:R-:W-:Y:S01]  /*16b0*/  HGMMA.64x16x16.F32.BF16 R224, gdesc[UR8], RZ, !UPT, gsb0 ;  /* 0x0020000008e079f0 */ /* 0x000fe2000c0018ff */
[----:B------:R-:W-:Y:S01]  /*16c0*/  UIADD3 UR14, UR6, 0x80, URZ ;  /* 0x00000080060e7890 */ /* 0x000fe2000fffe03f */
[----:B------:R-:W-:Y:S01]  /*16d0*/  UMOV UR12, UR8 ;  /* 0x00000008000c7c82 */ /* 0x000fe20008000000 */
[----:B------:R-:W-:Y:S02]  /*16e0*/  WARPGROUP.DEPBAR.LE gsb0, 0x0 ;  /* 0x00008000000079c5 */ /* 0x000fe40000010000 */
[----:B------:R-:W-:-:S06]  /*16f0*/  WARPGROUP.ARRIVE ;  /* 0x00000000000079c5 */ /* 0x000fcc0000000000 */
[----:B------:R-:W-:Y:S01]  /*1700*/  HGMMA.64x16x16.F32.BF16 R216, gdesc[UR12], RZ, !UPT, gsb0 ;  /* 0x002000000cd879f0 */ /* 0x000fe2000c0018ff */
[----:B------:R-:W-:Y:S01]  /*1710*/  UIADD3 UR5, UR6, 0x100, URZ ;  /* 0x0000010006057890 */ /* 0x000fe2000fffe03f */
[----:B------:R-:W-:Y:S01]  /*1720*/  UMOV UR12, UR8 ;  /* 0x00000008000c7c82 */ /* 0x000fe20008000000 */
[----:B------:R-:W-:Y:S01]  /*1730*/  UMOV UR13, UR9 ;  /* 0x00000009000d7c82 */ /* 0x000fe20008000000 */
[----:B------:R-:W-:-:S04]  /*1740*/  UMOV UR15, 0x40000040 ;  /* 0x40000040000f7882 */ /* 0x000fc80000000000 */
        /* <DEDUP_REMOVED lines=20> */
[----:B------:R-:W-:Y:S02]  /*1890*/  UIADD3 UR12, UR8, 0x2, URZ ;  /* 0x00000002080c7890 */ /* 0x000fe4000fffe03f */
[----:B------:R-:W-:Y:S01]  /*18a0*/  UIADD3 UR14, UR6, 0x2, URZ ;  /* 0x00000002060e7890 */ /* 0x000fe2000fffe03f */
[----:B------:R-:W-:Y:S01]  /*18b0*/  UMOV UR13, 0x40000040 ;  /* 0x40000040000d7882 */ /* 0x000fe20000000000 */
[----:B------:R-:W-:Y:S01]  /*18c0*/  UMOV UR15, 0x40000040 ;  /* 0x40000040000f7882 */ /* 0x000fe20000000000 */
[----:B------:R-:W-:Y:S02]  /*18d0*/  WARPGROUP.DEPBAR.LE gsb0, 0x0 ;  /* 0x00008000000079c5 */ /* 0x000fe40000010000 */
[----:B------:R-:W-:-:S06]  /*18e0*/  WARPGROUP.ARRIVE ;  /* 0x00000000000079c5 */ /* 0x000fcc0000000000 */
[----:B------:R-:W-:Y:S01]  /*18f0*/  HGMMA.64x16x16.F32.BF16 R224, gdesc[UR12], R224, gsb0 ;  /* 0x002000000ce079f0 */ /* 0x000fe200080018e0 */
[----:B------:R-:W-:Y:S01]  /*1900*/  UIADD3 UR5, UR6, 0x82, URZ ;  /* 0x0000008206057890 */ /* 0x000fe2000fffe03f */
[----:B------:R-:W-:-:S06]  /*1910*/  UMOV UR15, 0x40000040 ;  /* 0x40000040000f7882 */ /* 0x000fcc0000000000 */
[----:B------:R-:W-:Y:S01]  /*1920*/  UMOV UR14, UR5 ;  /* 0x00000005000e7c82 */ /* 0x000fe20008000000 */
        /* <DEDUP_REMOVED lines=207> */
[----:B--2---:R-:W-:-:S04]  /*2620*/  IMAD R5, R0, 0x40, R6 ;  /* 0x0000004000057824 */ /* 0x004fc800078e0206 */
[----:B------:R-:W-:-:S04]  /*2630*/  IMAD.SHL.U32 R5, R5, 0x2, RZ ;  /* 0x0000000205057824 */ /* 0x000fc800078e00ff */
[----:B------:R-:W-:Y:S01]  /*2640*/  IMAD R5, R5, 0x4, R153 ;  /* 0x0000000405057824 */ /* 0x000fe200078e0299 */
[----:B------:R-:W-:-:S04]  /*2650*/  WARPGROUP.DEPBAR.LE gsb0, 0x0 ;  /* 0x00008000000079c5 */ /* 0x000fc80000010000 */
[----:B------:R2:W4:Y:S04]  /*2660*/  LDS.64 R6, [R5+0x2e000] ;  /* 0x02e0000005067984 */ /* 0x0005280000000a00 */
[----:B------:R2:W2:Y:S04]  /*2670*/  LDS.64 R8, [R5+0x2e020] ;  /* 0x02e0200005087984 */ /* 0x0004a80000000a00 */
[----:B------:R2:W2:Y:S04]  /*2680*/  LDS.64 R10, [R5+0x2e040] ;  /* 0x02e04000050a7984 */ /* 0x0004a80000000a00 */
[----:B-1----:R1:W1:Y:S04]  /*2690*/  LDS.64 R12, [R5+0x2e060] ;  /* 0x02e06000050c7984 */ /* 0x0022680000000a00 */
[----:B------:R1:W1:Y:S04]  /*26a0*/  LDS.64 R14, [R5+0x2e080] ;  /* 0x02e08000050e7984 */ /* 0x0002680000000a00 */
[----:B------:R1:W1:Y:S04]  /*26b0*/  LDS.64 R16, [R5+0x2e0a0] ;  /* 0x02e0a00005107984 */ /* 0x0002680000000a00 */
[----:B------:R1:W1:Y:S04]  /*26c0*/  LDS.64 R18, [R5+0x2e0c0] ;  /* 0x02e0c00005127984 */ /* 0x0002680000000a00 */
[----:B------:R1:W1:Y:S04]  /*26d0*/  LDS.64 R20, [R5+0x2e0e0] ;  /* 0x02e0e00005147984 */ /* 0x0002680000000a00 */
[----:B------:R1:W1:Y:S04]  /*26e0*/  LDS.64 R22, [R5+0x2e100] ;  /* 0x02e1000005167984 */ /* 0x0002680000000a00 */
[----:B------:R1:W1:Y:S01]  /*26f0*/  LDS.64 R232, [R5+0x2e120] ;  /* 0x02e1200005e87984 */ /* 0x0002620000000a00 */
[----:B------:R-:W-:Y:S05]  /*2700*/  @!P0 BRA `(.L_x_20) ;  /* 0x0000000000048947 */ /* 0x000fea0003800000 */
[----:B------:R-:W-:Y:S01]  /*2710*/  BPT.TRAP 0x1 ;  /* 0x000000040000795c */ /* 0x000fe20000300000 */
.L_x_20:
[----:B------:R1:W1:Y:S01]  /*2720*/  SYNCS.PHASECHK.TRANS64.TRYWAIT P1, [R3+URZ+0x38830], R152 ;  /* 0x03883098030075a7 */ /* 0x000262000802017f */
[----:B------:R-:W-:Y:S05]  /*2730*/  @!P0 BRA `(.L_x_21) ;  /* 0x0000000000048947 */ /* 0x000fea0003800000 */
[----:B------:R-:W-:Y:S01]  /*2740*/  BPT.TRAP 0x1 ;  /* 0x000000040000795c */ /* 0x000fe20000300000 */
.L_x_21:
[----:B------:R-:W-:-:S05]  /*2750*/  VIADD R4, R153, 0x24000 ;  /* 0x0002400099047836 */ /* 0x000fca0000000000 */
[----:B------:R-:W-:-:S04]  /*2760*/  SHF.R.U32.HI R4, RZ, 0x4, R4 ;  /* 0x00000004ff047819 */ /* 0x000fc80000011604 */
[----:B------:R-:W-:-:S04]  /*2770*/  LOP3.LUT R4, R4, 0x3fff, RZ, 0xc0, !PT ;  /* 0x00003fff04047812 */ /* 0x000fc800078ec0ff */
[----:B------:R-:W-:Y:S01]  /*2780*/  LOP3.LUT R153, R4, 0x10000, RZ, 0xfc, !PT ;  /* 0x0001000004997812 */ /* 0x000fe200078efcff */
[----:B-1----:R-:W-:Y:S06]  /*2790*/  @P1 BRA `(.L_x_22) ;  /* 0x0000000000081947 */ /* 0x002fec0003800000 */
[----:B------:R-:W1:Y:S02]  /*27a0*/  SYNCS.PHASECHK.TRANS64.TRYWAIT P1, [R3+URZ+0x38830], R152 ;  /* 0x03883098030075a7 */ /* 0x000e64000802017f */
[----:B-1----:R-:W-:Y:S05]  /*27b0*/  @!P1 BRA `(.L_x_23) ;  /* 0x0000007400349947 */ /* 0x002fea0003800000 */
.L_x_22:
[----:B------:R-:W-:Y:S01]  /*27c0*/  UIADD3 UR4, UR4, 0x8000, URZ ;  /* 0x0000800004047890 */ /* 0x000fe2000fffe03f */
[----:B------:R-:W-:Y:S01]  /*27d0*/  IMAD R153, R0, 0x500, R153 ;  /* 0x0000050000997824 */ /* 0x000fe200078e0299 */
[----:B------:R-:W5:Y:S01]  /*27e0*/  LDL R234, [R1+0x8] ;  /* 0x0000080001ea7983 */ /* 0x000f620000100800 */
[----:B------:R-:W-:Y:S01]  /*27f0*/  WARPGROUP.ARRIVE ;  /* 0x00000000000079c5 */ /* 0x000fe20000000000 */
[----:B------:R-:W-:Y:S01]  /*2800*/  USHF.R.U32.HI UR5, URZ, 0x4, UR4 ;  /* 0x000000043f057899 */ /* 0x000fe20008011604 */
[----:B------:R-:W-:Y:S02]  /*2810*/  UMOV UR11, 0x40000040 ;  /* 0x40000040000b7882 */ /* 0x000fe40000000000 */
[----:B------:R-:W-:Y:S01]  /*2820*/  R2UR UR4, R153 ;  /* 0x00000000990472ca */ /* 0x000fe200000e0000 */
[----:B------:R-:W-:Y:S01]  /*2830*/  ULOP3.LUT UR5, UR5, 0x3fff, URZ, 0xc0, !UPT ;  /* 0x00003fff05057892 */ /* 0x000fe2000f8ec03f */
[----:B------:R-:W-:Y:S01]  /*2840*/  UMOV UR9, 0x40000040 ;  /* 0x4000004000097882 */ /* 0x000fe20000000000 */
[----:B------:R-:W-:-:S02]  /*2850*/  UMOV UR15, 0x40000040 ;  /* 0x40000040000f7882 */ /* 0x000fc40000000000 */
[----:B------:R-:W-:Y:S01]  /*2860*/  ULOP3.LUT UR6, UR5, 0x10000, URZ, 0xfc, !UPT ;  /* 0x0001000005067892 */ /* 0x000fe2000f8efc3f */
[----:B------:R-:W-:Y:S01]  /*2870*/  UMOV UR13, UR9 ;  /* 0x00000009000d7c82 */ /* 0x000fe20008000000 */
[----:B------:R-:W-:Y:S01]  /*2880*/  UMOV UR19, 0x40000040 ;  /* 0x4000004000137882 */ /* 0x000fe20000000000 */
[----:B------:R-:W-:Y:S01]  /*2890*/  UMOV UR17, UR9 ;  /* 0x0000000900117c82 */ /* 0x000fe20008000000 */
[----:B------:R-:W-:Y:S01]  /*28a0*/  UMOV UR23, 0x40000040 ;  /* 0x4000004000177882 */ /* 0x000fe20000000000 */
[----:B------:R-:W-:Y:S02]  /*28b0*/  UMOV UR21, UR9 ;  /* 0x0000000900157c82 */ /* 0x000fe40008000000 */
[----:B------:R-:W-:Y:S01]  /*28c0*/  UMOV UR8, UR6 ;  /* 0x0000000600087c82 */ /* 0x000fe20008000000 */
[----:B------:R-:W-:Y:S01]  /*28d0*/  UMOV UR10, UR4 ;  /* 0x00000004000a7c82 */ /* 0x000fe20008000000 */
[----:B------:R-:W-:Y:S01]  /*28e0*/  UIADD3 UR14, UR4, 0x80, URZ ;  /* 0x00000080040e7890 */ /* 0x000fe2000fffe03f */
[----:B------:R-:W-:Y:S01]  /*28f0*/  HGMMA.64x16x16.F32.BF16 R184, gdesc[UR8], RZ, !UPT, gsb0 ;  /* 0x0020000008b879f0 */ /* 0x000fe2000c0018ff */
[----:B------:R-:W-:Y:S01]  /*2900*/  UMOV UR12, UR8 ;  /* 0x00000008000c7c82 */ /* 0x000fe20008000000 */
[----:B------:R-:W-:Y:S01]  /*2910*/  UIADD3 UR18, UR4, 0x100, URZ ;  /* 0x0000010004127890 */ /* 0x000fe2000fffe03f */
[----:B------:R-:W-:Y:S01]  /*2920*/  UMOV UR16, UR8 ;  /* 0x0000000800107c82 */ /* 0x000fe20008000000 */
[----:B------:R-:W-:Y:S01]  /*2930*/  UIADD3 UR22, UR4, 0x180, URZ ;  /* 0x0000018004167890 */ /* 0x000fe2000fffe03f */
[----:B------:R-:W-:Y:S01]  /*2940*/  UMOV UR20, UR8 ;  /* 0x0000000800147c82 */ /* 0x000fe20008000000 */
[----:B------:R-:W-:Y:S01]  /*2950*/  UIADD3 UR26, UR4, 0x200, URZ ;  /* 0x00000200041a7890 */ /* 0x000fe2000fffe03f */
[----:B------:R-:W-:Y:S01]  /*2960*/  UMOV UR27, 0x40000040 ;  /* 0x40000040001b7882 */ /* 0x000fe20000000000 */
[----:B------:R-:W-:Y:S01]  /*2970*/  UMOV UR24, UR8 ;  /* 0x0000000800187c82 */ /* 0x000fe20008000000 */
[----:B------:R-:W-:Y:S01]  /*2980*/  UMOV UR25, UR9 ;  /* 0x0000000900197c82 */ /* 0x000fe20008000000 */
[----:B------:R-:W-:-:S02]  /*2990*/  UIADD3 UR10, UR4, 0x2, URZ ;  /* 0x00000002040a7890 */ /* 0x000fc4000fffe03f */
[----:B------:R-:W-:Y:S01]  /*29a0*/  UIADD3 UR5, UR6, 0x2, URZ ;  /* 0x0000000206057890 */ /* 0x000fe2000fffe03f */
[----:B------:R-:W-:Y:S01]  /*29b0*/  UMOV UR11, 0x40000040 ;  /* 0x40000040000b7882 */ /* 0x000fe20000000000 */
[----:B------:R-:W-:Y:S01]  /*29c0*/  UMOV UR9, 0x40000040 ;  /* 0x4000004000097882 */ /* 0x000fe20000000000 */
[----:B------:R-:W-:-:S04]  /*29d0*/  UIADD3 UR7, UR4, 0x182, URZ ;  /* 0x0000018204077890 */ /* 0x000fc8000fffe03f */
[----:B------:R-:W-:Y:S01]  /*29e0*/  UMOV UR8, UR5 ;  /* 0x0000000500087c82 */ /* 0x000fe20008000000 */
[----:B------:R-:W-:Y:S01]  /*29f0*/  UIADD3 UR5, UR4, 0x102, URZ ;  /* 0x0000010204057890 */ /* 0x000fe2000fffe03f */
[----:B------:R-:W-:Y:S02]  /*2a00*/  WARPGROUP.DEPBAR.LE gsb0, 0x0 ;  /* 0x00008000000079c5 */ /* 0x000fe40000010000 */
[----:B------:R-:W-:-:S06]  /*2a10*/  WARPGROUP.ARRIVE ;  /* 0x00000000000079c5 */ /* 0x000fcc0000000000 */
[----:B------:R-:W-:Y:S01]  /*2a20*/  HGMMA.64x16x16.F32.BF16 R176, gdesc[UR12], RZ, !UPT, gsb0 ;  /* 0x002000000cb079f0 */ /* 0x000fe2000c0018ff */
[----:B------:R-:W-:Y:S02]  /*2a30*/  UIADD3 UR12, UR4, 0x202, URZ ;  /* 0x00000202040c7890 */ /* 0x000fe4000fffe03f */
[----:B------:R-:W-:Y:S01]  /*2a40*/  UIADD3 UR13, UR4, 0x206, URZ ;  /* 0x00000206040d7890 */ /* 0x000fe2000fffe03f */
[----:B------:R-:W-:Y:S02]  /*2a50*/  WARPGROUP.DEPBAR.LE gsb0, 0x0 ;  /* 0x00008000000079c5 */ /* 0x000fe40000010000 */
[----:B------:R-:W-:-:S06]  /*2a60*/  WARPGROUP.ARRIVE ;  /* 0x00000000000079c5 */ /* 0x000fcc0000000000 */
[----:B------:R-:W-:Y:S03]  /*2a70*/  HGMMA.64x16x16.F32.BF16 R168, gdesc[UR16], RZ, !UPT, gsb0 ;  /* 0x0020000010a879f0 */ /* 0x000fe6000c0018ff */
[----:B------:R-:W-:Y:S02]  /*2a80*/  WARPGROUP.DEPBAR.LE gsb0, 0x0 ;  /* 0x00008000000079c5 */ /* 0x000fe40000010000 */
[----:B------:R-:W-:-:S06]  /*2a90*/  WARPGROUP.ARRIVE ;  /* 0x00000000000079c5 */ /* 0x000fcc0000000000 */
[----:B------:R-:W-:Y:S03]  /*2aa0*/  HGMMA.64x16x16.F32.BF16 R160, gdesc[UR20], RZ, !UPT, gsb0 ;  /* 0x0020000014a079f0 */ /* 0x000fe6000c0018ff */
[----:B------:R-:W-:Y:S02]  /*2ab0*/  WARPGROUP.DEPBAR.LE gsb0, 0x0 ;  /* 0x00008000000079c5 */ /* 0x000fe40000010000 */
[----:B---3--:R-:W-:-:S06]  /*2ac0*/  WARPGROUP.ARRIVE ;  /* 0x00000000000079c5 */ /* 0x008fcc0000000000 */
[----:B------:R-:W-:Y:S01]  /*2ad0*/  HGMMA.64x16x16.F32.BF16 R152, gdesc[UR24], RZ, !UPT, gsb0 ;  /* 0x00200000189879f0 */ /* 0x000fe2000c0018ff */
[C---:B-----5:R-:W-:Y:S02]  /*2ae0*/  ISETP.GT.AND P2, PT, R234.reuse, RZ, PT ;  /* 0x000000ffea00720c */ /* 0x060fe40003f44270 */
[----:B------:R-:W-:Y:S02]  /*2af0*/  ISETP.GT.AND P1, PT, R234, 0x8, PT ;  /* 0x00000008ea00780c */ /* 0x000fe40003f24270 */
[----:B------:R-:W-:Y:S02]  /*2b00*/  FSEL R224, R224, -INF , P2 ;  /* 0xff800000e0e07808 */ /* 0x000fe40001000000 */
[----:B------:R-:W-:Y:S02]  /*2b10*/  FSEL R226, R226, -INF , P1 ;  /* 0xff800000e2e27808 */ /* 0x000fe40000800000 */
[----:B------:R-:W-:Y:S02]  /*2b20*/  FSEL R227, R227, -INF , P1 ;  /* 0xff800000e3e37808 */ /* 0x000fe40000800000 */
[----:B------:R-:W-:Y:S01]  /*2b30*/  FSEL R225, R225, -INF , P2 ;  /* 0xff800000e1e17808 */ /* 0x000fe20001000000 */
[----:B------:R-:W-:-:S02]  /*2b40*/  WARPGROUP.DEPBAR.LE gsb0, 0x0 ;  /* 0x00008000000079c5 */ /* 0x000fc40000010000 */
[----:B------:R-:W-:Y:S01]  /*2b50*/  WARPGROUP.ARRIVE ;  /* 0x00000000000079c5 */ /* 0x000fe20000000000 */
[----:B------:R-:W-:-:S05]  /*2b60*/  FSEL R230, R230, -INF , P1 ;  /* 0xff800000e6e67808 */ /* 0x000fca0000800000 */
[----:B------:R-:W-:Y:S01]  /*2b70*/  HGMMA.64x16x16.F32.BF16 R184, gdesc[UR8], R184, gsb0 ;  /* 0x0020000008b879f0 */ /* 0x000fe200080018b8 */
[----:B------:R-:W-:Y:S01]  /*2b80*/  UIADD3 UR10, UR4, 0x82, URZ ;  /* 0x00000082040a7890 */ /* 0x000fe2000fffe03f */
[----:B------:R-:W-:Y:S01]  /*2b90*/  UMOV UR11, 0x40000040 ;  /* 0x40000040000b7882 */ /* 0x000fe20000000000 */
[----:B------:R-:W-:Y:S02]  /*2ba0*/  WARPGROUP.DEPBAR.LE gsb0, 0x0 ;  /* 0x00008000000079c5 */ /* 0x000fe40000010000 */
[----:B------:R-:W-:-:S06]  /*2bb0*/  WARPGROUP.ARRIVE ;  /* 0x00000000000079c5 */ /* 0x000fcc0000000000 */
[----:B------:R-:W-:Y:S01]  /*2bc0*/  HGMMA.64x16x16.F32.BF16 R176, gdesc[UR8], R176, gsb0 ;  /* 0x0020000008b079f0 */ /* 0x000fe200080018b0 */
[----:B------:R-:W-:Y:S01]  /*2bd0*/  UMOV UR10, UR5 ;  /* 0x00000005000a7c82 */ /* 0x000fe20008000000 */
[----:B------:R-:W-:Y:S01]  /*2be0*/  UMOV UR11, 0x40000040 ;  /* 0x40000040000b7882 */ /* 0x000fe20000000000 */
[----:B------:R-:W-:Y:S01]  /*2bf0*/  UIADD3 UR5, UR4, 0x4, URZ ;  /* 0x0000000404057890 */ /* 0x000fe2000fffe03f */
        /* <DEDUP_REMOVED lines=17> */
[----:B------:R-:W-:Y:S01]  /*2d10*/  UMOV UR8, UR7 ;  /* 0x0000000700087c82 */ /* 0x000fe20008000000 */
[----:B------:R-:W-:Y:S01]  /*2d20*/  UMOV UR9, 0x40000040 ;  /* 0x4000004000097882 */ /* 0x000fe20000000000 */
[----:B------:R-:W-:Y:S02]  /*2d30*/  UIADD3 UR5, UR4, 0x104, URZ ;  /* 0x0000010404057890 */ /* 0x000fe4000fffe03f */
[----:B------:R-:W-:Y:S01]  /*2d40*/  UIADD3 UR7, UR4, 0x184, URZ ;  /* 0x0000018404077890 */ /* 0x000fe2000fffe03f */
[----:B------:R-:W-:Y:S02]  /*2d50*/  WARPGROUP.DEPBAR.LE gsb0, 0x0 ;  /* 0x00008000000079c5 */ /* 0x000fe40000010000 */
[----:B------:R-:W-:-:S06]  /*2d60*/  WARPGROUP.ARRIVE ;  /* 0x00000000000079c5 */ /* 0x000fcc0000000000 */
        /* <DEDUP_REMOVED lines=28> */
[----:B------:R-:W-:Y:S01]  /*2f30*/  UIADD3 UR7, UR4, 0x106, URZ ;  /* 0x0000010604077890 */ /* 0x000fe2000fffe03f */
[----:B------:R-:W-:Y:S02]  /*2f40*/  ULDC UR5, c[0x0][0x744] ;  /* 0x0001d10000057ab9 */ /* 0x000fe40000000800 */
[--C-:B----4-:R-:W-:Y:S01]  /*2f50*/  FFMA.FTZ R224, R224, UR5, -R6.reuse ;  /* 0x00000005e0e07c23 */ /* 0x110fe20008010806 */
[----:B------:R-:W-:Y:S01]  /*2f60*/  FFMA.FTZ R226, R226, UR5, -R6 ;  /* 0x00000005e2e27c23 */ /* 0x000fe20008010806 */
[--C-:B------:R-:W-:Y:S01]  /*2f70*/  FFMA.FTZ R227, R227, UR5, -R7.reuse ;  /* 0x00000005e3e37c23 */ /* 0x100fe20008010807 */
[----:B------:R-:W-:Y:S01]  /*2f80*/  FSEL R6, R228, -INF , P2 ;  /* 0xff800000e4067808 */ /* 0x000fe20001000000 */
[----:B------:R-:W-:Y:S01]  /*2f90*/  FFMA.FTZ R225, R225, UR5, -R7 ;  /* 0x00000005e1e17c23 */ /* 0x000fe20008010807 */
[----:B------:R-:W-:Y:S01]  /*2fa0*/  FSEL R229, R229, -INF , P2 ;  /* 0xff800000e5e57808 */ /* 0x000fe20001000000 */
[----:B------:R1:W-:Y:S01]  /*2fb0*/  MUFU.EX2 R228, R227 ;  /* 0x000000e300e47308 */ /* 0x0003e20000000800 */
[----:B------:R-:W-:-:S02]  /*2fc0*/  WARPGROUP.DEPBAR.LE gsb0, 0x0 ;  /* 0x00008000000079c5 */ /* 0x000fc40000010000 */
[----:B------:R-:W-:Y:S01]  /*2fd0*/  WARPGROUP.ARRIVE ;  /* 0x00000000000079c5 */ /* 0x000fe20000000000 */
[--C-:B--2---:R-:W-:Y:S01]  /*2fe0*/  FFMA.FTZ R6, R6, UR5, -R8.reuse ;  /* 0x0000000506067c23 */ /* 0x104fe20008010808 */
[----:B-1----:R-:W-:Y:S01]  /*2ff0*/  FFMA.FTZ R227, R230, UR5, -R8 ;  /* 0x00000005e6e37c23 */ /* 0x002fe20008010808 */
[----:B------:R-:W-:Y:S02]  /*3000*/  FSEL R7, R231, -INF , P1 ;  /* 0xff800000e7077808 */ /* 0x000fe40000800000 */
[----:B------:R-:W-:Y:S01]  /*3010*/  MUFU.EX2 R234, R226 ;  /* 0x000000e200ea7308 */ /* 0x000fe20000000800 */
[----:B------:R-:W-:Y:S01]  /*3020*/  HGMMA.64x16x16.F32.BF16 R184, gdesc[UR8], R184, gsb0 ;  /* 0x0020000008b879f0 */ /* 0x000fe200080018b8 */
[----:B------:R-:W-:Y:S01]  /*3030*/  UIADD3 UR10, UR4, 0x86, URZ ;  /* 0x00000086040a7890 */ /* 0x000fe2000fffe03f */
[----:B------:R-:W-:Y:S01]  /*3040*/  FSEL R216, R216, -INF , P2 ;  /* 0xff800000d8d87808 */ /* 0x000fe20001000000 */
[----:B------:R-:W-:Y:S01]  /*3050*/  UMOV UR11, 0x40000040 ;  /* 0x40000040000b7882 */ /* 0x000fe20000000000 */
[----:B------:R-:W-:Y:S01]  /*3060*/  FSEL R8, R218, -INF , P1 ;  /* 0xff800000da087808 */ /* 0x000fe20000800000 */
[----:B------:R-:W2:Y:S01]  /*3070*/  LDL R231, [R1+0x14] ;  /* 0x0000140001e77983 */ /* 0x000ea20000100800 */
[----:B------:R-:W-:Y:S01]  /*3080*/  FSEL R222, R222, -INF , P1 ;  /* 0xff800000dede7808 */ /* 0x000fe20000800000 */
[----:B------:R-:W1:Y:S01]  /*3090*/  MUFU.EX2 R224, R224 ;  /* 0x000000e000e07308 */ /* 0x000e620000000800 */
[----:B------:R-:W-:Y:S01]  /*30a0*/  FSEL R208, R208, -INF , P2 ;  /* 0xff800000d0d07808 */ /* 0x000fe20001000000 */
[----:B------:R-:W3:Y:S01]  /*30b0*/  LDL R230, [R1+0xc] ;  /* 0x00000c0001e67983 */ /* 0x000ee20000100800 */
[----:B------:R-:W-:-:S05]  /*30c0*/  FSEL R212, R212, -INF , P2 ;  /* 0xff800000d4d47808 */ /* 0x000fca0001000000 */
[----:B------:R-:W4:Y:S01]  /*30d0*/  MUFU.EX2 R225, R225 ;  /* 0x000000e100e17308 */ /* 0x000f220000000800 */
        /* <DEDUP_REMOVED lines=17> */
[----:B------:R-:W-:Y:S02]  /*31f0*/  WARPGROUP.DEPBAR.LE gsb0, 0x0 ;  /* 0x00008000000079c5 */ /* 0x000fe40000010000 */
[----:B------:R-:W-:-:S06]  /*3200*/  WARPGROUP.ARRIVE ;  /* 0x00000000000079c5 */ /* 0x000fcc0000000000 */
[----:B------:R-:W-:Y:S01]  /*3210*/  HGMMA.64x16x16.F32.BF16 R152, gdesc[UR8], R152, gsb0 ;  /* 0x00200000089879f0 */ /* 0x000fe20008001898 */
[----:B------:R-:W-:Y:S01]  /*3220*/  UMOV UR10, UR7 ;  /* 0x00000007000a7c82 */ /* 0x000fe20008000000 */
[----:B------:R-:W-:Y:S01]  /*3230*/  UMOV UR11, 0x40000040 ;  /* 0x40000040000b7882 */ /* 0x000fe20000000000 */
[----:B------:R-:W-:Y:S01]  /*3240*/  UMOV UR8, UR12 ;  /* 0x0000000c00087c82 */ /* 0x000fe20008000000 */
[----:B------:R-:W-:Y:S01]  /*3250*/  UMOV UR9, 0x40000040 ;  /* 0x4000004000097882 */ /* 0x000fe20000000000 */
        /* <DEDUP_REMOVED lines=29> */
[----:B------:R-:W-:-:S03]  /*3430*/  UMOV UR9, 0x40000040 ;  /* 0x4000004000097882 */ /* 0x000fc60000000000 */
[----:B------:R-:W-:Y:S02]  /*3440*/  UMOV UR10, UR7 ;  /* 0x00000007000a7c82 */ /* 0x000fe40008000000 */
[----:B------:R-:W-:Y:S01]  /*3450*/  UMOV UR8, UR12 ;  /* 0x0000000c00087c82 */ /* 0x000fe20008000000 */
        /* <DEDUP_REMOVED lines=64> */
[----:B------:R5:W-:Y:S01]  /*3860*/  MUFU.EX2 R226, R6 ;  /* 0x0000000600e27308 */ /* 0x000be20000000800 */
[--C-:B------:R-:W-:Y:S01]  /*3870*/  FFMA.FTZ R7, R7, UR5, -R9.reuse ;  /* 0x0000000507077c23 */ /* 0x100fe20008010809 */
[--C-:B------:R-:W-:Y:S01]  /*3880*/  FFMA.FTZ R216, R216, UR5, -R10.reuse ;  /* 0x00000005d8d87c23 */ /* 0x100fe2000801080a */
[----:B------:R-:W-:Y:S01]  /*3890*/  FFMA.FTZ R8, R8, UR5, -R10 ;  /* 0x0000000508087c23 */ /* 0x000fe2000801080a */
[----:B------:R-:W-:Y:S01]  /*38a0*/  FSEL R10, R219, -INF , P1 ;  /* 0xff800000db0a7808 */ /* 0x000fe20000800000 */
[----:B-----5:R-:W-:Y:S01]  /*38b0*/  FFMA.FTZ R6, R229, UR5, -R9 ;  /* 0x00000005e5067c23 */ /* 0x020fe20008010809 */
[----:B------:R-:W-:-:S03]  /*38c0*/  FSEL R9, R217, -INF , P2 ;  /* 0xff800000d9097808 */ /* 0x000fc60001000000 */
[----:B------:R-:W-:Y:S01]  /*38d0*/  FFMA.FTZ R10, R10, UR5, -R11 ;  /* 0x000000050a0a7c23 */ /* 0x000fe2000801080b */
[----:B------:R-:W-:Y:S02]  /*38e0*/  FSEL R218, R221, -INF , P2 ;  /* 0xff800000ddda7808 */ /* 0x000fe40001000000 */
[----:B------:R-:W-:Y:S01]  /*38f0*/  FSEL R219, R223, -INF , P1 ;  /* 0xff800000dfdb7808 */ /* 0x000fe20000800000 */
[----:B------:R-:W-:Y:S02]  /*3900*/  WARPGROUP.DEPBAR.LE gsb0, 0x0 ;  /* 0x00008000000079c5 */ /* 0x000fe40000010000 */
[----:B------:R-:W-:-:S06]  /*3910*/  WARPGROUP.ARRIVE ;  /* 0x00000000000079c5 */ /* 0x000fcc0000000000 */
[----:B------:R-:W-:Y:S01]  /*3920*/  HGMMA.64x16x16.F32.BF16 R184, gdesc[UR8], R184, gsb0 ;  /* 0x0020000008b879f0 */ /* 0x000fe200080018b8 */
[----:B------:R-:W-:Y:S01]  /*3930*/  FFMA.FTZ R9, R9, UR5, -R11 ;  /* 0x0000000509097c23 */ /* 0x000fe2000801080b */
[----:B------:R-:W-:Y:S01]  /*3940*/  FSEL R11, R220, -INF , P2 ;  /* 0xff800000dc0b7808 */ /* 0x000fe20001000000 */
[--C-:B------:R-:W-:Y:S01]  /*3950*/  FFMA.FTZ R218, R218, UR5, -R13.reuse ;  /* 0x00000005dada7c23 */ /* 0x100fe2000801080d */
[----:B------:R-:W-:Y:S01]  /*3960*/  FFMA.FTZ R219, R219, UR5, -R13 ;  /* 0x00000005dbdb7c23 */ /* 0x000fe2000801080d */
[----:B------:R-:W-:Y:S02]  /*3970*/  FSEL R13, R210, -INF , P1 ;  /* 0xff800000d20d7808 */ /* 0x000fe40000800000 */
[--C-:B------:R-:W-:Y:S01]  /*3980*/  FFMA.FTZ R11, R11, UR5, -R12.reuse ;  /* 0x000000050b0b7c23 */ /* 0x100fe2000801080c */
[----:B------:R-:W-:Y:S01]  /*3990*/  FFMA.FTZ R12, R222, UR5, -R12 ;  /* 0x00000005de0c7c23 */ /* 0x000fe2000801080c */
[--C-:B------:R-:W-:Y:S01]  /*39a0*/  FFMA.FTZ R210, R208, UR5, -R14.reuse ;  /* 0x00000005d0d27c23 */ /* 0x100fe2000801080e */
[----:B------:R-:W-:-:S02]  /*39b0*/  FFMA.FTZ R208, R13, UR5, -R14 ;  /* 0x000000050dd07c23 */ /* 0x000fc4000801080e */
[----:B------:R-:W-:Y:S01]  /*39c0*/  MUFU.EX2 R13, R12 ;  /* 0x0000000c000d7308 */ /* 0x000fe20000000800 */
[----:B------:R-:W-:Y:S02]  /*39d0*/  FSEL R220, R209, -INF , P2 ;  /* 0xff800000d1dc7808 */ /* 0x000fe40001000000 */
[----:B------:R-:W-:-:S05]  /*39e0*/  FSEL R217, R211, -INF , P1 ;  /* 0xff800000d3d97808 */ /* 0x000fca0000800000 */
[----:B------:R5:W-:Y:S02]  /*39f0*/  MUFU.EX2 R12, R218 ;  /* 0x000000da000c7308 */ /* 0x000be40000000800 */
[----:B-----5:R-:W-:-:S06]  /*3a00*/  FSEL R218, R214, -INF , P1 ;  /* 0xff800000d6da7808 */ /* 0x020fcc0000800000 */
[----:B------:R5:W-:Y:S01]  /*3a10*/  MUFU.EX2 R14, R219 ;  /* 0x000000db000e7308 */ /* 0x000be20000000800 */
[--C-:B------:R-:W-:Y:S01]  /*3a20*/  FFMA.FTZ R218, R218, UR5, -R16.reuse ;  /* 0x00000005dada7c23 */ /* 0x100fe20008010810 */
[--C-:B------:R-:W-:Y:S01]  /*3a30*/  FFMA.FTZ R220, R220, UR5, -R15.reuse ;  /* 0x00000005dcdc7c23 */ /* 0x100fe2000801080f */
[----:B-----5:R-:W-:Y:S01]  /*3a40*/  FFMA.FTZ R219, R212, UR5, -R16 ;  /* 0x00000005d4db7c23 */ /* 0x020fe20008010810 */
[----:B------:R-:W-:Y:S02]  /*3a50*/  FSEL R16, R213, -INF , P2 ;  /* 0xff800000d5107808 */ /* 0x000fe40001000000 */
[----:B------:R-:W-:Y:S01]  /*3a60*/  FSEL R212, R215, -INF , P1 ;  /* 0xff800000d7d47808 */ /* 0x000fe20000800000 */
[----:B------:R-:W-:Y:S02]  /*3a70*/  FFMA.FTZ R217, R217, UR5, -R15 ;  /* 0x00000005d9d97c23 */ /* 0x000fe4000801080f */
[----:B------:R5:W-:Y:S01]  /*3a80*/  MUFU.EX2 R15, R210 ;  /* 0x000000d2000f7308 */ /* 0x000be20000000800 */
[--C-:B------:R-:W-:Y:S01]  /*3a90*/  FFMA.FTZ R211, R16, UR5, -R17.reuse ;  /* 0x0000000510d37c23 */ /* 0x100fe20008010811 */
[----:B------:R-:W-:Y:S01]  /*3aa0*/  UIADD3 UR10, UR4, 0x306, URZ ;  /* 0x00000306040a7890 */ /* 0x000fe2000fffe03f */
[----:B-----5:R-:W-:Y:S01]  /*3ab0*/  FFMA.FTZ R210, R212, UR5, -R17 ;  /* 0x00000005d4d27c23 */ /* 0x020fe20008010811 */
[----:B------:R-:W-:-:S02]  /*3ac0*/  FSEL R17, R200, -INF , P2 ;  /* 0xff800000c8117808 */ /* 0x000fc40001000000 */
[----:B------:R-:W-:Y:S01]  /*3ad0*/  FSEL R200, R205, -INF , P2 ;  /* 0xff800000cdc87808 */ /* 0x000fe20001000000 */
[----:B------:R-:W-:Y:S02]  /*3ae0*/  WARPGROUP.DEPBAR.LE gsb0, 0x0 ;  /* 0x00008000000079c5 */ /* 0x000fe40000010000 */
[----:B------:R-:W-:Y:S02]  /*3af0*/  FSEL R209, R202, -INF , P1 ;  /* 0xff800000cad17808 */ /* 0x000fe40000800000 */
[----:B------:R-:W-:Y:S01]  /*3b00*/  FSEL R212, R201, -INF , P2 ;  /* 0xff800000c9d47808 */ /* 0x000fe20001000000 */
[----:B------:R-:W-:Y:S01]  /*3b10*/  FFMA.FTZ R205, R200, UR5, -R21 ;  /* 0x00000005c8cd7c23 */ /* 0x000fe20008010815 */
[----:B------:R-:W-:Y:S01]  /*3b20*/  FSEL R214, R203, -INF , P1 ;  /* 0xff800000cbd67808 */ /* 0x000fe20000800000 */
[----:B------:R-:W-:Y:S04]  /*3b30*/  LDS.64 R200, [R5+0x2e3a0] ;  /* 0x02e3a00005c87984 */ /* 0x000fe80000000a00 */
[----:B------:R-:W5:Y:S01]  /*3b40*/  LDS.64 R202, [R5+0x2e380] ;  /* 0x02e3800005ca7984 */ /* 0x000f620000000a00 */
[----:B------:R-:W-:Y:S01]  /*3b50*/  WARPGROUP.ARRIVE ;  /* 0x00000000000079c5 */ /* 0x000fe20000000000 */
[----:B------:R-:W-:-:S05]  /*3b60*/  UMOV UR11, 0x40000040 ;  /* 0x40000040000b7882 */ /* 0x000fca0000000000 */
[----:B------:R-:W-:Y:S01]  /*3b70*/  HGMMA.64x16x16.F32.BF16 R176, gdesc[UR8], R176, gsb0 ;  /* 0x0020000008b079f0 */ /* 0x000fe200080018b0 */
[----:B------:R1:W-:Y:S01]  /*3b80*/  MUFU.EX2 R16, R208 ;  /* 0x000000d000107308 */ /* 0x0003e20000000800 */
[--C-:B------:R-:W-:Y:S01]  /*3b90*/  FFMA.FTZ R209, R209, UR5, -R18.reuse ;  /* 0x00000005d1d17c23 */ /* 0x100fe20008010812 */
[----:B------:R-:W-:Y:S02]  /*3ba0*/  FSEL R221, R192, -INF , P2 ;  /* 0xff800000c0dd7808 */ /* 0x000fe40001000000 */
[----:B------:R-:W-:Y:S01]  /*3bb0*/  FSEL R192, R195, -INF , P1 ;  /* 0xff800000c3c07808 */ /* 0x000fe20000800000 */
[----:B-1----:R-:W-:-:S03]  /*3bc0*/  FFMA.FTZ R208, R17, UR5, -R18 ;  /* 0x0000000511d07c23 */ /* 0x002fc60008010812 */
[----:B------:R1:W-:Y:S01]  /*3bd0*/  MUFU.EX2 R18, R217 ;  /* 0x000000d900127308 */ /* 0x0003e20000000800 */
[----:B------:R-:W-:Y:S02]  /*3be0*/  FSEL R215, R206, -INF , P1 ;  /* 0xff800000ced77808 */ /* 0x000fe40000800000 */
[----:B------:R-:W-:Y:S02]  /*3bf0*/  FSEL R206, R193, -INF , P2 ;  /* 0xff800000c1ce7808 */ /* 0x000fe40001000000 */
[----:B-1----:R-:W-:Y:S02]  /*3c00*/  FSEL R217, R204, -INF , P2 ;  /* 0xff800000ccd97808 */ /* 0x002fe40001000000 */
[----:B------:R-:W-:Y:S01]  /*3c10*/  FSEL R204, R207, -INF , P1 ;  /* 0xff800000cfcc7808 */ /* 0x000fe20000800000 */
[----:B------:R-:W-:Y:S01]  /*3c20*/  FFMA.FTZ R207, R192, UR5, -R23 ;  /* 0x00000005c0cf7c23 */ /* 0x000fe20008010817 */
[----:B------:R-:W-:Y:S02]  /*3c30*/  FSEL R193, R196, -INF , P2 ;  /* 0xff800000c4c17808 */ /* 0x000fe40001000000 */
[----:B------:R-:W-:Y:S01]  /*3c40*/  FSEL R192, R197, -INF , P2 ;  /* 0xff800000c5c07808 */ /* 0x000fe20001000000 */
[----:B------:R-:W-:Y:S01]  /*3c50*/  FFMA.FTZ R204, R204, UR5, -R21 ;  /* 0x00000005cccc7c23 */ /* 0x000fe20008010815 */
[----:B------:R-:W-:-:S02]  /*3c60*/  FSEL R21, R194, -INF , P1 ;  /* 0xff800000c2157808 */ /* 0x000fc40000800000 */
[----:B------:R-:W-:Y:S02]  /*3c70*/  FSEL R195, R198, -INF , P1 ;  /* 0xff800000c6c37808 */ /* 0x000fe40000800000 */
[----:B------:R-:W-:Y:S01]  /*3c80*/  FSEL R194, R199, -INF , P1 ;  /* 0xff800000c7c27808 */ /* 0x000fe20000800000 */
[--C-:B------:R-:W-:Y:S01]  /*3c90*/  FFMA.FTZ R212, R212, UR5, -R19.reuse ;  /* 0x00000005d4d47c23 */ /* 0x100fe20008010813 */
[----:B------:R-:W-:Y:S01]  /*3ca0*/  FFMA.FTZ R214, R214, UR5, -R19 ;  /* 0x00000005d6d67c23 */ /* 0x000fe20008010813 */
[----:B------:R-:W-:Y:S01]  /*3cb0*/  FFMA.FTZ R206, R206, UR5, -R23 ;  /* 0x00000005cece7c23 */ /* 0x000fe20008010817 */
[----:B------:R1:W-:Y:S01]  /*3cc0*/  MUFU.EX2 R19, R219 ;  /* 0x000000db00137308 */ /* 0x0003e20000000800 */
[--C-:B------:R-:W-:Y:S01]  /*3cd0*/  FFMA.FTZ R217, R217, UR5, -R20.reuse ;  /* 0x00000005d9d97c23 */ /* 0x100fe20008010814 */
[----:B------:R-:W-:Y:S01]  /*3ce0*/  FFMA.FTZ R215, R215, UR5, -R20 ;  /* 0x00000005d7d77c23 */ /* 0x000fe20008010814 */
[----:B------:R-:W-:-:S05]  /*3cf0*/  FFMA.FTZ R221, R221, UR5, -R22 ;  /* 0x00000005dddd7c23 */ /* 0x000fca0008010816 */
[----:B------:R4:W-:Y:S01]  /*3d00*/  MUFU.EX2 R23, R208 ;  /* 0x000000d000177308 */ /* 0x0009e20000000800 */
[--C-:B-1----:R-:W-:Y:S01]  /*3d10*/  FFMA.FTZ R219, R192, UR5, -R233.reuse ;  /* 0x00000005c0db7c23 */ /* 0x102fe200080108e9 */
[----:B------:R-:W-:-:S06]  /*3d20*/  FFMA.FTZ R233, R194, UR5, -R233 ;  /* 0x00000005c2e97c23 */ /* 0x000fcc00080108e9 */
[----:B------:R1:W-:Y:S01]  /*3d30*/  MUFU.EX2 R17, R220 ;  /* 0x000000dc00117308 */ /* 0x0003e20000000800 */
[--C-:B----4-:R-:W-:Y:S01]  /*3d40*/  FFMA.FTZ R208, R193, UR5, -R232.reuse ;  /* 0x00000005c1d07c23 */ /* 0x110fe200080108e8 */
[----:B------:R-:W-:Y:S01]  /*3d50*/  FFMA.FTZ R232, R195, UR5, -R232 ;  /* 0x00000005c3e87c23 */ /* 0x000fe200080108e8 */
[----:B------:R-:W-:Y:S02]  /*3d60*/  WARPGROUP.DEPBAR.LE gsb0, 0x0 ;  /* 0x00008000000079c5 */ /* 0x000fe40000010000 */
[----:B------:R-:W-:Y:S01]  /*3d70*/  WARPGROUP.ARRIVE ;  /* 0x00000000000079c5 */ /* 0x000fe20000000000 */
[----:B-1----:R-:W-:Y:S01]  /*3d80*/  FFMA.FTZ R220, R21, UR5, -R22 ;  /* 0x0000000515dc7c23 */ /* 0x002fe20008010816 */
[----:B------:R-:W-:Y:S01]  /*3d90*/  UIADD3 UR5, UR4, 0x386, URZ ;  /* 0x0000038604057890 */ /* 0x000fe2000fffe03f */
[----:B------:R-:W-:-:S06]  /*3da0*/  UMOV UR11, 0x40000040 ;  /* 0x40000040000b7882 */ /* 0x000fcc0000000000 */
[----:B------:R-:W-:Y:S02]  /*3db0*/  UMOV UR10, UR5 ;  /* 0x00000005000a7c82 */ /* 0x000fe40008000000 */
[----:B------:R-:W-:Y:S01]  /*3dc0*/  HGMMA.64x16x16.F32.BF16 R168, gdesc[UR8], R168, gsb0 ;  /* 0x0020000008a879f0 */ /* 0x000fe200080018a8 */
[----:B------:R-:W-:Y:S01]  /*3dd0*/  LOP3.LUT R193, R4, 0x2800000, RZ, 0xfc, !PT ;  /* 0x0280000004c17812 */ /* 0x000fe200078efcff */
[----:B------:R-:W-:-:S04]  /*3de0*/  UIADD3 UR6, UR4, 0x406, URZ ;  /* 0x0000040604067890 */ /* 0x000fc8000fffe03f */
[----:B------:R-:W-:-:S05]  /*3df0*/  IMAD R193, R0, 0x500, R193 ;  /* 0x0000050000c17824 */ /* 0x000fca00078e02c1 */
[----:B------:R-:W-:Y:S01]  /*3e00*/  R2UR UR12, R193 ;  /* 0x00000000c10c72ca */ /* 0x000fe200000e0000 */
[----:B------:R-:W-:Y:S01]  /*3e10*/  UMOV UR10, UR6 ;  /* 0x00000006000a7c82 */ /* 0x000fe20008000000 */
[----:B------:R-:W-:Y:S01]  /*3e20*/  UMOV UR11, 0x40000040 ;  /* 0x40000040000b7882 */ /* 0x000fe20000000000 */
[----:B------:R-:W-:Y:S02]  /*3e30*/  WARPGROUP.DEPBAR.LE gsb0, 0x0 ;  /* 0x00008000000079c5 */ /* 0x000fe40000010000 */
[----:B------:R-:W1:Y:S01]  /*3e40*/  LDS.64 R192, [R5+0x2e3c0] ;  /* 0x02e3c00005c07984 */ /* 0x000e620000000a00 */
[----:B------:R-:W-:-:S06]  /*3e50*/  WARPGROUP.ARRIVE ;  /* 0x00000000000079c5 */ /* 0x000fcc0000000000 */
[----:B------:R-:W-:Y:S01]  /*3e60*/  HGMMA.64x16x16.F32.BF16 R160, gdesc[UR8], R160, gsb0 ;  /* 0x0020000008a079f0 */ /* 0x000fe200080018a0 */
[----:B------:R-:W-:Y:S01]  /*3e70*/  UIADD3 UR4, UR4, 0x486, URZ ;  /* 0x0000048604047890 */ /* 0x000fe2000fffe03f */
[----:B------:R4:W-:Y:S01]  /*3e80*/  MUFU.EX2 R21, R211 ;  /* 0x000000d300157308 */ /* 0x0009e20000000800 */
[----:B-----5:R-:W-:-:S07]  /*3e90*/  FADD.FTZ R213, R187, -R203 ;  /* 0x800000cbbbd57221 */ /* 0x020fce0000010000 */
[----:B------:R5:W-:Y:S01]  /*3ea0*/  MUFU.EX2 R22, R210 ;  /* 0x000000d200167308 */ /* 0x000be20000000800 */
[----:B----4-:R-:W-:Y:S01]  /*3eb0*/  FADD.FTZ R211, R185, -R203 ;  /* 0x800000cbb9d37221 */ /* 0x010fe20000010000 */
[----:B------:R-:W-:-:S06]  /*3ec0*/  UMOV UR6, UR4 ;  /* 0x0000000400067c82 */ /* 0x000fcc0008000000 */
[----:B------:R4:W2:Y:S01]  /*3ed0*/  MUFU.EX2 R4, R209 ;  /* 0x000000d100047308 */ /* 0x0008a20000000800 */
[--C-:B-----5:R-:W-:Y:S01]  /*3ee0*/  FADD.FTZ R210, R184, -R202.reuse ;  /* 0x800000cab8d27221 */ /* 0x120fe20000010000 */
[----:B------:R-:W-:Y:S01]  /*3ef0*/  UMOV UR7, 0x40000040 ;  /* 0x4000004000077882 */ /* 0x000fe20000000000 */
[----:B------:R-:W-:Y:S01]  /*3f00*/  UMOV UR4, UR8 ;  /* 0x0000000800047c82 */ /* 0x000fe20008000000 */
[----:B----4-:R-:W-:Y:S01]  /*3f10*/  FADD.FTZ R209, R186, -R202 ;  /* 0x800000cabad17221 */ /* 0x010fe20000010000 */
[----:B------:R-:W-:Y:S01]  /*3f20*/  UMOV UR5, UR9 ;  /* 0x0000000900057c82 */ /* 0x000fe20008000000 */
[----:B------:R-:W-:Y:S02]  /*3f30*/  WARPGROUP.DEPBAR.LE gsb0, 0x0 ;  /* 0x00008000000079c5 */ /* 0x000fe40000010000 */
[----:B------:R-:W-:Y:S04]  /*3f40*/  LDS.64 R202, [R5+0x2e3e0] ;  /* 0x02e3e00005ca7984 */ /* 0x000fe80000000a00 */
[----:B------:R-:W4:Y:S01]  /*3f50*/  LDS.64 R194, [R5+0x2e400] ;  /* 0x02e4000005c27984 */ /* 0x000f220000000a00 */
[----:B------:R-:W-:-:S06]  /*3f60*/  WARPGROUP.ARRIVE ;  /* 0x00000000000079c5 */ /* 0x000fcc0000000000 */
[----:B------:R-:W-:Y:S01]  /*3f70*/  HGMMA.64x16x16.F32.BF16 R152, gdesc[UR4], R152, gsb0 ;  /* 0x00200000049879f0 */ /* 0x000fe20008001898 */
[----:B------:R5:W-:Y:S01]  /*3f80*/  MUFU.EX2 R20, R218 ;  /* 0x000000da00147308 */ /* 0x000be20000000800 */
[----:B------:R-:W-:-:S07]  /*3f90*/  FADD.FTZ R189, R189, -R201 ;  /* 0x800000c9bdbd7221 */ /* 0x000fce0000010000 */
[----:B------:R3:W2:Y:S01]  /*3fa0*/  MUFU.EX2 R184, R214 ;  /* 0x000000d600b87308 */ /* 0x0006a20000000800 */
[----:B-----5:R-:W-:-:S07]  /*3fb0*/  FADD.FTZ R218, R190, -R200 ;  /* 0x800000c8beda7221 */ /* 0x020fce0000010000 */
[----:B------:R5:W-:Y:S01]  /*3fc0*/  MUFU.EX2 R185, R217 ;  /* 0x000000d900b97308 */ /* 0x000be20000000800 */
[----:B---3--:R-:W-:Y:S01]  /*3fd0*/  FADD.FTZ R214, R188, -R200 ;  /* 0x800000c8bcd67221 */ /* 0x008fe20000010000 */
[----:B-----5:R-:W-:-:S06]  /*3fe0*/  FADD.FTZ R217, R191, -R201 ;  /* 0x800000c9bfd97221 */ /* 0x020fcc0000010000 */
[----:B------:R-:W-:Y:S08]  /*3ff0*/  MUFU.EX2 R186, R205 ;  /* 0x000000cd00ba7308 */ /* 0x000ff00000000800 */
[----:B------:R3:W-:Y:S01]  /*4000*/  MUFU.EX2 R187, R204 ;  /* 0x000000cc00bb7308 */ /* 0x0007e20000000800 */
[----:B------:R-:W-:Y:S02]  /*4010*/  WARPGROUP.DEPBAR.LE gsb0, 0x0 ;  /* 0x00008000000079c5 */ /* 0x000fe40000010000 */
[----:B------:R-:W5:Y:S04]  /*4020*/  LDS.64 R196, [R5+0x2e420] ;  /* 0x02e4200005c47984 */ /* 0x000f680000000a00 */
[----:B------:R-:W2:Y:S04]  /*4030*/  LDS.64 R200, [R5+0x2e440] ;  /* 0x02e4400005c87984 */ /* 0x000ea80000000a00 */
[----:B------:R-:W2:Y:S04]  /*4040*/  LDS.64 R198, [R5+0x2e460] ;  /* 0x02e4600005c67984 */ /* 0x000ea80000000a00 */
[----:B------:R-:W2:Y:S04]  /*4050*/  LDS.64 R190, [R5+0x2e480] ;  /* 0x02e4800005be7984 */ /* 0x000ea80000000a00 */
[----:B---3--:R3:W3:Y:S01]  /*4060*/  LDS.64 R204, [R5+0x2e4a0] ;  /* 0x02e4a00005cc7984 */ /* 0x0086e20000000a00 */
[----:B------:R-:W3:Y:S01]  /*4070*/  MUFU.EX2 R216, R216 ;  /* 0x000000d800d87308 */ /* 0x000ee20000000800 */
[--C-:B-1----:R-:W-:Y:S01]  /*4080*/  FADD.FTZ R176, R176, -R192.reuse ;  /* 0x800000c0b0b07221 */ /* 0x102fe20000010000 */
[----:B------:R-:W-:Y:S01]  /*4090*/  FADD.FTZ R178, R178, -R192 ;  /* 0x800000c0b2b27221 */ /* 0x000fe20000010000 */
[----:B------:R-:W-:-:S05]  /*40a0*/  FADD.FTZ R177, R177, -R193 ;  /* 0x800000c1b1b17221 */ /* 0x000fca0000010000 */
[----:B------:R-:W1:Y:S01]  /*40b0*/  MUFU.EX2 R9, R9 ;  /* 0x0000000900097308 */ /* 0x000e620000000800 */
[----:B------:R-:W-:Y:S01]  /*40c0*/  FADD.FTZ R179, R179, -R193 ;  /* 0x800000c1b3b37221 */ /* 0x000fe20000010000 */
[--C-:B----4-:R-:W-:Y:S01]  /*40d0*/  FADD.FTZ R192, R168, -R194.reuse ;  /* 0x800000c2a8c07221 */ /* 0x110fe20000010000 */
[----:B------:R-:W-:-:S05]  /*40e0*/  FADD.FTZ R170, R170, -R194 ;  /* 0x800000c2aaaa7221 */ /* 0x000fca0000010000 */
[----:B------:R-:W4:Y:S01]  /*40f0*/  MUFU.EX2 R227, R227 ;  /* 0x000000e300e37308 */ /* 0x000f220000000800 */
[--C-:B------:R-:W-:Y:S01]  /*4100*/  FADD.FTZ R193, R169, -R195.reuse ;  /* 0x800000c3a9c17221 */ /* 0x100fe20000010000 */
[----:B------:R-:W-:-:S06]  /*4110*/  FADD.FTZ R171, R171, -R195 ;  /* 0x800000c3abab7221 */ /* 0x000fcc0000010000 */
[----:B------:R-:W4:Y:S01]  /*4120*/  MUFU.EX2 R7, R7 ;  /* 0x0000000700077308 */ /* 0x000f220000000800 */
[----:B-----5:R-:W-:Y:S01]  /*4130*/  FADD.FTZ R194, R173, -R197 ;  /* 0x800000c5adc27221 */ /* 0x020fe20000010000 */
[----:B--2---:R-:W-:Y:S01]  /*4140*/  FADD.FTZ R173, R160, -R200 ;  /* 0x800000c8a0ad7221 */ /* 0x004fe20000010000 */
[----:B------:R-:W-:-:S05]  /*4150*/  FADD.FTZ R195, R161, -R201 ;  /* 0x800000c9a1c37221 */ /* 0x000fca0000010000 */
[----:B------:R-:W2:Y:S01]  /*4160*/  MUFU.EX2 R6, R6 ;  /* 0x0000000600067308 */ /* 0x000ea20000000800 */
[----:B------:R-:W-:-:S07]  /*4170*/  FADD.FTZ R162, R162, -R200 ;  /* 0x800000c8a2a27221 */ /* 0x000fce0000010000 */
[----:B------:R-:W5:Y:S01]  /*4180*/  MUFU.EX2 R8, R8 ;  /* 0x0000000800087308 */ /* 0x000f620000000800 */
[----:B------:R-:W-:-:S07]  /*4190*/  FADD.FTZ R163, R163, -R201 ;  /* 0x800000c9a3a37221 */ /* 0x000fce0000010000 */
[----:B------:R-:W5:Y:S01]  /*41a0*/  MUFU.EX2 R10, R10 ;  /* 0x0000000a000a7308 */ /* 0x000f620000000800 */
[----:B------:R-:W-:-:S07]  /*41b0*/  FMUL.FTZ R210, R224, R210 ;  /* 0x000000d2e0d27220 */ /* 0x000fce0000410000 */
[----:B------:R-:W5:Y:S01]  /*41c0*/  MUFU.EX2 R11, R11 ;  /* 0x0000000b000b7308 */ /* 0x000f620000000800 */
[----:B------:R-:W-:-:S07]  /*41d0*/  FMUL.FTZ R211, R225, R211 ;  /* 0x000000d3e1d37220 */ /* 0x000fce0000410000 */
[----:B------:R-:W5:Y:S08]  /*41e0*/  MUFU.EX2 R212, R212 ;  /* 0x000000d400d47308 */ /* 0x000f700000000800 */
[----:B------:R-:W5:Y:S08]  /*41f0*/  MUFU.EX2 R188, R215 ;  /* 0x000000d700bc7308 */ /* 0x000f700000000800 */
[----:B---3--:R-:W3:Y:S08]  /*4200*/  MUFU.EX2 R5, R221 ;  /* 0x000000dd00057308 */ /* 0x008ef00000000800 */
[----:B------:R-:W3:Y:S08]  /*4210*/  MUFU.EX2 R168, R220 ;  /* 0x000000dc00a87308 */ /* 0x000ef00000000800 */
[----:B------:R-:W3:Y:S08]  /*4220*/  MUFU.EX2 R169, R206 ;  /* 0x000000ce00a97308 */ /* 0x000ef00000000800 */
[----:B------:R-:W3:Y:S08]  /*4230*/  MUFU.EX2 R160, R207 ;  /* 0x000000cf00a07308 */ /* 0x000ef00000000800 */
[----:B------:R1:W3:Y:S08]  /*4240*/  MUFU.EX2 R161, R208 ;  /* 0x000000d000a17308 */ /* 0x0002f00000000800 */
[----:B------:R-:W3:Y:S08]  /*4250*/  MUFU.EX2 R232, R232 ;  /* 0x000000e800e87308 */ /* 0x000ef00000000800 */
[----:B------:R-:W3:Y:S08]  /*4260*/  MUFU.EX2 R219, R219 ;  /* 0x000000db00db7308 */ /* 0x000ef00000000800 */
[----:B------:R-:W3:Y:S01]  /*4270*/  MUFU.EX2 R233, R233 ;  /* 0x000000e900e97308 */ /* 0x000ee20000000800 */
[----:B------:R-:W-:Y:S01]  /*4280*/  FMUL.FTZ R162, R4, R162 ;  /* 0x000000a204a27220 */ /* 0x000fe20000410000 */
[----:B------:R-:W-:Y:S01]  /*4290*/  FMUL.FTZ R163, R184, R163 ;  /* 0x000000a3b8a37220 */ /* 0x000fe20000410000 */
[--C-:B------:R-:W-:Y:S01]  /*42a0*/  FADD.FTZ R172, R172, -R196.reuse ;  /* 0x800000c4acac7221 */ /* 0x100fe20000010000 */
[----:B------:R-:W-:Y:S01]  /*42b0*/  FADD.FTZ R174, R174, -R196 ;  /* 0x800000c4aeae7221 */ /* 0x000fe20000010000 */
[----:B-1----:R-:W-:Y:S01]  /*42c0*/  F2FP.BF16.F32.PACK_AB R208, R211, R210 ;  /* 0x000000d2d3d0723e */ /* 0x002fe200000010ff */
[----:B------:R-:W-:Y:S01]  /*42d0*/  FMUL.FTZ R176, R216, R176 ;  /* 0x000000b0d8b07220 */ /* 0x000fe20000410000 */
[----:B------:R-:W-:Y:S01]  /*42e0*/  FMUL.FTZ R177, R9, R177 ;  /* 0x000000b109b17220 */ /* 0x000fe20000410000 */
[--C-:B------:R-:W-:Y:S01]  /*42f0*/  FADD.FTZ R180, R180, -R202.reuse ;  /* 0x800000cab4b47221 */ /* 0x100fe20000010000 */
[----:B------:R-:W-:Y:S01]  /*4300*/  FADD.FTZ R182, R182, -R202 ;  /* 0x800000cab6b67221 */ /* 0x000fe20000010000 */
[--C-:B------:R-:W-:Y:S01]  /*4310*/  FADD.FTZ R181, R181, -R203.reuse ;  /* 0x800000cbb5b57221 */ /* 0x100fe20000010000 */
[----:B------:R-:W-:Y:S01]  /*4320*/  FADD.FTZ R183, R183, -R203 ;  /* 0x800000cbb7b77221 */ /* 0x000fe20000010000 */
[----:B----4-:R-:W-:Y:S01]  /*4330*/  FMUL.FTZ R211, R227, R218 ;  /* 0x000000dae3d37220 */ /* 0x010fe20000410000 */
[----:B------:R-:W-:Y:S01]  /*4340*/  FMUL.FTZ R196, R7, R217 ;  /* 0x000000d907c47220 */ /* 0x000fe20000410000 */
[----:B------:R-:W-:Y:S01]  /*4350*/  FADD.FTZ R175, R175, -R197 ;  /* 0x800000c5afaf7221 */ /* 0x000fe20000010000 */
[--C-:B------:R-:W-:Y:S01]  /*4360*/  FADD.FTZ R164, R164, -R198.reuse ;  /* 0x800000c6a4a47221 */ /* 0x100fe20000010000 */
        /* <DEDUP_REMOVED lines=11> */
[----:B------:R-:W-:Y:S01]  /*4420*/  FMUL.FTZ R209, R234, R209 ;  /* 0x000000d1ead17220 */ /* 0x000fe20000410000 */
[----:B------:R-:W-:Y:S01]  /*4430*/  FMUL.FTZ R190, R228, R213 ;  /* 0x000000d5e4be7220 */ /* 0x000fe20000410000 */
[----:B------:R-:W-:Y:S01]  /*4440*/  FMUL.FTZ R210, R226, R214 ;  /* 0x000000d6e2d27220 */ /* 0x000fe20000410000 */
[----:B--2---:R-:W-:Y:S01]  /*4450*/  FMUL.FTZ R189, R6, R189 ;  /* 0x000000bd06bd7220 */ /* 0x004fe20000410000 */
[----:B------:R-:W-:Y:S01]  /*4460*/  F2FP.BF16.F32.PACK_AB R197, R163, R162 ;  /* 0x000000a2a3c5723e */ /* 0x000fe200000010ff */
[----:B-----5:R-:W-:Y:S01]  /*4470*/  FMUL.FTZ R178, R8, R178 ;  /* 0x000000b208b27220 */ /* 0x020fe20000410000 */
[----:B------:R-:W-:Y:S01]  /*4480*/  FMUL.FTZ R179, R10, R179 ;  /* 0x000000b30ab37220 */ /* 0x000fe20000410000 */
[----:B------:R-:W-:Y:S01]  /*4490*/  F2FP.BF16.F32.PACK_AB R204, R177, R176 ;  /* 0x000000b0b1cc723e */ /* 0x000fe200000010ff */
[----:B------:R-:W-:Y:S01]  /*44a0*/  FMUL.FTZ R180, R11, R180 ;  /* 0x000000b40bb47220 */ /* 0x000fe20000410000 */
[----:B------:R-:W-:Y:S01]  /*44b0*/  FMUL.FTZ R182, R13, R182 ;  /* 0x000000b60db67220 */ /* 0x000fe20000410000 */
[----:B------:R-:W-:Y:S01]  /*44c0*/  FMUL.FTZ R181, R12, R181 ;  /* 0x000000b50cb57220 */ /* 0x000fe20000410000 */
[----:B------:R-:W-:Y:S01]  /*44d0*/  FMUL.FTZ R183, R14, R183 ;  /* 0x000000b70eb77220 */ /* 0x000fe20000410000 */
[----:B------:R-:W-:Y:S01]  /*44e0*/  IMAD R162, R0, 0x2800, R231 ;  /* 0x0000280000a27824 */ /* 0x000fe200078e02e7 */
[----:B------:R-:W-:Y:S01]  /*44f0*/  F2FP.BF16.F32.PACK_AB R211, R196, R211 ;  /* 0x000000d3c4d3723e */ /* 0x000fe200000010ff */
[----:B------:R-:W-:Y:S01]  /*4500*/  FMUL.FTZ R192, R15, R192 ;  /* 0x000000c00fc07220 */ /* 0x000fe20000410000 */
        /* <DEDUP_REMOVED lines=13> */
[----:B---3--:R-:W-:Y:S01]  /*45e0*/  FMUL.FTZ R152, R5, R152 ;  /* 0x0000009805987220 */ /* 0x008fe20000410000 */
[----:B------:R-:W-:Y:S01]  /*45f0*/  FMUL.FTZ R154, R168, R154 ;  /* 0x0000009aa89a7220 */ /* 0x000fe20000410000 */
[----:B------:R-:W-:Y:S01]  /*4600*/  FMUL.FTZ R153, R169, R153 ;  /* 0x00000099a9997220 */ /* 0x000fe20000410000 */
[----:B------:R-:W-:Y:S01]  /*4610*/  FMUL.FTZ R155, R160, R155 ;  /* 0x0000009ba09b7220 */ /* 0x000fe20000410000 */
[----:B------:R-:W-:Y:S01]  /*4620*/  FMUL.FTZ R156, R161, R156 ;  /* 0x0000009ca19c7220 */ /* 0x000fe20000410000 */
[----:B------:R-:W-:Y:S01]  /*4630*/  FMUL.FTZ R158, R232, R158 ;  /* 0x0000009ee89e7220 */ /* 0x000fe20000410000 */
[----:B------:R-:W-:Y:S01]  /*4640*/  FMUL.FTZ R157, R219, R157 ;  /* 0x0000009ddb9d7220 */ /* 0x000fe20000410000 */
[----:B------:R-:W-:Y:S01]  /*4650*/  FMUL.FTZ R159, R233, R159 ;  /* 0x0000009fe99f7220 */ /* 0x000fe20000410000 */
[----:B------:R-:W-:Y:S01]  /*4660*/  F2FP.BF16.F32.PACK_AB R209, R190, R209 ;  /* 0x000000d1bed1723e */ /* 0x000fe200000010ff */
[----:B------:R-:W-:Y:S01]  /*4670*/  IMAD R162, R162, 0x2, R230 ;  /* 0x00000002a2a27824 */ /* 0x000fe200078e02e6 */
[----:B------:R-:W-:Y:S01]  /*4680*/  F2FP.BF16.F32.PACK_AB R210, R189, R210 ;  /* 0x000000d2bdd2723e */ /* 0x000fe200000010ff */
[----:B------:R-:W-:Y:S01]  /*4690*/  UMOV UR6, UR12 ;  /* 0x0000000c00067c82 */ /* 0x000fe20008000000 */
[----:B------:R-:W-:Y:S01]  /*46a0*/  F2FP.BF16.F32.PACK_AB R205, R179, R178 ;  /* 0x000000b2b3cd723e */ /* 0x000fe200000010ff */
[----:B------:R-:W-:Y:S01]  /*46b0*/  UMOV UR7, 0x40000040 ;  /* 0x4000004000077882 */ /* 0x000fe20000000000 */
[----:B------:R-:W-:Y:S01]  /*46c0*/  F2FP.BF16.F32.PACK_AB R206, R181, R180 ;  /* 0x000000b4b5ce723e */ /* 0x000fe200000010ff */
[----:B------:R-:W-:Y:S01]  /*46d0*/  UIADD3 UR4, UR12, 0x80, URZ ;  /* 0x000000800c047890 */ /* 0x000fe2000fffe03f */
[----:B------:R-:W-:Y:S01]  /*46e0*/  F2FP.BF16.F32.PACK_AB R207, R183, R182 ;  /* 0x000000b6b7cf723e */ /* 0x000fe200000010ff */
[----:B------:R-:W2:Y:S01]  /*46f0*/  LDL R163, [R1+0x4] ;  /* 0x0000040001a37983 */ /* 0x000ea20000100800 */
[----:B------:R-:W-:-:S02]  /*4700*/  F2FP.BF16.F32.PACK_AB R200, R193, R192 ;  /* 0x000000c0c1c8723e */ /* 0x000fc400000010ff */
[----:B------:R-:W-:Y:S02]  /*4710*/  F2FP.BF16.F32.PACK_AB R201, R171, R170 ;  /* 0x000000aaabc9723e */ /* 0x000fe400000010ff */
[----:B------:R-:W-:Y:S02]  /*4720*/  F2FP.BF16.F32.PACK_AB R202, R177, R172 ;  /* 0x000000acb1ca723e */ /* 0x000fe400000010ff */
[----:B------:R-:W-:Y:S02]  /*4730*/  F2FP.BF16.F32.PACK_AB R203, R175, R174 ;  /* 0x000000aeafcb723e */ /* 0x000fe400000010ff */
[----:B------:R-:W-:Y:S02]  /*4740*/  F2FP.BF16.F32.PACK_AB R196, R196, R173 ;  /* 0x000000adc4c4723e */ /* 0x000fe400000010ff */
[----:B------:R-:W-:Y:S02]  /*4750*/  F2FP.BF16.F32.PACK_AB R198, R165, R164 ;  /* 0x000000a4a5c6723e */ /* 0x000fe400000010ff */
[----:B------:R-:W-:Y:S01]  /*4760*/  F2FP.BF16.F32.PACK_AB R199, R167, R166 ;  /* 0x000000a6a7c7723e */ /* 0x000fe200000010ff */
[----:B------:R-:W-:Y:S01]  /*4770*/  STSM.16.MT88.4 [R162+0x2e800], R208 ;  /* 0x02e800d0a2007844 */ /* 0x000fe20000004200 */
[----:B------:R-:W-:-:S02]  /*4780*/  F2FP.BF16.F32.PACK_AB R192, R153, R152 ;  /* 0x0000009899c0723e */ /* 0x000fc400000010ff */
[----:B------:R-:W-:Y:S02]  /*4790*/  F2FP.BF16.F32.PACK_AB R193, R155, R154 ;  /* 0x0000009a9bc1723e */ /* 0x000fe400000010ff */
[----:B------:R-:W-:Y:S02]  /*47a0*/  F2FP.BF16.F32.PACK_AB R194, R157, R156 ;  /* 0x0000009c9dc2723e */ /* 0x000fe400000010ff */
[----:B------:R-:W-:Y:S01]  /*47b0*/  F2FP.BF16.F32.PACK_AB R195, R159, R158 ;  /* 0x0000009e9fc3723e */ /* 0x000fe200000010ff */
[----:B------:R-:W-:Y:S01]  /*47c0*/  STSM.16.MT88.4 [R162+0x2f000], R204 ;  /* 0x02f000cca2007844 */ /* 0x000fe20000004200 */
[----:B------:R-:W-:Y:S02]  /*47d0*/  F2FP.BF16.F32.PACK_AB R224, R225, R224 ;  /* 0x000000e0e1e0723e */ /* 0x000fe400000010ff */
[----:B------:R-:W-:Y:S01]  /*47e0*/  F2FP.BF16.F32.PACK_AB R225, R228, R234 ;  /* 0x000000eae4e1723e */ /* 0x000fe200000010ff */
[----:B------:R-:W-:Y:S01]  /*47f0*/  STSM.16.MT88.4 [R162+0x2f800], R200 ;  /* 0x02f800c8a2007844 */ /* 0x000fe20000004200 */
[----:B------:R-:W-:-:S02]  /*4800*/  F2FP.BF16.F32.PACK_AB R226, R6, R226 ;  /* 0x000000e206e2723e */ /* 0x000fc400000010ff */
[----:B------:R-:W-:Y:S01]  /*4810*/  F2FP.BF16.F32.PACK_AB R227, R7, R227 ;  /* 0x000000e307e3723e */ /* 0x000fe200000010ff */
[----:B------:R-:W-:Y:S04]  /*4820*/  STSM.16.MT88.4 [R162+0x30000], R196 ;  /* 0x030000c4a2007844 */ /* 0x000fe80000004200 */
[----:B------:R1:W-:Y:S01]  /*4830*/  STSM.16.MT88.4 [R162+0x30800], R192 ;  /* 0x030800c0a2007844 */ /* 0x0003e20000004200 */
[----:B------:R-:W-:-:S06]  /*4840*/  WARPGROUP.ARRIVE ;  /* 0x00000000000079c5 */ /* 0x000fcc0000000000 */
[----:B------:R-:W-:Y:S01]  /*4850*/  HGMMA.64x128x16.F32.BF16 R24, R224, gdesc[UR4].tnspB, R24, gsb0 ;  /* 0x41e00004e0187df0 */ /* 0x000fe20008001818 */
[----:B------:R-:W-:Y:S02]  /*4860*/  F2FP.BF16.F32.PACK_AB R152, R9, R216 ;  /* 0x000000d80998723e */ /* 0x000fe400000010ff */
[----:B------:R-:W-:Y:S02]  /*4870*/  F2FP.BF16.F32.PACK_AB R153, R10, R8 ;  /* 0x000000080a99723e */ /* 0x000fe400000010ff */
[----:B------:R-:W-:Y:S02]  /*4880*/  F2FP.BF16.F32.PACK_AB R154, R12, R11 ;  /* 0x0000000b0c9a723e */ /* 0x000fe400000010ff */
[----:B------:R-:W-:Y:S01]  /*4890*/  F2FP.BF16.F32.PACK_AB R155, R14, R13 ;  /* 0x0000000d0e9b723e */ /* 0x000fe200000010ff */
[----:B------:R-:W-:Y:S01]  /*48a0*/  UMOV UR6, UR4 ;  /* 0x0000000400067c82 */ /* 0x000fe20008000000 */
[----:B------:R-:W-:Y:S01]  /*48b0*/  UMOV UR7, 0x40000040 ;  /* 0x4000004000077882 */ /* 0x000fe20000000000 */
[----:B------:R-:W-:Y:S01]  /*48c0*/  UIADD3 UR4, UR12, 0x100, URZ ;  /* 0x000001000c047890 */ /* 0x000fe2000fffe03f */
[----:B------:R-:W-:-:S02]  /*48d0*/  WARPGROUP.DEPBAR.LE gsb0, 0x0 ;  /* 0x00008000000079c5 */ /* 0x000fc40000010000 */
[----:B------:R-:W-:-:S06]  /*48e0*/  WARPGROUP.ARRIVE ;  /* 0x00000000000079c5 */ /* 0x000fcc0000000000 */
[----:B------:R-:W-:Y:S01]  /*48f0*/  HGMMA.64x128x16.F32.BF16 R24, R152, gdesc[UR4].tnspB, R24, gsb0 ;  /* 0x41e0000498187df0 */ /* 0x000fe20008001818 */
[----:B------:R-:W-:Y:S01]  /*4900*/  UMOV UR6, UR4 ;  /* 0x0000000400067c82 */ /* 0x000fe20008000000 */
[----:B------:R-:W-:Y:S01]  /*4910*/  UMOV UR7, 0x40000040 ;  /* 0x4000004000077882 */ /* 0x000fe20000000000 */
[----:B------:R-:W-:Y:S01]  /*4920*/  F2FP.BF16.F32.PACK_AB R212, R212, R23 ;  /* 0x00000017d4d4723e */ /* 0x000fe200000010ff */
[----:B------:R-:W-:Y:S01]  /*4930*/  UIADD3 UR4, UR12, 0x180, URZ ;  /* 0x000001800c047890 */ /* 0x000fe2000fffe03f */
[----:B------:R-:W-:Y:S02]  /*4940*/  F2FP.BF16.F32.PACK_AB R213, R184, R4 ;  /* 0x00000004b8d5723e */ /* 0x000fe400000010ff */
[----:B------:R-:W-:Y:S02]  /*4950*/  F2FP.BF16.F32.PACK_AB R214, R186, R185 ;  /* 0x000000b9bad6723e */ /* 0x000fe400000010ff */
[----:B------:R-:W-:Y:S01]  /*4960*/  F2FP.BF16.F32.PACK_AB R215, R187, R188 ;  /* 0x000000bcbbd7723e */ /* 0x000fe200000010ff */
[----:B------:R-:W-:-:S02]  /*4970*/  WARPGROUP.DEPBAR.LE gsb0, 0x0 ;  /* 0x00008000000079c5 */ /* 0x000fc40000010000 */
[----:B------:R-:W-:Y:S02]  /*4980*/  F2FP.BF16.F32.PACK_AB R152, R17, R15 ;  /* 0x0000000f1198723e */ /* 0x000fe400000010ff */
[----:B------:R-:W-:Y:S02]  /*4990*/  F2FP.BF16.F32.PACK_AB R153, R18, R16 ;  /* 0x000000101299723e */ /* 0x000fe400000010ff */
[----:B------:R-:W-:Y:S02]  /*49a0*/  F2FP.BF16.F32.PACK_AB R154, R21, R19 ;  /* 0x00000013159a723e */ /* 0x000fe400000010ff */
[----:B------:R-:W-:-:S04]  /*49b0*/  F2FP.BF16.F32.PACK_AB R155, R22, R20 ;  /* 0x00000014169b723e */ /* 0x000fc800000010ff */
[----:B------:R-:W-:-:S06]  /*49c0*/  WARPGROUP.ARRIVE ;  /* 0x00000000000079c5 */ /* 0x000fcc0000000000 */
[----:B------:R-:W-:Y:S01]  /*49d0*/  HGMMA.64x128x16.F32.BF16 R24, R152, gdesc[UR4].tnspB, R24, gsb0 ;  /* 0x41e0000498187df0 */ /* 0x000fe20008001818 */
[----:B------:R-:W-:Y:S01]  /*49e0*/  UMOV UR6, UR4 ;  /* 0x0000000400067c82 */ /* 0x000fe20008000000 */
[----:B------:R-:W-:Y:S01]  /*49f0*/  UMOV UR7, 0x40000040 ;  /* 0x4000004000077882 */ /* 0x000fe20000000000 */
[----:B------:R-:W-:Y:S01]  /*4a00*/  UIADD3 UR12, UR12, 0x200, URZ ;  /* 0x000002000c0c7890 */ /* 0x000fe2000fffe03f */
[----:B------:R-:W-:-:S06]  /*4a10*/  UMOV UR11, 0x40000040 ;  /* 0x40000040000b7882 */ /* 0x000fcc0000000000 */
[----:B------:R-:W-:Y:S01]  /*4a20*/  UMOV UR10, UR12 ;  /* 0x0000000c000a7c82 */ /* 0x000fe20008000000 */
[----:B------:R-:W-:Y:S02]  /*4a30*/  WARPGROUP.DEPBAR.LE gsb0, 0x0 ;  /* 0x00008000000079c5 */ /* 0x000fe40000010000 */
[----:B------:R-:W-:-:S06]  /*4a40*/  WARPGROUP.ARRIVE ;  /* 0x00000000000079c5 */ /* 0x000fcc0000000000 */
[----:B------:R-:W-:Y:S01]  /*4a50*/  HGMMA.64x128x16.F32.BF16 R24, R212, gdesc[UR4].tnspB, R24, gsb0 ;  /* 0x41e00004d4187df0 */ /* 0x000fe20008001818 */
[----:B------:R-:W-:Y:S02]  /*4a60*/  F2FP.BF16.F32.PACK_AB R152, R169, R5 ;  /* 0x00000005a998723e */ /* 0x000fe400000010ff */
[----:B------:R-:W-:Y:S02]  /*4a70*/  F2FP.BF16.F32.PACK_AB R153, R160, R168 ;  /* 0x000000a8a099723e */ /* 0x000fe400000010ff */
[----:B------:R-:W-:Y:S02]  /*4a80*/  F2FP.BF16.F32.PACK_AB R154, R219, R161 ;  /* 0x000000a1db9a723e */ /* 0x000fe400000010ff */
[----:B------:R-:W-:Y:S01]  /*4a90*/  F2FP.BF16.F32.PACK_AB R155, R233, R232 ;  /* 0x000000e8e99b723e */ /* 0x000fe200000010ff */
[----:B------:R-:W3:Y:S01]  /*4aa0*/  S2R R165, SR_CgaCtaId ;  /* 0x0000000000a57919 */ /* 0x000ee20000008800 */
[----:B------:R-:W-:Y:S01]  /*4ab0*/  MOV R164, 0x400 ;  /* 0x0000040000a47802 */ /* 0x000fe20000000f00 */
[----:B--2---:R-:W-:Y:S01]  /*4ac0*/  IMAD R6, R163, 0x4000, R230 ;  /* 0x00004000a3067824 */ /* 0x004fe200078e02e6 */
[----:B------:R-:W-:-:S02]  /*4ad0*/  WARPGROUP.DEPBAR.LE gsb0, 0x0 ;  /* 0x00008000000079c5 */ /* 0x000fc40000010000 */
[----:B------:R-:W-:-:S06]  /*4ae0*/  WARPGROUP.ARRIVE ;  /* 0x00000000000079c5 */ /* 0x000fcc0000000000 */
[----:B------:R-:W-:Y:S01]  /*4af0*/  HGMMA.64x128x16.F32.BF16 R24, R152, gdesc[UR8].tnspB, R24, gsb0 ;  /* 0x41e0000898187df0 */ /* 0x000fe20008001818 */
[----:B---3--:R-:W-:-:S05]  /*4b00*/  LEA R164, R165, R164, 0x18 ;  /* 0x000000a4a5a47211 */ /* 0x008fca00078ec0ff */
[----:B------:R-:W-:-:S05]  /*4b10*/  VIADD R164, R164, 0x2e800 ;  /* 0x0002e800a4a47836 */ /* 0x000fca0000000000 */
[----:B------:R-:W-:-:S04]  /*4b20*/  SHF.R.U32.HI R4, RZ, 0x4, R164 ;  /* 0x00000004ff047819 */ /* 0x000fc800000116a4 */
[----:B------:R-:W-:Y:S02]  /*4b30*/  LOP3.LUT R4, R4, 0x3fff, RZ, 0xc0, !PT ;  /* 0x00003fff04047812 */ /* 0x000fe400078ec0ff */
[----:B------:R-:W-:Y:S02]  /*4b40*/  R2UR UR5, R6 ;  /* 0x00000000060572ca */ /* 0x000fe400000e0000 */
[----:B------:R-:W-:-:S05]  /*4b50*/  LOP3.LUT R7, R4, 0x10000, RZ, 0xfc, !PT ;  /* 0x0001000004077812 */ /* 0x000fca00078efcff */
[----:B------:R-:W-:-:S05]  /*4b60*/  IMAD R7, R0, 0x500, R7 ;  /* 0x0000050000077824 */ /* 0x000fca00078e0207 */
[----:B------:R-:W-:Y:S01]  /*4b70*/  R2UR UR4, R7 ;  /* 0x00000000070472ca */ /* 0x000fe200000e0000 */
[----:B------:R-:W-:-:S04]  /*4b80*/  USHF.R.U32.HI UR5, URZ, 0x4, UR5 ;  /* 0x000000043f057899 */ /* 0x000fc80008011605 */
[----:B------:R-:W-:Y:S01]  /*4b90*/  ULOP3.LUT UR6, UR5, 0x3fff, URZ, 0xc0, !UPT ;  /* 0x00003fff05067892 */ /* 0x000fe2000f8ec03f */
[----:B------:R-:W-:Y:S01]  /*4ba0*/  UMOV UR11, 0x40000040 ;  /* 0x40000040000b7882 */ /* 0x000fe20000000000 */
[----:B------:R-:W-:-:S05]  /*4bb0*/  UMOV UR9, 0x40000040 ;  /* 0x4000004000097882 */ /* 0x000fca0000000000 */
[----:B------:R-:W-:Y:S01]  /*4bc0*/  UMOV UR8, UR6 ;  /* 0x0000000600087c82 */ /* 0x000fe20008000000 */
[----:B------:R-:W-:Y:S01]  /*4bd0*/  UMOV UR10, UR4 ;  /* 0x00000004000a7c82 */ /* 0x000fe20008000000 */
[----:B------:R-:W-:Y:S02]  /*4be0*/  WARPGROUP.DEPBAR.LE gsb0, 0x0 ;  /* 0x00008000000079c5 */ /* 0x000fe40000010000 */
[----:B------:R-:W-:Y:S01]  /*4bf0*/  @!PT LDS RZ, [RZ] ;  /* 0x00000000fffff984 */ /* 0x000fe20000000800 */
[----:B------:R-:W-:Y:S01]  /*4c00*/  @!PT LDS RZ, [RZ] ;  /* 0x00000000fffff984 */ /* 0x000fe20000000800 */
[----:B------:R-:W-:Y:S01]  /*4c10*/  @!PT LDS RZ, [RZ] ;  /* 0x00000000fffff984 */ /* 0x000fe20000000800 */
[----:B------:R-:W-:Y:S01]  /*4c20*/  @!PT LDS RZ, [RZ] ;  /* 0x00000000fffff984 */ /* 0x000fe20000000800 */
[----:B------:R2:W-:Y:S06]  /*4c30*/  MEMBAR.ALL.CTA ;  /* 0x0000000000007992 */ /* 0x0005ec0000008000 */
[----:B--2---:R-:W2:Y:S02]  /*4c40*/  FENCE.VIEW.ASYNC.S ;  /* 0x00000000000073c6 */ /* 0x004ea40000000000 */
[----:B--2---:R-:W-:Y:S06]  /*4c50*/  BAR.SYNC.DEFER_BLOCKING 0x9, 0x100 ;  /* 0x0244000000007b1d */ /* 0x004fec0000010000 */
[----:B------:R-:W-:-:S06]  /*4c60*/  WARPGROUP.ARRIVE ;  /* 0x00000000000079c5 */ /* 0x000fcc0000000000 */
[----:B------:R-:W-:Y:S01]  /*4c70*/  HGMMA.64x16x16.F32.BF16 R184, gdesc[UR8].tnspA, RZ, !UPT, gsb0 ;  /* 0x2020000008b879f0 */ /* 0x000fe2000c0018ff */
[----:B------:R-:W-:Y:S01]  /*4c80*/  UIADD3 UR5, UR4, 0x80, URZ ;  /* 0x0000008004057890 */ /* 0x000fe2000fffe03f */
[----:B------:R-:W-:-:S06]  /*4c90*/  UMOV UR11, 0x40000040 ;  /* 0x40000040000b7882 */ /* 0x000fcc0000000000 */
[----:B------:R-:W-:Y:S01]  /*4ca0*/  UMOV UR10, UR5 ;  /* 0x00000005000a7c82 */ /* 0x000fe20008000000 */
[----:B------:R-:W-:Y:S02]  /*4cb0*/  WARPGROUP.DEPBAR.LE gsb0, 0x0 ;  /* 0x00008000000079c5 */ /* 0x000fe40000010000 */
        /* <DEDUP_REMOVED lines=12> */
[----:B-1----:R-:W-:-:S06]  /*4d80*/  WARPGROUP.ARRIVE ;  /* 0x00000000000079c5 */ /* 0x002fcc0000000000 */
[----:B------:R-:W-:Y:S01]  /*4d90*/  HGMMA.64x16x16.F32.BF16 R160, gdesc[UR8].tnspA, RZ, !UPT, gsb0 ;  /* 0x2020000008a079f0 */ /* 0x000fe2000c0018ff */
[----:B------:R-:W-:Y:S01]  /*4da0*/  UIADD3 UR5, UR4, 0x200, URZ ;  /* 0x0000020004057890 */ /* 0x000fe2000fffe03f */
[----:B------:R-:W-:-:S06]  /*4db0*/  UMOV UR11, 0x40000040 ;  /* 0x40000040000b7882 */ /* 0x000fcc0000000000 */
[----:B------:R-:W-:Y:S01]  /*4dc0*/  UMOV UR10, UR5 ;  /* 0x00000005000a7c82 */ /* 0x000fe20008000000 */
[----:B------:R-:W-:Y:S02]  /*4dd0*/  WARPGROUP.DEPBAR.LE gsb0, 0x0 ;  /* 0x00008000000079c5 */ /* 0x000fe40000010000 */
[----:B------:R-:W-:-:S06]  /*4de0*/  WARPGROUP.ARRIVE ;  /* 0x00000000000079c5 */ /* 0x000fcc0000000000 */
[----:B------:R-:W-:Y:S01]  /*4df0*/  HGMMA.64x16x16.F32.BF16 R152, gdesc[UR8].tnspA, RZ, !UPT, gsb0 ;  /* 0x20200000089879f0 */ /* 0x000fe2000c0018ff */
[----:B------:R-:W-:Y:S02]  /*4e00*/  UIADD3 UR10, UR4, 0x2, URZ ;  /* 0x00000002040a7890 */ /* 0x000fe4000fffe03f */
[----:B------:R-:W-:Y:S01]  /*4e10*/  UIADD3 UR8, UR6, 0x80, URZ ;  /* 0x0000008006087890 */ /* 0x000fe2000fffe03f */
[----:B------:R-:W-:Y:S01]  /*4e20*/  UMOV UR11, 0x40000040 ;  /* 0x40000040000b7882 */ /* 0x000fe20000000000 */
[----:B------:R-:W-:Y:S01]  /*4e30*/  UMOV UR9, 0x40000040 ;  /* 0x4000004000097882 */ /* 0x000fe20000000000 */
[----:B------:R-:W-:Y:S02]  /*4e40*/  WARPGROUP.DEPBAR.LE gsb0, 0x0 ;  /* 0x00008000000079c5 */ /* 0x000fe40000010000 */
[----:B------:R-:W-:-:S06]  /*4e50*/  WARPGROUP.ARRIVE ;  /* 0x00000000000079c5 */ /* 0x000fcc0000000000 */
[----:B------:R-:W-:Y:S01]  /*4e60*/  HGMMA.64x16x16.F32.BF16 R184, gdesc[UR8].tnspA, R184, gsb0 ;  /* 0x2020000008b879f0 */ /* 0x000fe200080018b8 */
[----:B------:R-:W-:Y:S01]  /*4e70*/  UIADD3 UR5, UR4, 0x82, URZ ;  /* 0x0000008204057890 */ /* 0x000fe2000fffe03f */
[----:B------:R-:W-:-:S06]  /*4e80*/  UMOV UR11, 0x40000040 ;  /* 0x40000040000b7882 */ /* 0x000fcc0000000000 */
[----:B------:R-:W-:Y:S01]  /*4e90*/  UMOV UR10, UR5 ;  /* 0x00000005000a7c82 */ /* 0x000fe20008000000 */
        /* <DEDUP_REMOVED lines=206> */
[----:B------:R-:W-:Y:S03]  /*5b80*/  HGMMA.64x16x16.F32.BF16 R152, gdesc[UR8].tnspA, R152, gsb0 ;  /* 0x20200000089879f0 */ /* 0x000fe60008001898 */
[----:B------:R-:W-:Y:S02]  /*5b90*/  WARPGROUP.DEPBAR.LE gsb0, 0x0 ;  /* 0x00008000000079c5 */ /* 0x000fe40000010000 */
[----:B------:R-:W-:Y:S05]  /*5ba0*/  @!P0 BRA `(.L_x_24) ;  /* 0x0000000000048947 */ /* 0x000fea0003800000 */
[----:B------:R-:W-:Y:S01]  /*5bb0*/  BPT.TRAP 0x1 ;  /* 0x000000040000795c */ /* 0x000fe20000300000 */
.L_x_24:
[----:B------:R-:W-:Y:S01]  /*5bc0*/  LOP3.LUT R235, R235, 0x2800000, RZ, 0xfc, !PT ;  /* 0x02800000ebeb7812 */ /* 0x000fe200078efcff */
[----:B------:R-:W-:Y:S01]  /*5bd0*/  VIADD R4, R3, 0x38840 ;  /* 0x0003884003047836 */ /* 0x000fe20000000000 */
[----:B------:R-:W-:Y:S01]  /*5be0*/  UMOV UR7, 0x40000040 ;  /* 0x4000004000077882 */ /* 0x000fe20000000000 */
[----:B------:R-:W1:Y:S02]  /*5bf0*/  S2R R5, SR_TID.X ;  /* 0x0000000000057919 */ /* 0x000e640000002100 */
[----:B------:R-:W-:Y:S01]  /*5c00*/  IMAD R235, R0, 0x500, R235 ;  /* 0x0000050000eb7824 */ /* 0x000fe200078e02eb */
[----:B------:R-:W-:-:S04]  /*5c10*/  PRMT R4, RZ, 0x654, R4 ;  /* 0x00000654ff047816 */ /* 0x000fc80000000004 */
[----:B------:R-:W-:Y:S01]  /*5c20*/  R2UR UR4, R235 ;  /* 0x00000000eb0472ca */ /* 0x000fe200000e0000 */
[----:B------:R2:W-:Y:S01]  /*5c30*/  SYNCS.ARRIVE.TRANS64.RED.A1T0 RZ, [R4+URZ], RZ ;  /* 0x000000ff04ff79a7 */ /* 0x0005e2000810043f */
[----:B------:R-:W-:-:S11]  /*5c40*/  WARPGROUP.ARRIVE ;  /* 0x00000000000079c5 */ /* 0x000fd60000000000 */
[----:B------:R-:W-:Y:S02]  /*5c50*/  UMOV UR6, UR4 ;  /* 0x0000000400067c82 */ /* 0x000fe40008000000 */
[----:B------:R-:W-:Y:S01]  /*5c60*/  HGMMA.64x128x16.F32.BF16 R88, R208, gdesc[UR4].tnspB, R88, gsb0 ;  /* 0x41e00004d0587df0 */ /* 0x000fe20008001858 */
[----:B------:R-:W-:Y:S01]  /*5c70*/  UIADD3 UR6, UR4, 0x80, URZ ;  /* 0x0000008004067890 */ /* 0x000fe2000fffe03f */
[----:B------:R-:W-:Y:S01]  /*5c80*/  UMOV UR7, 0x40000040 ;  /* 0x4000004000077882 */ /* 0x000fe20000000000 */
[----:B-1----:R-:W-:-:S05]  /*5c90*/  SHF.R.U32.HI R5, RZ, 0x7, R5 ;  /* 0x00000007ff057819 */ /* 0x002fca0000011605 */
[----:B--2---:R-:W-:Y:S01]  /*5ca0*/  VIADD R4, R5, 0x9 ;  /* 0x0000000905047836 */ /* 0x004fe20000000000 */
[----:B------:R-:W-:Y:S02]  /*5cb0*/  WARPGROUP.DEPBAR.LE gsb0, 0x0 ;  /* 0x00008000000079c5 */ /* 0x000fe40000010000 */
[----:B------:R-:W-:-:S06]  /*5cc0*/  WARPGROUP.ARRIVE ;  /* 0x00000000000079c5 */ /* 0x000fcc0000000000 */
[----:B------:R-:W-:Y:S01]  /*5cd0*/  HGMMA.64x128x16.F32.BF16 R88, R204, gdesc[UR4].tnspB, R88, gsb0 ;  /* 0x41e00004cc587df0 */ /* 0x000fe20008001858 */
[----:B------:R-:W-:Y:S01]  /*5ce0*/  UIADD3 UR6, UR4, 0x100, URZ ;  /* 0x0000010004067890 */ /* 0x000fe2000fffe03f */
[----:B------:R-:W-:Y:S01]  /*5cf0*/  UMOV UR7, 0x40000040 ;  /* 0x4000004000077882 */ /* 0x000fe20000000000 */
[----:B------:R-:W-:Y:S02]  /*5d00*/  WARPGROUP.DEPBAR.LE gsb0, 0x0 ;  /* 0x00008000000079c5 */ /* 0x000fe40000010000 */
[----:B------:R-:W-:-:S07]  /*5d10*/  WARPGROUP.ARRIVE ;  /* 0x00000000000079c5 */ /* 0x000fce0000000000 */
[----:B------:R-:W-:Y:S01]  /*5d20*/  HGMMA.64x128x16.F32.BF16 R88, R200, gdesc[UR4].tnspB, R88, gsb0 ;  /* 0x41e00004c8587df0 */ /* 0x000fe20008001858 */
[----:B------:R-:W-:Y:S01]  /*5d30*/  UIADD3 UR6, UR4, 0x180, URZ ;  /* 0x0000018004067890 */ /* 0x000fe2000fffe03f */
[----:B------:R-:W-:Y:S01]  /*5d40*/  UMOV UR7, 0x40000040 ;  /* 0x4000004000077882 */ /* 0x000fe20000000000 */
[----:B------:R-:W-:Y:S01]  /*5d50*/  UIADD3 UR4, UR4, 0x200, URZ ;  /* 0x0000020004047890 */ /* 0x000fe2000fffe03f */
[----:B------:R-:W-:Y:S02]  /*5d60*/  WARPGROUP.DEPBAR.LE gsb0, 0x0 ;  /* 0x00008000000079c5 */ /* 0x000fe40000010000 */
[----:B------:R-:W-:-:S06]  /*5d70*/  WARPGROUP.ARRIVE ;  /* 0x00000000000079c5 */ /* 0x000fcc0000000000 */
[----:B------:R-:W-:Y:S01]  /*5d80*/  HGMMA.64x128x16.F32.BF16 R88, R196, gdesc[UR4].tnspB, R88, gsb0 ;  /* 0x41e00004c4587df0 */ /* 0x000fe20008001858 */
[----:B------:R-:W-:Y:S01]  /*5d90*/  UMOV UR6, UR4 ;  /* 0x0000000400067c82 */ /* 0x000fe20008000000 */
[----:B------:R-:W-:Y:S01]  /*5da0*/  UMOV UR7, 0x40000040 ;  /* 0x4000004000077882 */ /* 0x000fe20000000000 */
[----:B------:R-:W-:Y:S02]  /*5db0*/  WARPGROUP.DEPBAR.LE gsb0, 0x0 ;  /* 0x00008000000079c5 */ /* 0x000fe40000010000 */
[----:B------:R-:W-:-:S07]  /*5dc0*/  WARPGROUP.ARRIVE ;  /* 0x00000000000079c5 */ /* 0x000fce0000000000 */
[----:B------:R-:W-:Y:S03]  /*5dd0*/  HGMMA.64x128x16.F32.BF16 R88, R192, gdesc[UR4].tnspB, R88, gsb0 ;  /* 0x41e00004c0587df0 */ /* 0x000fe60008001858 */
[----:B------:R-:W-:Y:S02]  /*5de0*/  WARPGROUP.DEPBAR.LE gsb0, 0x0 ;  /* 0x00008000000079c5 */ /* 0x000fe40000010000 */
[----:B------:R1:W-:Y:S02]  /*5df0*/  BAR.SYNC.DEFER_BLOCKING R4, 0xa0 ;  /* 0x000280040000751d */ /* 0x0003e40000010000 */
[----:B-1----:R-:W-:-:S04]  /*5e00*/  VIADD R4, R5, 0xc ;  /* 0x0000000c05047836 */ /* 0x002fc80000000000 */
[----:B------:R1:W-:Y:S04]  /*5e10*/  STS.128 [R2+0x10000], R184 ;  /* 0x010000b802007388 */ /* 0x0003e80000000c00 */
        /* <DEDUP_REMOVED lines=8> */
[----:B------:R1:W-:Y:S01]  /*5ea0*/  STS.128 [R2+0x14800], R156 ;  /* 0x0148009c02007388 */ /* 0x0003e20000000c00 */
[----:B------:R-:W-:Y:S01]  /*5eb0*/  @!PT LDS RZ, [RZ] ;  /* 0x00000000fffff984 */ /* 0x000fe20000000800 */
[----:B------:R-:W-:Y:S01]  /*5ec0*/  @!PT LDS RZ, [RZ] ;  /* 0x00000000fffff984 */ /* 0x000fe20000000800 */
[----:B------:R-:W-:Y:S01]  /*5ed0*/  @!PT LDS RZ, [RZ] ;  /* 0x00000000fffff984 */ /* 0x000fe20000000800 */
[----:B------:R-:W-:Y:S01]  /*5ee0*/  @!PT LDS RZ, [RZ] ;  /* 0x00000000fffff984 */ /* 0x000fe20000000800 */
[----:B------:R2:W-:Y:S06]  /*5ef0*/  MEMBAR.ALL.CTA ;  /* 0x0000000000007992 */ /* 0x0005ec0000008000 */
[----:B--2---:R-:W2:Y:S02]  /*5f00*/  FENCE.VIEW.ASYNC.S ;  /* 0x00000000000073c6 */ /* 0x004ea40000000000 */
[----:B--2---:R1:W-:Y:S06]  /*5f10*/  BAR.ARV R4, 0xa0 ;  /* 0x000280040000751d */ /* 0x0043ec0000002000 */
[----:B------:R-:W-:Y:S05]  /*5f20*/  @!P0 BRA `(.L_x_25) ;  /* 0x0000000000048947 */ /* 0x000fea0003800000 */
[----:B------:R-:W-:Y:S01]  /*5f30*/  BPT.TRAP 0x1 ;  /* 0x000000040000795c */ /* 0x000fe20000300000 */
.L_x_25:
[----:B-1----:R-:W2:Y:S01]  /*5f40*/  LDL R4, [R1+0x10] ;  /* 0x0000100001047983 */ /* 0x002ea20000100800 */
[----:B------:R-:W-:Y:S02]  /*5f50*/  VIADD R236, R236, 0x1 ;  /* 0x00000001ecec7836 */ /* 0x000fe40000000000 */
[----:B------:R-:W-:Y:S02]  /*5f60*/  VIADD R0, R0, 0x1 ;  /* 0x0000000100007836 */ /* 0x000fe40000000000 */
[----:B------:R-:W-:-:S03]  /*5f70*/  VIADD R3, R3, 0x38820 ;  /* 0x0003882003037836 */ /* 0x000fc60000000000 */
[C---:B------:R-:W-:Y:S02]  /*5f80*/  ISETP.NE.AND P0, PT, R0.reuse, 0x2, PT ;  /* 0x000000020000780c */ /* 0x040fe40003f05270 */
[----:B------:R-:W-:Y:S02]  /*5f90*/  PRMT R3, RZ, 0x654, R3 ;  /* 0x00000654ff037816 */ /* 0x000fe40000000003 */
[----:B------:R-:W-:Y:S02]  /*5fa0*/  SEL R0, R0, RZ, P0 ;  /* 0x000000ff00007207 */ /* 0x000fe40000000000 */
[----:B------:R3:W-:Y:S01]  /*5fb0*/  SYNCS.ARRIVE.TRANS64.RED.A1T0 RZ, [R3+URZ], RZ ;  /* 0x000000ff03ff79a7 */ /* 0x0007e2000810043f */
[----:B--2---:R-:W-:Y:S02]  /*5fc0*/  ISETP.GE.AND P1, PT, R236, R4, PT ;  /* 0x00000004ec00720c */ /* 0x004fe40003f26270 */
[----:B------:R-:W-:-:S04]  /*5fd0*/  SEL R4, RZ, 0x1, P0 ;  /* 0x00000001ff047807 */ /* 0x000fc80000000000 */
[----:B------:R-:W-:-:S07]  /*5fe0*/  LOP3.LUT R237, R237, R4, RZ, 0x3c, !PT ;  /* 0x00000004eded7212 */ /* 0x000fce00078e3cff */
[----:B---3--:R-:W-:Y:S05]  /*5ff0*/  @!P1 BRA `(.L_x_26) ;  /* 0xffffffb400109947 */ /* 0x008fea000383ffff */
.L_x_15:
[----:B------:R-:W2:Y:S01]  /*6000*/  S2R R18, SR_CgaCtaId ;  /* 0x0000000000127919 */ /* 0x000ea20000008800 */
[----:B------:R-:W-:Y:S01]  /*6010*/  MOV R17, 0x400 ;  /* 0x0000040000117802 */ /* 0x000fe20000000f00 */
[----:B------:R-:W-:Y:S02]  /*6020*/  ULDC UR4, c[0x0][0x740] ;  /* 0x0001d00000047ab9 */ /* 0x000fe40000000800 */
[----:B------:R-:W-:Y:S01]  /*6030*/  FMUL.FTZ R88, R88, UR4 ;  /* 0x0000000458587c20 */ /* 0x000fe20008410000 */
        /* <DEDUP_REMOVED lines=27> */
[----:B--2---:R-:W-:Y:S01]  /*61f0*/  LEA R17, R18, R17, 0x18 ;  /* 0x0000001112117211 */ /* 0x004fe200078ec0ff */
[----:B------:R-:W-:Y:S01]  /*6200*/  FMUL.FTZ R116, R116, UR4 ;  /* 0x0000000474747c20 */ /* 0x000fe20008410000 */
[----:B------:R-:W-:Y:S01]  /*6210*/  FMUL.FTZ R117, R117, UR4 ;  /* 0x0000000475757c20 */ /* 0x000fe20008410000 */
[----:B------:R-:W-:Y:S01]  /*6220*/  FMUL.FTZ R118, R118, UR4 ;  /* 0x0000000476767c20 */ /* 0x000fe20008410000 */
[----:B------:R-:W-:Y:S01]  /*6230*/  LOP3.LUT P0, RZ, R17, 0x3ff, RZ, 0xc0, !PT ;  /* 0x000003ff11ff7812 */ /* 0x000fe2000780c0ff */
        /* <DEDUP_REMOVED lines=33> */
[----:B------:R-:W-:Y:S06]  /*6450*/  @!P0 BRA `(.L_x_27) ;  /* 0x0000000000408947 */ /* 0x000fec0003800000 */
[----:B------:R-:W-:Y:S01]  /*6460*/  MOV R0, 0x0 ;  /* 0x0000000000007802 */ /* 0x000fe20000000f00 */
[----:B------:R-:W-:Y:S01]  /*6470*/  ULDC.64 UR4, c[0x4][0x90] ;  /* 0x0100240000047ab9 */ /* 0x000fe20000000a00 */
[----:B------:R-:W-:Y:S01]  /*6480*/  ULDC.64 UR6, c[0x4][0x98] ;  /* 0x0100260000067ab9 */ /* 0x000fe20000000a00 */
[----:B------:R-:W-:Y:S01]  /*6490*/  IMAD.U32 R4, RZ, RZ, UR4 ;  /* 0x00000004ff047e24 */ /* 0x000fe2000f8e00ff */
[----:B------:R2:W3:Y:S01]  /*64a0*/  LDC.64 R2, c[0x4][R0] ;  /* 0x0100000000027b82 */ /* 0x0004e20000000a00 */
        /* <DEDUP_REMOVED lines=8> */
[----:B-12---:R-:W-:-:S07]  /*6530*/  IMAD.MOV.U32 R13, RZ, RZ, RZ ;  /* 0x000000ffff0d7224 */ /* 0x006fce00078e00ff */
[----:B------:R-:W-:-:S07]  /*6540*/  LEPC R20, `(.L_x_27) ;  /* 0x000000001014794e */ /* 0x000fce0000000000 */
[----:B---3--:R-:W-:Y:S05]  /*6550*/  CALL.ABS.NOINC R2 ;  /* 0x0000000002007343 */ /* 0x008fea0003c00000 */
.L_x_27:
[----:B------:R-:W-:-:S05]  /*6560*/  VIADD R16, R17, 0x8000 ;  /* 0x0000800011107836 */ /* 0x000fca0000000000 */
[----:B------:R-:W-:-:S13]  /*6570*/  LOP3.LUT P0, RZ, R16, 0x3ff, RZ, 0xc0, !PT ;  /* 0x000003ff10ff7812 */ /* 0x000fda000780c0ff */
[----:B------:R-:W-:Y:S05]  /*6580*/  @!P0 BRA `(.L_x_28) ;  /* 0x0000000000408947 */ /* 0x000fea0003800000 */
        /* <DEDUP_REMOVED lines=16> */
.L_x_28:
        /* <DEDUP_REMOVED lines=18> */
.L_x_29:
        /* <DEDUP_REMOVED lines=18> */
.L_x_30:
[----:B------:R-:W2:Y:S01]  /*68d0*/  LDL.LU R16, [R1+0x1c] ;  /* 0x00001c0001107983 */ /* 0x000ea20000300800 */
[----:B------:R-:W-:Y:S02]  /*68e0*/  F2FP.BF16.F32.PACK_AB R24, R25, R24 ;  /* 0x000000181918723e */ /* 0x000fe400000010ff */
[----:B------:R-:W-:Y:S01]  /*68f0*/  F2FP.BF16.F32.PACK_AB R25, R27, R26 ;  /* 0x0000001a1b19723e */ /* 0x000fe200000010ff */
[----:B------:R-:W3:Y:S01]  /*6900*/  S2R R0, SR_TID.X ;  /* 0x0000000000007919 */ /* 0x000ee20000002100 */
[----:B------:R-:W-:Y:S02]  /*6910*/  F2FP.BF16.F32.PACK_AB R32, R33, R32 ;  /* 0x000000202120723e */ /* 0x000fe400000010ff */
[----:B------:R-:W-:Y:S02]  /*6920*/  F2FP.BF16.F32.PACK_AB R26, R29, R28 ;  /* 0x0000001c1d1a723e */ /* 0x000fe400000010ff */
[----:B------:R-:W-:Y:S02]  /*6930*/  F2FP.BF16.F32.PACK_AB R27, R31, R30 ;  /* 0x0000001e1f1b723e */ /* 0x000fe400000010ff */
[----:B------:R-:W-:-:S02]  /*6940*/  F2FP.BF16.F32.PACK_AB R33, R35, R34 ;  /* 0x000000222321723e */ /* 0x000fc400000010ff */
[----:B------:R-:W-:Y:S02]  /*6950*/  F2FP.BF16.F32.PACK_AB R40, R41, R40 ;  /* 0x000000282928723e */ /* 0x000fe400000010ff */
[----:B------:R-:W-:Y:S02]  /*6960*/  F2FP.BF16.F32.PACK_AB R34, R37, R36 ;  /* 0x000000242522723e */ /* 0x000fe400000010ff */
        /* <DEDUP_REMOVED lines=9> */
[----:B------:R-:W-:Y:S01]  /*6a00*/  F2FP.BF16.F32.PACK_AB R57, R59, R58 ;  /* 0x0000003a3b39723e */ /* 0x000fe200000010ff */
[----:B---3--:R-:W-:Y:S01]  /*6a10*/  VIADD R9, R0, 0xffffff80 ;  /* 0xffffff8000097836 */ /* 0x008fe20000000000 */
[----:B------:R-:W-:-:S02]  /*6a20*/  F2FP.BF16.F32.PACK_AB R64, R65, R64 ;  /* 0x000000404140723e */ /* 0x000fc400000010ff */
[----:B------:R-:W-:Y:S02]  /*6a30*/  F2FP.BF16.F32.PACK_AB R58, R61, R60 ;  /* 0x0000003c3d3a723e */ /* 0x000fe400000010ff */
[----:B------:R-:W-:Y:S02]  /*6a40*/  SHF.R.S32.HI R2, RZ, 0x1f, R9 ;  /* 0x0000001fff027819 */ /* 0x000fe40000011409 */
[----:B------:R-:W-:Y:S02]  /*6a50*/  F2FP.BF16.F32.PACK_AB R59, R63, R62 ;  /* 0x0000003e3f3b723e */ /* 0x000fe400000010ff */
[CC--:B------:R-:W-:Y:S02]  /*6a60*/  LEA.HI R0, R2.reuse, R9.reuse, RZ, 0x4 ;  /* 0x0000000902007211 */ /* 0x0c0fe400078f20ff */
[----:B------:R-:W-:Y:S02]  /*6a70*/  LEA.HI R2, R2, R9, RZ, 0x5 ;  /* 0x0000000902027211 */ /* 0x000fe400078f28ff */
[----:B------:R-:W-:-:S02]  /*6a80*/  LOP3.LUT R0, R0, 0xfffffff0, RZ, 0xc0, !PT ;  /* 0xfffffff000007812 */ /* 0x000fc400078ec0ff */
[----:B------:R-:W-:Y:S01]  /*6a90*/  SHF.R.S32.HI R6, RZ, 0x5, R2 ;  /* 0x00000005ff067819 */ /* 0x000fe20000011402 */
[----:B------:R-:W-:Y:S01]  /*6aa0*/  IMAD.MOV.U32 R2, RZ, RZ, 0x40 ;  /* 0x00000040ff027424 */ /* 0x000fe200078e00ff */
[----:B------:R-:W-:Y:S01]  /*6ab0*/  F2FP.BF16.F32.PACK_AB R65, R67, R66 ;  /* 0x000000424341723e */ /* 0x000fe200000010ff */
[----:B------:R-:W-:Y:S01]  /*6ac0*/  IMAD.IADD R0, R9, 0x1, -R0 ;  /* 0x0000000109007824 */ /* 0x000fe200078e0a00 */
[----:B------:R-:W-:Y:S02]  /*6ad0*/  F2FP.BF16.F32.PACK_AB R72, R73, R72 ;  /* 0x000000484948723e */ /* 0x000fe400000010ff */
[----:B------:R-:W-:Y:S02]  /*6ae0*/  F2FP.BF16.F32.PACK_AB R66, R69, R68 ;  /* 0x000000444542723e */ /* 0x000fe400000010ff */
[----:B------:R-:W-:Y:S02]  /*6af0*/  SHF.R.S32.HI R3, RZ, 0x1f, R0 ;  /* 0x0000001fff037819 */ /* 0x000fe40000011400 */
[----:B------:R-:W-:-:S02]  /*6b00*/  F2FP.BF16.F32.PACK_AB R67, R71, R70 ;  /* 0x000000464743723e */ /* 0x000fc400000010ff */
[----:B------:R-:W-:Y:S02]  /*6b10*/  LEA.HI R3, R3, R0, RZ, 0x3 ;  /* 0x0000000003037211 */ /* 0x000fe400078f18ff */
[----:B------:R-:W-:Y:S02]  /*6b20*/  F2FP.BF16.F32.PACK_AB R73, R75, R74 ;  /* 0x0000004a4b49723e */ /* 0x000fe400000010ff */
[C---:B------:R-:W-:Y:S01]  /*6b30*/  LOP3.LUT R5, R3.reuse, 0xfffffff8, RZ, 0xc0, !PT ;  /* 0xfffffff803057812 */ /* 0x040fe200078ec0ff */
[----:B------:R-:W-:Y:S01]  /*6b40*/  IMAD.SHL.U32 R3, R3, 0x40, RZ ;  /* 0x0000004003037824 */ /* 0x000fe200078e00ff */
[----:B------:R-:W-:Y:S02]  /*6b50*/  F2FP.BF16.F32.PACK_AB R80, R81, R80 ;  /* 0x000000505150723e */ /* 0x000fe400000010ff */
[----:B------:R-:W-:Y:S01]  /*6b60*/  F2FP.BF16.F32.PACK_AB R74, R77, R76 ;  /* 0x0000004c4d4a723e */ /* 0x000fe200000010ff */
[----:B------:R-:W-:Y:S01]  /*6b70*/  IMAD.IADD R5, R0, 0x1, -R5 ;  /* 0x0000000100057824 */ /* 0x000fe200078e0a05 */
[----:B------:R-:W-:-:S02]  /*6b80*/  LOP3.LUT R3, R3, 0x7ffffe00, RZ, 0xc0, !PT ;  /* 0x7ffffe0003037812 */ /* 0x000fc400078ec0ff */
[----:B------:R-:W-:Y:S01]  /*6b90*/  F2FP.BF16.F32.PACK_AB R75, R79, R78 ;  /* 0x0000004e4f4b723e */ /* 0x000fe200000010ff */
[C---:B------:R-:W-:Y:S01]  /*6ba0*/  IMAD.SHL.U32 R0, R5.reuse, 0x40, RZ ;  /* 0x0000004005007824 */ /* 0x040fe200078e00ff */
[----:B------:R-:W-:Y:S01]  /*6bb0*/  R2P PR, R5, 0x6 ;  /* 0x0000000605007804 */ /* 0x000fe20000000000 */
[----:B------:R-:W-:Y:S01]  /*6bc0*/  IMAD R3, R6, 0x400, R3 ;  /* 0x0000040006037824 */ /* 0x000fe200078e0203 */
[----:B------:R-:W-:Y:S01]  /*6bd0*/  F2FP.BF16.F32.PACK_AB R81, R83, R82 ;  /* 0x000000525351723e */ /* 0x000fe200000010ff */
[----:B------:R-:W3:Y:S01]  /*6be0*/  SHFL.IDX PT, R5, R6, RZ, 0x1f ;  /* 0x00001fff06057589 */ /* 0x000ee200000e0000 */
[----:B------:R-:W-:Y:S02]  /*6bf0*/  LOP3.LUT R0, R0, 0x1c0, RZ, 0xc0, !PT ;  /* 0x000001c000007812 */ /* 0x000fe400078ec0ff */
[----:B------:R-:W-:Y:S02]  /*6c00*/  SEL R2, R2, 0xffffffc0, !P2 ;  /* 0xffffffc002027807 */ /* 0x000fe40005000000 */
        /* <DEDUP_REMOVED lines=33> */
[----:B------:R-:W-:Y:S01]  /*6e20*/  F2FP.BF16.F32.PACK_AB R147, R151, R150 ;  /* 0x000000969793723e */ /* 0x000fe200000010ff */
[----:B------:R-:W-:Y:S01]  /*6e30*/  BAR.SYNC.DEFER_BLOCKING 0x1, 0x100 ;  /* 0x0044000000007b1d */ /* 0x000fe20000010000 */
[----:B---3--:R-:W-:Y:S01]  /*6e40*/  ISETP.NE.AND P0, PT, R5, 0x7, PT ;  /* 0x000000070500780c */ /* 0x008fe20003f05270 */
[----:B--2---:R-:W-:-:S05]  /*6e50*/  IMAD.SHL.U32 R7, R16, 0x8, RZ ;  /* 0x0000000810077824 */ /* 0x004fca00078e00ff */
[----:B------:R-:W-:Y:S02]  /*6e60*/  LOP3.LUT R7, R0, 0x8, R7, 0xf8, !PT ;  /* 0x0000000800077812 */ /* 0x000fe400078ef807 */
[----:B------:R-:W-:-:S04]  /*6e70*/  SHF.R.U32.HI R0, RZ, 0x3, R0 ;  /* 0x00000003ff007819 */ /* 0x000fc80000011600 */
[----:B------:R-:W-:-:S05]  /*6e80*/  LOP3.LUT R0, R7, R0, RZ, 0x3c, !PT ;  /* 0x0000000007007212 */ /* 0x000fca00078e3cff */
[----:B------:R-:W-:Y:S02]  /*6e90*/  IMAD.IADD R0, R0, 0x1, R3 ;  /* 0x0000000100007824 */ /* 0x000fe400078e0203 */
[----:B------:R-:W-:Y:S02]  /*6ea0*/  IMAD.MOV.U32 R3, RZ, RZ, 0x20 ;  /* 0x00000020ff037424 */ /* 0x000fe400078e00ff */
[----:B------:R-:W-:-:S03]  /*6eb0*/  IMAD R0, R0, 0x2, R17 ;  /* 0x0000000200007824 */ /* 0x000fc600078e0211 */
[----:B------:R-:W-:Y:S02]  /*6ec0*/  SEL R3, R3, 0xffffffe0, !P1 ;  /* 0xffffffe003037807 */ /* 0x000fe40004800000 */
[--C-:B------:R-:W-:Y:S01]  /*6ed0*/  IADD3 R4, R2, 0x8000, R0.reuse ;  /* 0x0000800002047810 */ /* 0x100fe20007ffe000 */
[----:B------:R2:W-:Y:S01]  /*6ee0*/  STSM.16.M88.4 [R0+0x8000], R24 ;  /* 0x0080001800007844 */ /* 0x0005e20000000200 */
[----:B------:R-:W-:-:S05]  /*6ef0*/  IADD3 R3, R3, 0x8000, R0 ;  /* 0x0000800003037810 */ /* 0x000fca0007ffe000 */
[----:B------:R-:W-:Y:S01]  /*6f00*/  IMAD.IADD R2, R3, 0x1, R2 ;  /* 0x0000000103027824 */ /* 0x000fe200078e0202 */
[----:B------:R2:W-:Y:S04]  /*6f10*/  STSM.16.M88.4 [R3], R32 ;  /* 0x0000002003007844 */ /* 0x0005e80000000200 */
[----:B------:R2:W-:Y:S04]  /*6f20*/  STSM.16.M88.4 [R4], R40 ;  /* 0x0000002804007844 */ /* 0x0005e80000000200 */
[----:B------:R2:W-:Y:S04]  /*6f30*/  STSM.16.M88.4 [R2], R48 ;  /* 0x0000003002007844 */ /* 0x0005e80000000200 */
[----:B------:R2:W-:Y:S04]  /*6f40*/  STSM.16.M88.4 [R0+0xc000], R56 ;  /* 0x00c0003800007844 */ /* 0x0005e80000000200 */
[----:B------:R2:W-:Y:S04]  /*6f50*/  STSM.16.M88.4 [R3+0x4000], R64 ;  /* 0x0040004003007844 */ /* 0x0005e80000000200 */
[----:B------:R2:W-:Y:S04]  /*6f60*/  STSM.16.M88.4 [R4+0x4000], R72 ;  /* 0x0040004804007844 */ /* 0x0005e80000000200 */
[----:B------:R2:W-:Y:S04]  /*6f70*/  STSM.16.M88.4 [R2+0x4000], R80 ;  /* 0x0040005002007844 */ /* 0x0005e80000000200 */
[----:B------:R2:W-:Y:S04]  /*6f80*/  STSM.16.M88.4 [R0], R88 ;  /* 0x0000005800007844 */ /* 0x0005e80000000200 */
[----:B------:R2:W-:Y:S04]  /*6f90*/  STSM.16.M88.4 [R3+-0x8000], R96 ;  /* 0xff80006003007844 */ /* 0x0005e80000000200 */
[----:B------:R2:W-:Y:S04]  /*6fa0*/  STSM.16.M88.4 [R4+-0x8000], R104 ;  /* 0xff80006804007844 */ /* 0x0005e80000000200 */
[----:B------:R2:W-:Y:S04]  /*6fb0*/  STSM.16.M88.4 [R2+-0x8000], R112 ;  /* 0xff80007002007844 */ /* 0x0005e80000000200 */
[----:B------:R2:W-:Y:S04]  /*6fc0*/  STSM.16.M88.4 [R0+0x4000], R120 ;  /* 0x0040007800007844 */ /* 0x0005e80000000200 */
[----:B------:R2:W-:Y:S04]  /*6fd0*/  STSM.16.M88.4 [R3+-0x4000], R128 ;  /* 0xffc0008003007844 */ /* 0x0005e80000000200 */
[----:B------:R2:W-:Y:S04]  /*6fe0*/  STSM.16.M88.4 [R4+-0x4000], R136 ;  /* 0xffc0008804007844 */ /* 0x0005e80000000200 */
[----:B------:R2:W-:Y:S01]  /*6ff0*/  STSM.16.M88.4 [R2+-0x4000], R144 ;  /* 0xffc0009002007844 */ /* 0x0005e20000000200 */
[----:B------:R-:W-:Y:S01]  /*7000*/  @!PT LDS RZ, [RZ] ;  /* 0x00000000fffff984 */ /* 0x000fe20000000800 */
[----:B------:R-:W-:Y:S01]  /*7010*/  @!PT LDS RZ, [RZ] ;  /* 0x00000000fffff984 */ /* 0x000fe20000000800 */
[----:B------:R-:W-:Y:S01]  /*7020*/  @!PT LDS RZ, [RZ] ;  /* 0x00000000fffff984 */ /* 0x000fe20000000800 */
[----:B------:R-:W-:Y:S01]  /*7030*/  @!PT LDS RZ, [RZ] ;  /* 0x00000000fffff984 */ /* 0x000fe20000000800 */
[----:B------:R3:W-:Y:S06]  /*7040*/  MEMBAR.ALL.CTA ;  /* 0x0000000000007992 */ /* 0x0007ec0000008000 */
[----:B---3--:R-:W3:Y:S02]  /*7050*/  FENCE.VIEW.ASYNC.S ;  /* 0x00000000000073c6 */ /* 0x008ee40000000000 */
[----:B---3--:R-:W-:Y:S06]  /*7060*/  BAR.ARV 0x1, 0x120 ;  /* 0x0044800000007b1d */ /* 0x008fec0000002000 */
[----:B------:R-:W-:Y:S05]  /*7070*/  @P0 BRA `(.L_x_31) ;  /* 0x0000000000840947 */ /* 0x000fea0003800000 */
[----:B------:R-:W-:Y:S01]  /*7080*/  BAR.SYNC.DEFER_BLOCKING 0x1, 0x120 ;  /* 0x0044800000007b1d */ /* 0x000fe20000010000 */
[----:B------:R-:W-:-:S05]  /*7090*/  ELECT P0, URZ, PT ;  /* 0x00000000003f782f */ /* 0x000fca0003800000 */
[----:B------:R-:W-:Y:S08]  /*70a0*/  BSSY B0, `(.L_x_31) ;  /* 0x000001e000007945 */ /* 0x000ff00003800000 */
[----:B------:R-:W-:Y:S05]  /*70b0*/  @!P0 BRA `(.L_x_32) ;  /* 0x0000000000708947 */ /* 0x000fea0003800000 */
[----:B------:R-:W3:Y:S01]  /*70c0*/  S2UR UR10, SR_CTAID.X ;  /* 0x00000000000a79c3 */ /* 0x000ee20000002500 */
[----:B------:R-:W-:Y:S01]  /*70d0*/  R2UR UR13, R17 ;  /* 0x00000000110d72ca */ /* 0x000fe200000e0000 */
[----:B------:R-:W-:Y:S01]  /*70e0*/  ULDC.64 UR6, c[0x0][0x198] ;  /* 0x0000660000067ab9 */ /* 0x000fe20000000a00 */
[----:B------:R-:W-:Y:S01]  /*70f0*/  UMOV UR9, URZ ;  /* 0x0000003f00097c82 */ /* 0x000fe20008000000 */
[----:B------:R-:W-:Y:S02]  /*7100*/  UIADD3 UR4, UP0, UR6, 0x770, URZ ;  /* 0x0000077006047890 */ /* 0x000fe4000ff1e03f */
[----:B------:R-:W-:Y:S02]  /*7110*/  UIADD3 UR6, UP1, UR6, 0x670, URZ ;  /* 0x0000067006067890 */ /* 0x000fe4000ff3e03f */
[----:B------:R-:W4:Y:S01]  /*7120*/  S2UR UR11, SR_CTAID.Y ;  /* 0x00000000000b79c3 */ /* 0x000f220000002600 */
[----:B------:R-:W-:Y:S02]  /*7130*/  UIADD3.X UR5, URZ, UR7, URZ, UP0, !UPT ;  /* 0x000000073f057290 */ /* 0x000fe400087fe43f */
[----:B------:R-:W-:Y:S01]  /*7140*/  UIADD3.X UR7, URZ, UR7, URZ, UP1, !UPT ;  /* 0x000000073f077290 */ /* 0x000fe20008ffe43f */
[----:B------:R-:W-:-:S02]  /*7150*/  UMOV UR25, 0x40 ;  /* 0x0000004000197882 */ /* 0x000fc40000000000 */
[----:B------:R-:W-:Y:S02]  /*7160*/  UIADD3 UR8, UR13, 0x8000, URZ ;  /* 0x000080000d087890 */ /* 0x000fe4000fffe03f */
[----:B------:R-:W5:Y:S01]  /*7170*/  S2UR UR12, SR_CTAID.Z ;  /* 0x00000000000c79c3 */ /* 0x000f620000002700 */
[----:B------:R-:W-:Y:S02]  /*7180*/  UIADD3 UR24, UR13, 0xc000, URZ ;  /* 0x0000c0000d187890 */ /* 0x000fe4000fffe03f */
[----:B------:R-:W-:Y:S01]  /*7190*/  UIADD3 UR16, UR13, 0x4000, URZ ;  /* 0x000040000d107890 */ /* 0x000fe2000fffe03f */
[----:B------:R-:W-:Y:S01]  /*71a0*/  UMOV UR17, 0x40 ;  /* 0x0000004000117882 */ /* 0x000fe20000000000 */
[----:B---3--:R-:W-:-:S07]  /*71b0*/  USHF.L.U32 UR10, UR10, 0x7, URZ ;  /* 0x000000070a0a7899 */ /* 0x008fce000800063f */
[----:B------:R-:W-:Y:S01]  /*71c0*/  UMOV UR26, UR10 ;  /* 0x0000000a001a7c82 */ /* 0x000fe20008000000 */
[----:B----4-:R-:W-:Y:S01]  /*71d0*/  UMOV UR27, UR11 ;  /* 0x0000000b001b7c82 */ /* 0x010fe20008000000 */
[----:B------:R-:W-:Y:S01]  /*71e0*/  UMOV UR19, UR11 ;  /* 0x0000000b00137c82 */ /* 0x000fe20008000000 */
[----:B------:R-:W-:Y:S01]  /*71f0*/  UMOV UR18, UR10 ;  /* 0x0000000a00127c82 */ /* 0x000fe20008000000 */
[----:B-----5:R-:W-:Y:S01]  /*7200*/  UMOV UR28, UR12 ;  /* 0x0000000c001c7c82 */ /* 0x020fe20008000000 */
[----:B------:R3:W-:Y:S01]  /*7210*/  UTMASTG.4D [UR8], [UR4] ;  /* 0x00000008040073b5 */ /* 0x0007e20008018000 */
[----:B------:R-:W-:Y:S01]  /*7220*/  UMOV UR20, UR12 ;  /* 0x0000000c00147c82 */ /* 0x000fe20008000000 */
[----:B------:R4:W-:Y:S01]  /*7230*/  UTMASTG.4D [UR24], [UR4] ;  /* 0x00000018040073b5 */ /* 0x0009e20008018000 */
[----:B---3--:R-:W-:Y:S02]  /*7240*/  UMOV UR8, UR13 ;  /* 0x0000000d00087c82 */ /* 0x008fe40008000000 */
[----:B------:R4:W-:Y:S01]  /*7250*/  UTMASTG.4D [UR8], [UR6] ;  /* 0x00000008060073b5 */ /* 0x0009e20008018000 */
[----:B------:R4:W-:Y:S02]  /*7260*/  UTMASTG.4D [UR16], [UR6] ;  /* 0x00000010060073b5 */ /* 0x0009e40008018000 */
[----:B----4-:R0:W-:Y:S02]  /*7270*/  UTMACMDFLUSH ;  /* 0x00000000000079b7 */ /* 0x0101e40000000000 */
.L_x_32:
[----:B------:R-:W-:Y:S05]  /*7280*/  BSYNC B0 ;  /* 0x0000000000007941 */ /* 0x000fea0003800000 */
.L_x_31:
[----:B------:R-:W-:-:S04]  /*7290*/  DEPBAR.LE SB0, 0x0 ;  /* 0x000080000000791a */ /* 0x000fc80000000000 */
[----:B------:R-:W-:Y:S05]  /*72a0*/  BRA `(.L_x_7) ;  /* 0x0000002800207947 */ /* 0x000fea0003800000 */
.L_x_5:
[----:B------:R-:W-:-:S08]  /*72b0*/  NOP ;  /* 0x0000000000007918 */ /* 0x000fd00000000000 */
[----:B---3--:R-:W1:-:S00]  /*72c0*/  USETMAXREG.DEALLOC.CTAPOOL 0x18 ;  /* 0x00000018000079c8 */ /* 0x008e4000080e0500 */
[----:B-1----:R-:W-:Y:S01]  /*72d0*/  LOP3.LUT R2, R0, 0x3, RZ, 0xc0, !PT ;  /* 0x0000000300027812 */ /* 0x002fe200078ec0ff */
[----:B------:R-:W-:-:S05]  /*72e0*/  IMAD.MOV.U32 R0, RZ, RZ, RZ ;  /* 0x000000ffff007224 */ /* 0x000fca00078e00ff */
[----:B------:R-:W1:Y:S02]  /*72f0*/  SHFL.IDX PT, R2, R2, RZ, 0x1f ;  /* 0x00001fff02027589 */ /* 0x000e6400000e0000 */
[----:B-1----:R-:W-:-:S13]  /*7300*/  ISETP.NE.AND P0, PT, R2, RZ, PT ;  /* 0x000000ff0200720c */ /* 0x002fda0003f05270 */
[----:B------:R-:W-:Y:S05]  /*7310*/  @!P0 BRA `(.L_x_33) ;  /* 0x0000000800b08947 */ /* 0x000fea0003800000 */
[----:B------:R-:W-:-:S13]  /*7320*/  ISETP.NE.AND P0, PT, R2, 0x1, PT ;  /* 0x000000010200780c */ /* 0x000fda0003f05270 */
[----:B------:R-:W-:Y:S05]  /*7330*/  @P0 BRA `(.L_x_7) ;  /* 0x0000002400fc0947 */ /* 0x000fea0003800000 */
[----:B------:R-:W1:Y:S02]  /*7340*/  S2UR UR12, SR_CTAID.Z ;  /* 0x00000000000c79c3 */ /* 0x000e640000002700 */
[----:B-1----:R-:W-:-:S13]  /*7350*/  ISETP.LE.AND P0, PT, RZ, UR12, PT ;  /* 0x0000000cff007c0c */ /* 0x002fda000bf03270 */
[----:B------:R-:W-:Y:S05]  /*7360*/  @!P0 BRA `(.L_x_7) ;  /* 0x0000002400f08947 */ /* 0x000fea0003800000 */
[----:B------:R-:W1:Y:S01]  /*7370*/  S2UR UR7, SR_CTAID.Y ;  /* 0x00000000000779c3 */ /* 0x000e620000002600 */
[----:B------:R-:W-:Y:S01]  /*7380*/  ULDC.64 UR8, c[0x0][0x2d8] ;  /* 0x0000b60000087ab9 */ /* 0x000fe20000000a00 */
[----:B------:R-:W-:Y:S01]  /*7390*/  ULDC.64 UR10, c[0x0][0x2e0] ;  /* 0x0000b800000a7ab9 */ /* 0x000fe20000000a00 */
[----:B------:R-:W-:-:S05]  /*73a0*/  ELECT P0, URZ, PT ;  /* 0x00000000003f782f */ /* 0x000fca0003800000 */
[----:B------:R-:W2:Y:S01]  /*73b0*/  LDC R2, c[0x0][0x280] ;  /* 0x0000a000ff027b82 */ /* 0x000ea20000000800 */
[----:B-1----:R-:W-:-:S04]  /*73c0*/  USHF.R.S32.HI UR4, URZ, 0x1f, UR7 ;  /* 0x0000001f3f047899 */ /* 0x002fc80008011407 */
[----:B------:R-:W-:Y:S02]  /*73d0*/  UIMAD UR6, UR4, UR8, URZ ;  /* 0x00000008040672a4 */ /* 0x000fe4000f8e023f */
[----:B------:R-:W-:Y:S01]  /*73e0*/  UIMAD.WIDE.U32 UR4, UR7, UR8, URZ ;  /* 0x00000008070472a5 */ /* 0x000fe2000f8e003f */
[----:B--2---:R-:W-:Y:S01]  /*73f0*/  ISETP.GE.AND P1, PT, R2, 0x1, PT ;  /* 0x000000010200780c */ /* 0x004fe20003f26270 */
[----:B------:R-:W-:Y:S02]  /*7400*/  UIMAD UR7, UR7, UR9, UR6 ;  /* 0x00000009070772a4 */ /* 0x000fe4000f8e0206 */
[----:B------:R-:W-:Y:S02]  /*7410*/  USHF.R.S32.HI UR6, URZ, 0x1f, UR12 ;  /* 0x0000001f3f067899 */ /* 0x000fe4000801140c */
[----:B------:R-:W-:Y:S02]  /*7420*/  UIADD3 UR5, UR5, UR7, URZ ;  /* 0x0000000705057290 */ /* 0x000fe4000fffe03f */
[----:B------:R-:W-:-:S04]  /*7430*/  UIMAD UR6, UR6, UR10, URZ ;  /* 0x0000000a060672a4 */ /* 0x000fc8000f8e023f */
[----:B------:R-:W-:Y:S02]  /*7440*/  UIMAD UR8, UR12, UR11, UR6 ;  /* 0x0000000b0c0872a4 */ /* 0x000fe4000f8e0206 */
[----:B------:R-:W-:Y:S01]  /*7450*/  UIMAD.WIDE.U32 UR6, UR12, UR10, UR4 ;  /* 0x0000000a0c0672a5 */ /* 0x000fe2000f8e0004 */
[----:B------:R-:W-:Y:S11]  /*7460*/  @!P1 BRA `(.L_x_7) ;  /* 0x0000002400b09947 */ /* 0x000ff60003800000 */
[C---:B------:R-:W-:Y:S01]  /*7470*/  VIADD R0, R2.reuse, 0x4f ;  /* 0x0000004f02007836 */ /* 0x040fe20000000000 */
[----:B------:R-:W-:Y:S01]  /*7480*/  ISETP.GE.AND P1, PT, R2, 0x51, PT ;  /* 0x000000510200780c */ /* 0x000fe20003f26270 */
[----:B------:R-:W-:Y:S02]  /*7490*/  UIADD3 UR8, UR7, UR8, URZ ;  /* 0x0000000807087290 */ /* 0x000fe4000fffe03f */
[----:B------:R-:W-:Y:S01]  /*74a0*/  IMAD.HI R0, R0, 0x66666667, RZ ;  /* 0x6666666700007827 */ /* 0x000fe200078e02ff */
[----:B------:R-:W-:-:S04]  /*74b0*/  UMOV UR4, URZ ;  /* 0x0000003f00047c82 */ /* 0x000fc80008000000 */
[----:B------:R-:W-:-:S04]  /*74c0*/  SHF.R.U32.HI R3, RZ, 0x1f, R0 ;  /* 0x0000001fff037819 */ /* 0x000fc80000011600 */
[----:B------:R-:W-:-:S04]  /*74d0*/  LEA.HI.SX32 R0, R0, R3, 0x1b ;  /* 0x0000000300007211 */ /* 0x000fc800078fdaff */
[----:B------:R-:W-:-:S04]  /*74e0*/  VIMNMX R0, R0, 0x1, !PT ;  /* 0x0000000100007848 */ /* 0x000fc80007fe0100 */
[----:B------:R-:W-:Y:S01]  /*74f0*/  LOP3.LUT R3, R0, 0x1, RZ, 0xc0, !PT ;  /* 0x0000000100037812 */ /* 0x000fe200078ec0ff */
[----:B------:R-:W-:Y:S06]  /*7500*/  @!P1 BRA `(.L_x_34) ;  /* 0x0000000400789947 */ /* 0x000fec0003800000 */
[----:B------:R-:W-:Y:S01]  /*7510*/  ULDC.64 UR16, c[0x0][0x2c0] ;  /* 0x0000b00000107ab9 */ /* 0x000fe20000000a00 */
[----:B------:R-:W-:Y:S01]  /*7520*/  IMAD.IADD R0, R0, 0x1, -R3 ;  /* 0x0000000100007824 */ /* 0x000fe200078e0a03 */
[----:B------:R-:W-:Y:S01]  /*7530*/  ULEA UR16, UP0, UR6, UR16, 0x2 ;  /* 0x0000001006107291 */ /* 0x000fe2000f80103f */
[----:B------:R-:W-:Y:S01]  /*7540*/  UMOV UR4, URZ ;  /* 0x0000003f00047c82 */ /* 0x000fe20008000000 */
[----:B------:R-:W-:Y:S02]  /*7550*/  UMOV UR5, URZ ;  /* 0x0000003f00057c82 */ /* 0x000fe40008000000 */
[----:B------:R-:W-:Y:S02]  /*7560*/  ULEA.HI.X UR17, UR6, UR17, UR8, 0x2, UP0 ;  /* 0x0000001106117291 */ /* 0x000fe400080f1408 */
[----:B------:R-:W-:Y:S02]  /*7570*/  UIADD3 UR12, UP0, UR16, 0x5000, URZ ;  /* 0x00005000100c7890 */ /* 0x000fe4000ff1e03f */
[----:B------:R-:W-:-:S02]  /*7580*/  UIADD3 UR14, UP1, UR16, 0xa000, URZ ;  /* 0x0000a000100e7890 */ /* 0x000fc4000ff3e03f */
[----:B------:R-:W-:Y:S02]  /*7590*/  UIADD3 UR16, UP2, UR16, 0xf000, URZ ;  /* 0x0000f00010107890 */ /* 0x000fe4000ff5e03f */
[----:B------:R-:W-:Y:S02]  /*75a0*/  UIADD3.X UR13, URZ, UR17, URZ, UP0, !UPT ;  /* 0x000000113f0d7290 */ /* 0x000fe400087fe43f */
[----:B------:R-:W-:Y:S02]  /*75b0*/  UIADD3.X UR15, URZ, UR17, URZ, UP1, !UPT ;  /* 0x000000113f0f7290 */ /* 0x000fe40008ffe43f */
[----:B------:R-:W-:Y:S01]  /*75c0*/  UIADD3.X UR17, URZ, UR17, URZ, UP2, !UPT ;  /* 0x000000113f117290 */ /* 0x000fe200097fe43f */
[----:B------:R-:W-:-:S11]  /*75d0*/  ULDC.64 UR20, c[0x0][0x2c0] ;  /* 0x0000b00000147ab9 */ /* 0x000fd60000000a00 */
.L_x_47:
[----:B------:R-:W-:Y:S01]  /*75e0*/  UIMAD UR10, UR4, 0x5000, URZ ;  /* 0x00005000040a78a4 */ /* 0x000fe2000f8e023f */
[----:B------:R-:W-:Y:S01]  /*75f0*/  BAR.SYNC.DEFER_BLOCKING 0xd, 0xa0 ;  /* 0x0342800000007b1d */ /* 0x000fe20000010000 */
[----:B------:R-:W-:Y:S02]  /*7600*/  UIMAD UR9, UR5, 0x2800, URZ ;  /* 0x00002800050978a4 */ /* 0x000fe4000f8e023f */
[----:B------:R-:W-:Y:S02]  /*7610*/  UIMAD.WIDE UR24, UR10, 0x4, UR12 ;  /* 0x000000040a1878a5 */ /* 0x000fe4000f8e020c */
[----:B------:R-:W-:Y:S01]  /*7620*/  UIMAD.WIDE UR22, UR10, 0x4, UR14 ;  /* 0x000000040a1678a5 */ /* 0x000fe2000f8e020e */
[----:B------:R-:W-:Y:S01]  /*7630*/  BSSY B0, `(.L_x_35) ;  /* 0x0000010000007945 */ /* 0x000fe20003800000 */
[----:B------:R-:W-:-:S03]  /*7640*/  UIMAD.WIDE UR10, UR10, 0x4, UR16 ;  /* 0x000000040a0a78a5 */ /* 0x000fc6000f8e0210 */
[----:B------:R-:W-:Y:S09]  /*7650*/  @!P0 BRA `(.L_x_36) ;  /* 0x0000000000348947 */ /* 0x000ff20003800000 */
[----:B------:R-:W1:Y:S01]  /*7660*/  S2UR UR19, SR_CgaCtaId ;  /* 0x00000000001379c3 */ /* 0x000e620000008800 */
[----:B------:R-:W-:Y:S01]  /*7670*/  UIADD3 UR26, UP0, UR9, UR6, URZ ;  /* 0x00000006091a7290 */ /* 0x000fe2000ff1e03f */
[----:B------:R-:W-:-:S03]  /*7680*/  UMOV UR18, 0x400 ;  /* 0x0000040000127882 */ /* 0x000fc60000000000 */
[----:B------:R-:W-:Y:S02]  /*7690*/  ULEA.HI.X.SX32 UR27, UR9, UR8, 0x1, UP0 ;  /* 0x00000008091b7291 */ /* 0x000fe400080f0e3f */
[----:B------:R-:W-:-:S04]  /*76a0*/  ULEA UR28, UP0, UR26, UR20, 0x2 ;  /* 0x000000141a1c7291 */ /* 0x000fc8000f80103f */
[----:B------:R-:W-:-:S03]  /*76b0*/  ULEA.HI.X UR29, UR26, UR21, UR27, 0x2, UP0 ;  /* 0x000000151a1d7291 */ /* 0x000fc600080f141b */
[----:B------:R-:W-:Y:S01]  /*76c0*/  UMOV UR26, 0x0 ;  /* 0x00000000001a7882 */ /* 0x000fe20000000000 */
[----:B------:R-:W-:Y:S01]  /*76d0*/  UMOV UR27, 0x14f00000 ;  /* 0x14f00000001b7882 */ /* 0x000fe20000000000 */
[----:B-1----:R-:W-:-:S03]  /*76e0*/  ULEA UR18, UR19, UR18, 0x18 ;  /* 0x0000001213127291 */ /* 0x002fc6000f8ec03f */
[----:B------:R-:W-:Y:S01]  /*76f0*/  UMOV UR19, 0x500 ;  /* 0x0000050000137882 */ /* 0x000fe20000000000 */
[----:B------:R-:W-:-:S09]  /*7700*/  UIADD3 UR18, UR18, 0x10000, URZ ;  /* 0x0001000012127890 */ /* 0x000fd2000fffe03f */
[----:B------:R1:W-:Y:S02]  /*7710*/  UBLKRED.G.S.ADD.F32.RN [UR28], [UR18], UR19, desc[UR26] ;  /* 0x00001a1c120073bb */ /* 0x0003e400080a1413 */
[----:B-1----:R0:W-:Y:S02]  /*7720*/  UTMACMDFLUSH ;  /* 0x00000000000079b7 */ /* 0x0021e40000000000 */
.L_x_36:
[----:B------:R-:W-:Y:S05]  /*7730*/  BSYNC B0 ;  /* 0x0000000000007941 */ /* 0x000fea0003800000 */
.L_x_35:
[----:B------:R-:W-:Y:S06]  /*7740*/  BAR.SYNC.DEFER_BLOCKING 0xe, 0xa0 ;  /* 0x0382800000007b1d */ /* 0x000fec0000010000 */
[----:B------:R-:W-:Y:S04]  /*7750*/  BSSY B0, `(.L_x_37) ;  /* 0x000000c000007945 */ /* 0x000fe80003800000 */
[----:B------:R-:W-:Y:S05]  /*7760*/  @!P0 BRA `(.L_x_38) ;  /* 0x0000000000288947 */ /* 0x000fea0003800000 */
[----:B------:R-:W1:Y:S01]  /*7770*/  S2UR UR19, SR_CgaCtaId ;  /* 0x00000000001379c3 */ /* 0x000e620000008800 */
[----:B------:R-:W-:Y:S01]  /*7780*/  UMOV UR18, 0x400 ;  /* 0x0000040000127882 */ /* 0x000fe20000000000 */
[----:B------:R-:W-:Y:S01]  /*7790*/  UMOV UR26, 0x0 ;  /* 0x00000000001a7882 */ /* 0x000fe20000000000 */
[----:B------:R-:W-:Y:S01]  /*77a0*/  UMOV UR27, 0x14f00000 ;  /* 0x14f00000001b7882 */ /* 0x000fe20000000000 */
[----:B-1----:R-:W-:-:S03]  /*77b0*/  ULEA UR18, UR19, UR18, 0x18 ;  /* 0x0000001213127291 */ /* 0x002fc6000f8ec03f */
[----:B------:R-:W-:Y:S01]  /*77c0*/  UMOV UR19, 0x500 ;  /* 0x0000050000137882 */ /* 0x000fe20000000000 */
[----:B------:R-:W-:-:S09]  /*77d0*/  UIADD3 UR18, UR18, 0x15000, URZ ;  /* 0x0001500012127890 */ /* 0x000fd2000fffe03f */
[----:B------:R1:W-:Y:S01]  /*77e0*/  UBLKRED.G.S.ADD.F32.RN [UR24], [UR18], UR19, desc[UR26] ;  /* 0x00001a18120073bb */ /* 0x0003e200080a1413 */
[----:B------:R0:W-:Y:S01]  /*77f0*/  UTMACMDFLUSH ;  /* 0x00000000000079b7 */ /* 0x0001e20000000000 */
[----:B-1----:R-:W-:-:S04]  /*7800*/  DEPBAR.LE SB0, 0x1 ;  /* 0x000080400000791a */ /* 0x002fc80000000000 */
.L_x_38:
[----:B------:R-:W-:Y:S05]  /*7810*/  BSYNC B0 ;  /* 0x0000000000007941 */ /* 0x000fea0003800000 */
.L_x_37:
[----:B------:R-:W-:Y:S06]  /*7820*/  BAR.ARV 0xa, 0xa0 ;  /* 0x0282800000007b1d */ /* 0x000fec0000002000 */
[----:B------:R-:W-:Y:S04]  /*7830*/  BSSY B0, `(.L_x_39) ;  /* 0x0000003000007945 */ /* 0x000fe80003800000 */
[----:B------:R-:W-:Y:S05]  /*7840*/  @!P0 BRA `(.L_x_40) ;  /* 0x0000000000048947 */ /* 0x000fea0003800000 */
[----:B------:R-:W-:-:S04]  /*7850*/  DEPBAR.LE SB0, 0x0 ;  /* 0x000080000000791a */ /* 0x000fc80000000000 */
.L_x_40:
[----:B------:R-:W-:Y:S05]  /*7860*/  BSYNC B0 ;  /* 0x0000000000007941 */ /* 0x000fea0003800000 */
.L_x_39:
[----:B------:R-:W-:Y:S06]  /*7870*/  BAR.ARV 0xb, 0xa0 ;  /* 0x02c2800000007b1d */ /* 0x000fec0000002000 */
[----:B------:R-:W-:Y:S02]  /*7880*/  BSSY B0, `(.L_x_41) ;  /* 0x000000c000007945 */ /* 0x000fe40003800000 */
[----:B------:R-:W-:Y:S06]  /*7890*/  BAR.SYNC.DEFER_BLOCKING 0xd, 0xa0 ;  /* 0x0342800000007b1d */ /* 0x000fec0000010000 */
        /* <DEDUP_REMOVED lines=8> */
[----:B------:R1:W-:Y:S02]  /*7920*/  UBLKRED.G.S.ADD.F32.RN [UR22], [UR18], UR19, desc[UR24] ;  /* 0x00001816120073bb */ /* 0x0003e400080a1413 */
[----:B-1----:R0:W-:Y:S02]  /*7930*/  UTMACMDFLUSH ;  /* 0x00000000000079b7 */ /* 0x0021e40000000000 */
.L_x_42:
[----:B------:R-:W-:Y:S05]  /*7940*/  BSYNC B0 ;  /* 0x0000000000007941 */ /* 0x000fea0003800000 */
.L_x_41:
        /* <DEDUP_REMOVED lines=13> */
.L_x_44:
[----:B------:R-:W-:Y:S05]  /*7a20*/  BSYNC B0 ;  /* 0x0000000000007941 */ /* 0x000fea0003800000 */
.L_x_43:
[----:B------:R-:W-:Y:S01]  /*7a30*/  VIADD R0, R0, 0xfffffffe ;  /* 0xfffffffe00007836 */ /* 0x000fe20000000000 */
[----:B------:R-:W-:Y:S06]  /*7a40*/  BAR.ARV 0xa, 0xa0 ;  /* 0x0282800000007b1d */ /* 0x000fec0000002000 */
[----:B------:R-:W-:Y:S01]  /*7a50*/  BSSY B0, `(.L_x_45) ;  /* 0x0000004000007945 */ /* 0x000fe20003800000 */
[----:B------:R-:W-:-:S03]  /*7a60*/  ISETP.NE.AND P1, PT, R0, RZ, PT ;  /* 0x000000ff0000720c */ /* 0x000fc60003f25270 */
[----:B------:R-:W-:Y:S10]  /*7a70*/  @!P0 BRA `(.L_x_46) ;  /* 0x0000000000048947 */ /* 0x000ff40003800000 */
[----:B------:R-:W-:-:S04]  /*7a80*/  DEPBAR.LE SB0, 0x0 ;  /* 0x000080000000791a */ /* 0x000fc80000000000 */
.L_x_46:
[----:B------:R-:W-:Y:S05]  /*7a90*/  BSYNC B0 ;  /* 0x0000000000007941 */ /* 0x000fea0003800000 */
.L_x_45:
[----:B------:R-:W-:Y:S06]  /*7aa0*/  BAR.ARV 0xb, 0xa0 ;  /* 0x02c2800000007b1d */ /* 0x000fec0000002000 */
[----:B------:R-:W-:Y:S02]  /*7ab0*/  UIADD3 UR5, UR5, 0x2, URZ ;  /* 0x0000000205057890 */ /* 0x000fe4000fffe03f */
[----:B------:R-:W-:Y:S01]  /*7ac0*/  UIADD3 UR4, UR4, 0x1, URZ ;  /* 0x0000000104047890 */ /* 0x000fe2000fffe03f */
[----:B------:R-:W-:Y:S11]  /*7ad0*/  @P1 BRA `(.L_x_47) ;  /* 0xfffffff800c01947 */ /* 0x000ff6000383ffff */
[----:B------:R-:W-:-:S12]  /*7ae0*/  UIADD3 UR4, UR9, 0x5000, URZ ;  /* 0x0000500009047890 */ /* 0x000fd8000fffe03f */
.L_x_34:
[----:B------:R-:W-:-:S13]  /*7af0*/  ISETP.NE.AND P1, PT, R3, RZ, PT ;  /* 0x000000ff0300720c */ /* 0x000fda0003f25270 */
[----:B------:R-:W-:Y:S05]  /*7b00*/  @!P1 BRA `(.L_x_7) ;  /* 0x0000002000089947 */ /* 0x000fea0003800000 */
[----:B------:R-:W-:Y:S06]  /*7b10*/  BAR.SYNC.DEFER_BLOCKING 0xd, 0xa0 ;  /* 0x0342800000007b1d */ /* 0x000fec0000010000 */
[----:B------:R-:W-:Y:S04]  /*7b20*/  BSSY B0, `(.L_x_48) ;  /* 0x0000010000007945 */ /* 0x000fe80003800000 */
[----:B------:R-:W-:Y:S05]  /*7b30*/  @!P0 BRA `(.L_x_49) ;  /* 0x0000000000388947 */ /* 0x000fea0003800000 */
[----:B------:R-:W1:Y:S01]  /*7b40*/  S2UR UR9, SR_CgaCtaId ;  /* 0x00000000000979c3 */ /* 0x000e620000008800 */
[----:B------:R-:W-:Y:S01]  /*7b50*/  UIADD3 UR12, UP0, UR4, UR6, URZ ;  /* 0x00000006040c7290 */ /* 0x000fe2000ff1e03f */
[----:B------:R-:W-:Y:S01]  /*7b60*/  UMOV UR5, 0x400 ;  /* 0x0000040000057882 */ /* 0x000fe20000000000 */
[----:B------:R-:W-:Y:S02]  /*7b70*/  ULDC.64 UR10, c[0x0][0x2c0] ;  /* 0x0000b000000a7ab9 */ /* 0x000fe40000000a00 */
        /* <DEDUP_REMOVED lines=10> */
.L_x_49:
[----:B------:R-:W-:Y:S05]  /*7c20*/  BSYNC B0 ;  /* 0x0000000000007941 */ /* 0x000fea0003800000 */
.L_x_48:
[----:B------:R-:W-:Y:S06]  /*7c30*/  BAR.SYNC.DEFER_BLOCKING 0xe, 0xa0 ;  /* 0x0382800000007b1d */ /* 0x000fec0000010000 */
[----:B------:R-:W-:Y:S04]  /*7c40*/  BSSY B0, `(.L_x_50) ;  /* 0x0000012000007945 */ /* 0x000fe80003800000 */
[----:B------:R-:W-:Y:S05]  /*7c50*/  @!P0 BRA `(.L_x_51) ;  /* 0x0000000000408947 */ /* 0x000fea0003800000 */
[----:B------:R-:W1:Y:S01]  /*7c60*/  S2UR UR12, SR_CgaCtaId ;  /* 0x00000000000c79c3 */ /* 0x000e620000008800 */
[----:B------:R-:W-:Y:S01]  /*7c70*/  UIADD3 UR5, UR4, 0x1400, URZ ;  /* 0x0000140004057890 */ /* 0x000fe2000fffe03f */
[----:B------:R-:W-:Y:S01]  /*7c80*/  UMOV UR9, 0x400 ;  /* 0x0000040000097882 */ /* 0x000fe20000000000 */
[----:B------:R-:W-:Y:S02]  /*7c90*/  ULDC.64 UR10, c[0x0][0x2c0] ;  /* 0x0000b000000a7ab9 */ /* 0x000fe40000000a00 */
[----:B------:R-:W-:-:S04]  /*7ca0*/  UIADD3 UR13, UP0, UR5, UR6, URZ ;  /* 0x00000006050d7290 */ /* 0x000fc8000ff1e03f */
        /* <DEDUP_REMOVED lines=11> */
.L_x_51:
[----:B------:R-:W-:Y:S05]  /*7d60*/  BSYNC B0 ;  /* 0x0000000000007941 */ /* 0x000fea0003800000 */
.L_x_50:
[----:B------:R-:W-:Y:S06]  /*7d70*/  BAR.ARV 0xa, 0xa0 ;  /* 0x0282800000007b1d */ /* 0x000fec0000002000 */
[----:B------:R-:W-:Y:S04]  /*7d80*/  BSSY B0, `(.L_x_52) ;  /* 0x0000003000007945 */ /* 0x000fe80003800000 */
[----:B------:R-:W-:Y:S05]  /*7d90*/  @!P0 BRA `(.L_x_53) ;  /* 0x0000000000048947 */ /* 0x000fea0003800000 */
[----:B------:R-:W-:-:S04]  /*7da0*/  DEPBAR.LE SB0, 0x0 ;  /* 0x000080000000791a */ /* 0x000fc80000000000 */
.L_x_53:
[----:B------:R-:W-:Y:S05]  /*7db0*/  BSYNC B0 ;  /* 0x0000000000007941 */ /* 0x000fea0003800000 */
.L_x_52:
[----:B------:R-:W-:Y:S06]  /*7dc0*/  BAR.ARV 0xb, 0xa0 ;  /* 0x02c2800000007b1d */ /* 0x000fec0000002000 */
[----:B------:R-:W-:Y:S05]  /*7dd0*/  BRA `(.L_x_7) ;  /* 0x0000001c00547947 */ /* 0x000fea0003800000 */
.L_x_33:
[----:B------:R-:W1:Y:S01]  /*7de0*/  S2UR UR21, SR_CTAID.Z ;  /* 0x00000000001579c3 */ /* 0x000e620000002700 */
[----:B------:R-:W-:Y:S01]  /*7df0*/  IMAD.MOV.U32 R18, RZ, RZ, 0x1 ;  /* 0x00000001ff127424 */ /* 0x000fe200078e00ff */
[----:B-1----:R-:W-:-:S13]  /*7e00*/  ISETP.LE.AND P0, PT, RZ, UR21, PT ;  /* 0x00000015ff007c0c */ /* 0x002fda000bf03270 */
[----:B------:R-:W-:Y:S05]  /*7e10*/  @!P0 BRA `(.L_x_54) ;  /* 0x0000001800b08947 */ /* 0x000fea0003800000 */
[----:B------:R-:W1:Y:S01]  /*7e20*/  S2R R13, SR_CTAID.Y ;  /* 0x00000000000d7919 */ /* 0x000e620000002600 */
[----:B------:R-:W2:Y:S01]  /*7e30*/  LDC.64 R2, c[0x0][0x718] ;  /* 0x0001c600ff027b82 */ /* 0x000ea20000000a00 */
[----:B------:R-:W-:Y:S01]  /*7e40*/  ULDC UR4, c[0x0][0x2e8] ;  /* 0x0000ba0000047ab9 */ /* 0x000fe20000000800 */
[----:B------:R-:W-:Y:S01]  /*7e50*/  BSSY B0, `(.L_x_54) ;  /* 0x00001a8000007945 */ /* 0x000fe20003800000 */
[----:B------:R-:W3:Y:S01]  /*7e60*/  S2R R11, SR_CTAID.Z ;  /* 0x00000000000b7919 */ /* 0x000ee20000002700 */
[----:B------:R-:W-:-:S04]  /*7e70*/  UISETP.NE.AND UP0, UPT, UR4, 0x1, UPT ;  /* 0x000000010400788c */ /* 0x000fc8000bf05270 */
[----:B------:R-:W4:Y:S07]  /*7e80*/  S2UR UR20, SR_CTAID.Y ;  /* 0x00000000001479c3 */ /* 0x000f2e0000002600 */
[----:B------:R-:W-:Y:S01]  /*7e90*/  @UP0 ULDC UR6, c[0x0][0x2ec] ;  /* 0x0000bb0000060ab9 */ /* 0x000fe20000000800 */
[----:B------:R-:W5:Y:S01]  /*7ea0*/  LDC.64 R8, c[0x0][0x720] ;  /* 0x0001c800ff087b82 */ /* 0x000f620000000a00 */
[----:B------:R-:W-:-:S07]  /*7eb0*/  @UP0 ULDC UR8, c[0x0][0x2f0] ;  /* 0x0000bc0000080ab9 */ /* 0x000fce0000000800 */
[----:B------:R-:W5:Y:S01]  /*7ec0*/  LDC.64 R4, c[0x0][0x700] ;  /* 0x0001c000ff047b82 */ /* 0x000f620000000a00 */
[----:B-1----:R-:W-:Y:S01]  /*7ed0*/  SHF.R.S32.HI R13, RZ, 0x1f, R13 ;  /* 0x0000001fff0d7819 */ /* 0x002fe2000001140d */
[----:B----4-:R-:W-:Y:S02]  /*7ee0*/  UIMAD.WIDE.U32 UR6, UR20, UR6, URZ ;  /* 0x00000006140672a5 */ /* 0x010fe4000f8e003f */
[----:B------:R-:W-:Y:S01]  /*7ef0*/  UMOV UR12, UR20 ;  /* 0x00000014000c7c82 */ /* 0x000fe20008000000 */
[----:B---3--:R-:W-:Y:S01]  /*7f00*/  SHF.R.S32.HI R11, RZ, 0x1f, R11 ;  /* 0x0000001fff0b7819 */ /* 0x008fe2000001140b */
[----:B--2---:R-:W-:Y:S01]  /*7f10*/  IMAD R0, R13, R2, RZ ;  /* 0x000000020d007224 */ /* 0x004fe200078e02ff */
[----:B------:R-:W-:-:S03]  /*7f20*/  @UP0 USHF.R.U32.HI UR12, URZ, UR8, UR7 ;  /* 0x000000083f0c0299 */ /* 0x000fc60008011607 */
[----:B------:R-:W-:Y:S02]  /*7f30*/  IMAD R7, R3, UR20, R0 ;  /* 0x0000001403077c24 */ /* 0x000fe4000f8e0200 */
[----:B------:R-:W-:-:S04]  /*7f40*/  IMAD.WIDE.U32 R2, R2, UR20, RZ ;  /* 0x0000001402027c25 */ /* 0x000fc8000f8e00ff */
[----:B------:R-:W-:Y:S02]  /*7f50*/  IMAD.IADD R3, R3, 0x1, R7 ;  /* 0x0000000103037824 */ /* 0x000fe400078e0207 */
[----:B------:R-:W1:Y:S01]  /*7f60*/  LDC.64 R6, c[0x0][0x730] ;  /* 0x0001cc00ff067b82 */ /* 0x000e620000000a00 */
[----:B-----5:R-:W-:Y:S02]  /*7f70*/  IMAD R0, R11, R8, RZ ;  /* 0x000000080b007224 */ /* 0x020fe400078e02ff */
[----:B------:R-:W-:-:S04]  /*7f80*/  IMAD.WIDE.U32 R2, R8, UR21, R2 ;  /* 0x0000001508027c25 */ /* 0x000fc8000f8e0002 */
[----:B------:R-:W-:Y:S01]  /*7f90*/  IMAD R9, R9, UR21, R0 ;  /* 0x0000001509097c24 */ /* 0x000fe2000f8e0200 */
[----:B------:R-:W-:-:S03]  /*7fa0*/  LEA R4, P0, R2, R4, 0x2 ;  /* 0x0000000402047211 */ /* 0x000fc600078010ff */
[----:B------:R-:W-:Y:S01]  /*7fb0*/  IMAD.IADD R0, R3, 0x1, R9 ;  /* 0x0000000103007824 */ /* 0x000fe200078e0209 */
[----:B------:R-:W-:-:S04]  /*7fc0*/  R2UR UR4, R4 ;  /* 0x00000000040472ca */ /* 0x000fc800000e0000 */
[----:B------:R-:W-:Y:S02]  /*7fd0*/  LEA.HI.X R0, R2, R5, R0, 0x2, P0 ;  /* 0x0000000502007211 */ /* 0x000fe400000f1400 */
[----:B------:R-:W-:Y:S02]  /*7fe0*/  ELECT P0, URZ, PT ;  /* 0x00000000003f782f */ /* 0x000fe40003800000 */
[----:B------:R-:W-:Y:S01]  /*7ff0*/  R2UR UR5, R0 ;  /* 0x00000000000572ca */ /* 0x000fe200000e0000 */
[----:B-1----:R-:W-:-:S04]  /*8000*/  IMAD R2, R13, R6, RZ ;  /* 0x000000060d027224 */ /* 0x002fc800078e02ff */
[----:B------:R-:W-:Y:S02]  /*8010*/  IMAD R5, R7, UR20, R2 ;  /* 0x0000001407057c24 */ /* 0x000fe4000f8e0202 */
[----:B------:R-:W1:Y:S01]  /*8020*/  LDC.64 R2, c[0x0][0x738] ;  /* 0x0001ce00ff027b82 */ /* 0x000e620000000a00 */
[----:B------:R-:W-:-:S04]  /*8030*/  IMAD.WIDE.U32 R6, R6, UR20, RZ ;  /* 0x0000001406067c25 */ /* 0x000fc8000f8e00ff */
[----:B------:R-:W-:Y:S02]  /*8040*/  IMAD.IADD R7, R7, 0x1, R5 ;  /* 0x0000000107077824 */ /* 0x000fe400078e0205 */
[----:B-1----:R-:W-:Y:S02]  /*8050*/  IMAD R0, R11, R2, RZ ;  /* 0x000000020b007224 */ /* 0x002fe400078e02ff */
[----:B------:R-:W-:-:S04]  /*8060*/  IMAD.WIDE.U32 R6, R2, UR21, R6 ;  /* 0x0000001502067c25 */ /* 0x000fc8000f8e0006 */
[----:B------:R-:W-:Y:S02]  /*8070*/  IMAD R19, R3, UR21, R0 ;  /* 0x0000001503137c24 */ /* 0x000fe4000f8e0200 */
[----:B------:R-:W-:Y:S01]  /*8080*/  IMAD.MOV.U32 R0, RZ, RZ, RZ ;  /* 0x000000ffff007224 */ /* 0x000fe200078e00ff */
[----:B------:R-:W-:Y:S06]  /*8090*/  @!P0 BRA `(.L_x_55) ;  /* 0x00000018000c8947 */ /* 0x000fec0003800000 */
[----:B------:R-:W1:Y:S01]  /*80a0*/  S2R R3, SR_CgaCtaId ;  /* 0x0000000000037919 */ /* 0x000e620000008800 */
[----:B------:R-:W-:Y:S01]  /*80b0*/  MOV R20, 0x400 ;  /* 0x0000040000147802 */ /* 0x000fe20000000f00 */
[----:B------:R-:W2:Y:S01]  /*80c0*/  S2R R10, SR_TID.X ;  /* 0x00000000000a7919 */ /* 0x000ea20000002100 */
[----:B------:R-:W3:Y:S02]  /*80d0*/  S2R R0, SR_CTAID.X ;  /* 0x0000000000007919 */ /* 0x000ee40000002500 */
[----:B-1----:R-:W-:Y:S01]  /*80e0*/  LEA R20, R3, R20, 0x18 ;  /* 0x0000001403147211 */ /* 0x002fe200078ec0ff */
[----:B------:R-:W-:Y:S01]  /*80f0*/  IMAD.MOV.U32 R3, RZ, RZ, 0x1 ;  /* 0x00000001ff037424 */ /* 0x000fe200078e00ff */
[----:B--2---:R-:W-:-:S04]  /*8100*/  LOP3.LUT R10, R10, 0x7f, RZ, 0xc0, !PT ;  /* 0x0000007f0a0a7812 */ /* 0x004fc800078ec0ff */
[----:B------:R-:W-:Y:S02]  /*8110*/  SHF.L.U32 R3, R3, 0x1f, RZ ;  /* 0x0000001f03037819 */ /* 0x000fe400000006ff */
[----:B------:R-:W-:Y:S02]  /*8120*/  ISETP.NE.AND P0, PT, R10, RZ, PT ;  /* 0x000000ff0a00720c */ /* 0x000fe40003f05270 */
[----:B------:R-:W1:Y:S02]  /*8130*/  SYNCS.PHASECHK.TRANS64.TRYWAIT P1, [R20+URZ+0x38820], R3 ;  /* 0x03882003140075a7 */ /* 0x000e64000802017f */
[----:B-1-3--:R-:W-:Y:S09]  /*8140*/  @!P1 BRA `(.L_x_56) ;  /* 0x0000001800e49947 */ /* 0x00aff20003800000 */
.L_x_84:
[----:B------:R-:W-:Y:S02]  /*8150*/  IMAD.IADD R19, R7, 0x1, R19 ;  /* 0x0000000107137824 */ /* 0x000fe400078e0213 */
[----:B------:R-:W-:Y:S02]  /*8160*/  IMAD.SHL.U32 R0, R0, 0x80, RZ ;  /* 0x0000008000007824 */ /* 0x000fe400078e00ff */
[----:B------:R-:W-:Y:S01]  /*8170*/  IMAD.MOV.U32 R18, RZ, RZ, 0x1 ;  /* 0x00000001ff127424 */ /* 0x000fe200078e00ff */
[----:B------:R-:W-:Y:S06]  /*8180*/  @P0 BRA `(.L_x_57) ;  /* 0x0000000000180947 */ /* 0x000fec0003800000 */
[----:B------:R-:W2:Y:S01]  /*8190*/  S2R R2, SR_TID.X ;  /* 0x0000000000027919 */ /* 0x000ea20000002100 */
[----:B-1----:R-:W-:-:S04]  /*81a0*/  IMAD.MOV.U32 R3, RZ, RZ, 0x5140 ;  /* 0x00005140ff037424 */ /* 0x002fc800078e00ff */
[----:B------:R3:W-:Y:S01]  /*81b0*/  SYNCS.ARRIVE.TRANS64 RZ, [R20+URZ+0x38810], R3 ;  /* 0x0388100314ff79a7 */ /* 0x0007e2000800003f */
[----:B--2---:R-:W-:-:S13]  /*81c0*/  LOP3.LUT P1, RZ, R2, 0x1f, RZ, 0xc0, !PT ;  /* 0x0000001f02ff7812 */ /* 0x004fda000782c0ff */
[----:B---3--:R-:W-:Y:S05]  /*81d0*/  @!P1 BRA `(.L_x_57) ;  /* 0x0000000000049947 */ /* 0x008fea0003800000 */
[----:B------:R-:W-:Y:S01]  /*81e0*/  BPT.TRAP 0x1 ;  /* 0x000000040000795c */ /* 0x000fe20000300000 */
.L_x_57:
[----:B-1----:R-:W1:Y:S01]  /*81f0*/  LDC.64 R2, c[0x0][0x198] ;  /* 0x00006600ff027b82 */ /* 0x002e620000000a00 */
[----:B------:R-:W-:Y:S01]  /*8200*/  R2UR UR11, R0 ;  /* 0x00000000000b72ca */ /* 0x000fe200000e0000 */
[----:B------:R-:W-:Y:S01]  /*8210*/  UMOV UR19, URZ ;  /* 0x0000003f00137c82 */ /* 0x000fe20008000000 */
[----:B------:R-:W-:Y:S01]  /*8220*/  R2UR UR8, R20 ;  /* 0x00000000140872ca */ /* 0x000fe200000e0000 */
[----:B------:R-:W-:Y:S01]  /*8230*/  UMOV UR22, 0x0 ;  /* 0x0000000000167882 */ /* 0x000fe20000000000 */
[----:B------:R-:W-:Y:S01]  /*8240*/  UMOV UR23, 0x14f00000 ;  /* 0x14f0000000177882 */ /* 0x000fe20000000000 */
[----:B------:R-:W-:Y:S01]  /*8250*/  UMOV UR18, URZ ;  /* 0x0000003f00127c82 */ /* 0x000fe20008000000 */
[----:B------:R-:W-:Y:S01]  /*8260*/  IMAD.MOV.U32 R5, RZ, RZ, 0x10000 ;  /* 0x00010000ff057424 */ /* 0x000fe200078e00ff */
[----:B------:R-:W-:Y:S01]  /*8270*/  UMOV UR26, 0x40 ;  /* 0x00000040001a7882 */ /* 0x000fe20000000000 */
[----:B------:R-:W-:Y:S01]  /*8280*/  UMOV UR28, UR20 ;  /* 0x00000014001c7c82 */ /* 0x000fe20008000000 */
[----:B------:R-:W-:Y:S01]  /*8290*/  UMOV UR29, UR21 ;  /* 0x00000015001d7c82 */ /* 0x000fe20008000000 */
[----:B------:R-:W-:Y:S01]  /*82a0*/  UMOV UR27, UR19 ;  /* 0x00000013001b7c82 */ /* 0x000fe20008000000 */
[----:B------:R-:W-:Y:S01]  /*82b0*/  UMOV UR10, 0x14 ;  /* 0x00000014000a7882 */ /* 0x000fe20000000000 */
[----:B------:R-:W-:Y:S01]  /*82c0*/  UMOV UR30, 0x0 ;  /* 0x00000000001e7882 */ /* 0x000fe20000000000 */
[----:B------:R-:W-:Y:S01]  /*82d0*/  UMOV UR31, 0x10000000 ;  /* 0x10000000001f7882 */ /* 0x000fe20000000000 */
[----:B------:R-:W-:Y:S01]  /*82e0*/  UMOV UR13, UR21 ;  /* 0x00000015000d7c82 */ /* 0x000fe20008000000 */
[----:B------:R-:W-:Y:S01]  /*82f0*/  UIADD3 UR16, UR8, 0x1a000, URZ ;  /* 0x0001a00008107890 */ /* 0x000fe2000fffe03f */
[----:B------:R-:W-:Y:S01]  /*8300*/  IMAD.MOV.U32 R13, RZ, RZ, RZ ;  /* 0x000000ffff0d7224 */ /* 0x000fe200078e00ff */
[----:B------:R-:W-:-:S02]  /*8310*/  UIADD3 UR17, UR8, 0x38810, URZ ;  /* 0x0003881008117890 */ /* 0x000fc4000fffe03f */
[----:B------:R-:W-:Y:S02]  /*8320*/  UIADD3 UR24, UR8, 0x1c800, URZ ;  /* 0x0001c80008187890 */ /* 0x000fe4000fffe03f */
[----:B------:R-:W-:Y:S01]  /*8330*/  UIADD3 UR32, UR8, 0x2e000, URZ ;  /* 0x0002e00008207890 */ /* 0x000fe2000fffe03f */
[----:B-1----:R-:W-:Y:S02]  /*8340*/  IMAD.MOV.U32 R17, RZ, RZ, R2 ;  /* 0x000000ffff117224 */ /* 0x002fe400078e0002 */
[----:B------:R-:W-:Y:S01]  /*8350*/  UMOV UR25, UR17 ;  /* 0x0000001100197c82 */ /* 0x000fe20008000000 */
[----:B------:R-:W-:Y:S01]  /*8360*/  IMAD.MOV.U32 R16, RZ, RZ, R3 ;  /* 0x000000ffff107224 */ /* 0x000fe200078e0003 */
[----:B------:R-:W-:Y:S01]  /*8370*/  UMOV UR33, UR17 ;  /* 0x0000001100217c82 */ /* 0x000fe20008000000 */
[----:B------:R-:W-:Y:S01]  /*8380*/  UIADD3 UR9, UR8, 0x38800, URZ ;  /* 0x0003880008097890 */ /* 0x000fe2000fffe03f */
[----:B------:R-:W-:Y:S01]  /*8390*/  IADD3 R0, P1, R17, 0x2f0, RZ ;  /* 0x000002f011007810 */ /* 0x000fe20007f3e0ff */
[----:B------:R-:W-:Y:S01]  /*83a0*/  UIADD3 UR40, UR8, 0x4000, URZ ;  /* 0x0000400008287890 */ /* 0x000fe2000fffe03f */
[----:B------:R-:W-:-:S02]  /*83b0*/  UMOV UR42, 0x40 ;  /* 0x00000040002a7882 */ /* 0x000fc40000000000 */
[----:B------:R-:W-:Y:S01]  /*83c0*/  R2UR UR6, R0 ;  /* 0x00000000000672ca */ /* 0x000fe200000e0000 */
[----:B------:R-:W-:Y:S01]  /*83d0*/  UMOV UR44, UR12 ;  /* 0x0000000c002c7c82 */ /* 0x000fe20008000000 */
[C---:B------:R-:W-:Y:S01]  /*83e0*/  IADD3 R0, P2, R17.reuse, 0x3f0, RZ ;  /* 0x000003f011007810 */ /* 0x040fe20007f5e0ff */
[----:B------:R-:W-:Y:S01]  /*83f0*/  UMOV UR45, UR21 ;  /* 0x00000015002d7c82 */ /* 0x000fe20008000000 */
[----:B------:R-:W-:Y:S01]  /*8400*/  UMOV UR43, UR11 ;  /* 0x0000000b002b7c82 */ /* 0x000fe20008000000 */
[----:B------:R-:W-:Y:S01]  /*8410*/  UMOV UR41, UR9 ;  /* 0x0000000900297c82 */ /* 0x000fe20008000000 */
[----:B------:R-:W-:Y:S01]  /*8420*/  R2UR UR38, R0 ;  /* 0x00000000002672ca */ /* 0x000fe200000e0000 */
[--C-:B------:R-:W-:Y:S01]  /*8430*/  IMAD.X R0, RZ, RZ, R16.reuse, P1 ;  /* 0x000000ffff007224 */ /* 0x100fe200008e0610 */
[----:B------:R-:W-:Y:S01]  /*8440*/  IADD3 R2, P1, R17, 0xf0, RZ ;  /* 0x000000f011027810 */ /* 0x000fe20007f3e0ff */
[----:B------:R-:W-:Y:S01]  /*8450*/  UMOV UR36, UR12 ;  /* 0x0000000c00247c82 */ /* 0x000fe20008000000 */
[----:B------:R-:W-:Y:S01]  /*8460*/  UMOV UR37, UR21 ;  /* 0x0000001500257c82 */ /* 0x000fe20008000000 */
[----:B------:R-:W-:Y:S01]  /*8470*/  UMOV UR35, UR11 ;  /* 0x0000000b00237c82 */ /* 0x000fe20008000000 */
[----:B------:R-:W-:Y:S01]  /*8480*/  R2UR UR14, R2 ;  /* 0x00000000020e72ca */ /* 0x000fe200000e0000 */
[--C-:B------:R-:W-:Y:S01]  /*8490*/  IMAD.X R3, RZ, RZ, R16.reuse, P1 ;  /* 0x000000ffff037224 */ /* 0x100fe200008e0610 */
[----:B------:R-:W-:Y:S01]  /*84a0*/  R2UR UR7, R0 ;  /* 0x00000000000772ca */ /* 0x000fe200000e0000 */
[----:B------:R-:W-:Y:S01]  /*84b0*/  IMAD.X R0, RZ, RZ, R16, P2 ;  /* 0x000000ffff007224 */ /* 0x000fe200010e0610 */
[----:B------:R-:W-:-:S02]  /*84c0*/  UMOV UR34, UR18 ;  /* 0x0000001200227c82 */ /* 0x000fc40008000000 */
[----:B------:R-:W-:Y:S02]  /*84d0*/  R2UR UR15, R3 ;  /* 0x00000000030f72ca */ /* 0x000fe400000e0000 */
[----:B------:R-:W-:Y:S01]  /*84e0*/  R2UR UR39, R0 ;  /* 0x00000000002772ca */ /* 0x000fe200000e0000 */
[----:B------:R-:W-:-:S10]  /*84f0*/  IMAD.MOV.U32 R0, RZ, RZ, RZ ;  /* 0x000000ffff007224 */ /* 0x000fd400078e00ff */
[----:B------:R-:W-:Y:S01]  /*8500*/  UTMALDG.4D [UR16], [UR14], desc[UR22] ;  /* 0x000016100e0075b4 */ /* 0x000fe20008019000 */
[----:B------:R-:W-:Y:S01]  /*8510*/  UTMALDG.4D [UR24], [UR14], desc[UR22] ;  /* 0x000016180e0075b4 */ /* 0x000fe20008019000 */
[----:B------:R1:W-:Y:S01]  /*8520*/  UBLKCP.S.G [UR32], [UR4], UR10 ;  /* 0x00000020040073ba */ /* 0x0003e2000800020a */
[----:B------:R2:W-:Y:S01]  /*8530*/  SYNCS.ARRIVE.TRANS64 RZ, [R20+URZ+0x38800], R5 ;  /* 0x0388000514ff79a7 */ /* 0x0005e2000800003f */
[----:B-1----:R-:W-:Y:S01]  /*8540*/  UIADD3 UR32, UR8, 0x8000, URZ ;  /* 0x0000800008207890 */ /* 0x002fe2000fffe03f */
[----:B--2---:R-:W1:Y:S01]  /*8550*/  LDC R5, c[0x0][0x280] ;  /* 0x0000a000ff057b82 */ /* 0x004e620000000800 */
[----:B------:R-:W-:Y:S01]  /*8560*/  UIADD3 UR24, UR8, 0xc000, URZ ;  /* 0x0000c00008187890 */ /* 0x000fe2000fffe03f */
[----:B------:R-:W-:Y:S01]  /*8570*/  UMOV UR10, UR18 ;  /* 0x00000012000a7c82 */ /* 0x000fe20008000000 */
[----:B------:R-:W-:Y:S01]  /*8580*/  UMOV UR33, UR9 ;  /* 0x0000000900217c82 */ /* 0x000fe20008000000 */
[----:B------:R2:W-:Y:S01]  /*8590*/  UTMALDG.4D [UR8], [UR6], desc[UR30] ;  /* 0x00001e08060075b4 */ /* 0x0005e20008019000 */
[----:B------:R-:W-:Y:S01]  /*85a0*/  UMOV UR28, UR12 ;  /* 0x0000000c001c7c82 */ /* 0x000fe20008000000 */
[----:B------:R-:W-:Y:S01]  /*85b0*/  UMOV UR27, UR11 ;  /* 0x0000000b001b7c82 */ /* 0x000fe20008000000 */
[----:B------:R-:W-:Y:S01]  /*85c0*/  UMOV UR25, UR9 ;  /* 0x0000000900197c82 */ /* 0x000fe20008000000 */
[----:B------:R2:W-:Y:S01]  /*85d0*/  UTMALDG.4D [UR40], [UR6], desc[UR30] ;  /* 0x00001e28060075b4 */ /* 0x0005e20008019000 */
[----:B------:R2:W-:Y:S01]  /*85e0*/  UTMALDG.4D [UR32], [UR38], desc[UR30] ;  /* 0x00001e20260075b4 */ /* 0x0005e20008019000 */
[----:B-1----:R-:W-:Y:S01]  /*85f0*/  ISETP.GE.AND P1, PT, R5, 0x51, PT ;  /* 0x000000510500780c */ /* 0x002fe20003f26270 */
[----:B------:R2:W-:-:S12]  /*8600*/  UTMALDG.4D [UR24], [UR38], desc[UR30] ;  /* 0x00001e18260075b4 */ /* 0x0005d80008019000 */
[----:B--2---:R-:W-:Y:S05]  /*8610*/  @!P1 BRA `(.L_x_58) ;  /* 0x0000000c00d49947 */ /* 0x004fea0003800000 */
[----:B------:R-:W1:Y:S01]  /*8620*/  S2R R8, SR_TID.X ;  /* 0x0000000000087919 */ /* 0x000e620000002100 */
[C---:B------:R-:W-:Y:S01]  /*8630*/  VIADD R4, R5.reuse, 0x4f ;  /* 0x0000004f05047836 */ /* 0x040fe20000000000 */
[----:B------:R-:W-:Y:S01]  /*8640*/  ISETP.GE.AND P1, PT, R5, 0xa1, PT ;  /* 0x000000a10500780c */ /* 0x000fe20003f26270 */
[----:B------:R-:W-:Y:S02]  /*8650*/  IMAD.MOV.U32 R9, RZ, RZ, 0x1 ;  /* 0x00000001ff097424 */ /* 0x000fe400078e00ff */
[----:B------:R-:W-:-:S04]  /*8660*/  IMAD.HI R4, R4, 0x66666667, RZ ;  /* 0x6666666704047827 */ /* 0x000fc800078e02ff */
[----:B------:R-:W-:Y:S01]  /*8670*/  IMAD.MOV.U32 R18, RZ, RZ, 0x1 ;  /* 0x00000001ff127424 */ /* 0x000fe200078e00ff */
[----:B------:R-:W-:Y:S01]  /*8680*/  SHF.R.U32.HI R5, RZ, 0x1f, R4 ;  /* 0x0000001fff057819 */ /* 0x000fe20000011604 */
[----:B------:R-:W-:Y:S02]  /*8690*/  IMAD.MOV.U32 R13, RZ, RZ, RZ ;  /* 0x000000ffff0d7224 */ /* 0x000fe400078e00ff */
[----:B------:R-:W-:Y:S01]  /*86a0*/  IMAD.MOV.U32 R11, RZ, RZ, RZ ;  /* 0x000000ffff0b7224 */ /* 0x000fe200078e00ff */
[----:B------:R-:W-:-:S04]  /*86b0*/  LEA.HI.SX32 R4, R4, R5, 0x1b ;  /* 0x0000000504047211 */ /* 0x000fc800078fdaff */
[----:B------:R-:W-:-:S04]  /*86c0*/  VIADDMNMX R9, R4, -R9, 0x1, !PT ;  /* 0x0000000104097446 */ /* 0x000fc80007800909 */
[----:B------:R-:W-:Y:S02]  /*86d0*/  LOP3.LUT R10, R9, 0x1, RZ, 0xc0, !PT ;  /* 0x00000001090a7812 */ /* 0x000fe400078ec0ff */
[----:B-1----:R-:W-:Y:S01]  /*86e0*/  LOP3.LUT R12, R8, 0x1f, RZ, 0xc0, !PT ;  /* 0x0000001f080c7812 */ /* 0x002fe200078ec0ff */
[----:B------:R-:W-:Y:S06]  /*86f0*/  @!P1 BRA `(.L_x_59) ;  /* 0x00000008006c9947 */ /* 0x000fec0003800000 */
[----:B------:R-:W-:Y:S02]  /*8700*/  IMAD.IADD R9, R9, 0x1, -R10 ;  /* 0x0000000109097824 */ /* 0x000fe400078e0a0a */
[----:B------:R-:W-:Y:S02]  /*8710*/  IMAD.MOV.U32 R18, RZ, RZ, 0x1 ;  /* 0x00000001ff127424 */ /* 0x000fe400078e00ff */
[----:B------:R-:W-:-:S07]  /*8720*/  IMAD.MOV.U32 R11, RZ, RZ, RZ ;  /* 0x000000ffff0b7224 */ /* 0x000fce00078e00ff */
.L_x_68:
[----:B------:R-:W-:-:S04]  /*8730*/  SHF.L.U32 R21, R18, 0x1f, RZ ;  /* 0x0000001f12157819 */ /* 0x000fc800000006ff */
[----:B-1----:R-:W1:Y:S02]  /*8740*/  SYNCS.PHASECHK.TRANS64.TRYWAIT P1, [R20+URZ+0x38840], R21 ;  /* 0x03884015140075a7 */ /* 0x002e64000802017f */
[----:B-12---:R-:W-:Y:S05]  /*8750*/  @!P1 BRA `(.L_x_60) ;  /* 0x0000001400749947 */ /* 0x006fea0003800000 */
.L_x_85:
[----:B------:R-:W-:Y:S05]  /*8760*/  @P0 BRA `(.L_x_61) ;  /* 0x0000000000140947 */ /* 0x000fea0003800000 */
[----:B------:R-:W-:Y:S01]  /*8770*/  ISETP.NE.AND P1, PT, R12, RZ, PT ;  /* 0x000000ff0c00720c */ /* 0x000fe20003f25270 */
[----:B------:R-:W-:-:S04]  /*8780*/  IMAD.MOV.U32 R3, RZ, RZ, 0x5140 ;  /* 0x00005140ff037424 */ /* 0x000fc800078e00ff */
[----:B------:R2:W-:Y:S08]  /*8790*/  SYNCS.ARRIVE.TRANS64 RZ, [R20+URZ+0x38830], R3 ;  /* 0x0388300314ff79a7 */ /* 0x0005f0000800003f */
[----:B------:R-:W-:Y:S05]  /*87a0*/  @!P1 BRA `(.L_x_61) ;  /* 0x0000000000049947 */ /* 0x000fea0003800000 */
[----:B------:R-:W-:Y:S01]  /*87b0*/  BPT.TRAP 0x1 ;  /* 0x000000040000795c */ /* 0x000fe20000300000 */
.L_x_61:
[----:B------:R-:W3:Y:S01]  /*87c0*/  LDC.64 R14, c[0x0][0x728] ;  /* 0x0001ca00ff0e7b82 */ /* 0x000ee20000000a00 */
[----:B------:R-:W-:Y:S01]  /*87d0*/  IMAD R8, R11, 0x50, RZ ;  /* 0x000000500b087824 */ /* 0x000fe200078e02ff */
[----:B------:R-:W-:Y:S01]  /*87e0*/  R2UR UR10, R20 ;  /* 0x00000000140a72ca */ /* 0x000fe200000e0000 */
[----:B------:R-:W-:Y:S01]  /*87f0*/  UMOV UR8, 0x0 ;  /* 0x0000000000087882 */ /* 0x000fe20000000000 */
[----:B------:R-:W-:Y:S01]  /*8800*/  UMOV UR9, 0x14f00000 ;  /* 0x14f0000000097882 */ /* 0x000fe20000000000 */
[----:B------:R-:W-:Y:S01]  /*8810*/  UMOV UR18, URZ ;  /* 0x0000003f00127c82 */ /* 0x000fe20008000000 */
[C---:B------:R-:W-:Y:S01]  /*8820*/  IADD3 R0, P1, R8.reuse, R6, RZ ;  /* 0x0000000608007210 */ /* 0x040fe20007f3e0ff */
[----:B------:R-:W-:Y:S01]  /*8830*/  UMOV UR26, 0x40 ;  /* 0x00000040001a7882 */ /* 0x000fe20000000000 */
[----:B------:R-:W4:Y:S01]  /*8840*/  LDC.64 R4, c[0x0][0x198] ;  /* 0x00006600ff047b82 */ /* 0x000f220000000a00 */
[----:B------:R-:W-:Y:S01]  /*8850*/  R2UR UR19, R8 ;  /* 0x00000000081372ca */ /* 0x000fe200000e0000 */
[----:B------:R-:W-:Y:S01]  /*8860*/  UMOV UR28, UR20 ;  /* 0x00000014001c7c82 */ /* 0x000fe20008000000 */
[----:B------:R-:W-:Y:S01]  /*8870*/  UMOV UR29, UR21 ;  /* 0x00000015001d7c82 */ /* 0x000fe20008000000 */
[----:B------:R-:W-:-:S03]  /*8880*/  UMOV UR13, 0x14 ;  /* 0x00000014000d7882 */ /* 0x000fc60000000000 */
[----:B------:R-:W-:Y:S02]  /*8890*/  UIADD3 UR16, UR10, 0x24000, URZ ;  /* 0x000240000a107890 */ /* 0x000fe4000fffe03f */
[----:B------:R-:W-:Y:S02]  /*88a0*/  UIADD3 UR17, UR10, 0x38830, URZ ;  /* 0x000388300a117890 */ /* 0x000fe4000fffe03f */
[----:B------:R-:W-:Y:S02]  /*88b0*/  UIADD3 UR24, UR10, 0x26800, URZ ;  /* 0x000268000a187890 */ /* 0x000fe4000fffe03f */
[----:B------:R-:W-:Y:S01]  /*88c0*/  UIADD3 UR10, UR10, 0x2e380, URZ ;  /* 0x0002e3800a0a7890 */ /* 0x000fe2000fffe03f */
[----:B------:R-:W-:Y:S01]  /*88d0*/  UMOV UR27, UR19 ;  /* 0x00000013001b7c82 */ /* 0x000fe20008000000 */
[----:B---3--:R-:W-:Y:S01]  /*88e0*/  LEA R2, P2, R0, R14, 0x2 ;  /* 0x0000000e00027211 */ /* 0x008fe200078410ff */
[----:B------:R-:W-:Y:S01]  /*88f0*/  UMOV UR25, UR17 ;  /* 0x0000001100197c82 */ /* 0x000fe20008000000 */
[----:B------:R-:W-:-:S02]  /*8900*/  UMOV UR11, UR17 ;  /* 0x00000011000b7c82 */ /* 0x000fc40008000000 */
[----:B------:R-:W-:Y:S02]  /*8910*/  R2UR UR14, R2 ;  /* 0x00000000020e72ca */ /* 0x000fe400000e0000 */
[----:B------:R-:W-:Y:S01]  /*8920*/  LEA.HI.X.SX32 R2, R8, R19, 0x1, P1 ;  /* 0x0000001308027211 */ /* 0x000fe200008f0eff */
[----:B----4-:R-:W-:Y:S02]  /*8930*/  IMAD.MOV.U32 R17, RZ, RZ, R4 ;  /* 0x000000ffff117224 */ /* 0x010fe400078e0004 */
[----:B------:R-:W-:Y:S01]  /*8940*/  IMAD.MOV.U32 R16, RZ, RZ, R5 ;  /* 0x000000ffff107224 */ /* 0x000fe200078e0005 */
[----:B------:R-:W-:Y:S02]  /*8950*/  LEA.HI.X R0, R0, R15, R2, 0x2, P2 ;  /* 0x0000000f00007211 */ /* 0x000fe400010f1402 */
[----:B------:R-:W-:Y:S02]  /*8960*/  IADD3 R4, P1, R17, 0x1f0, RZ ;  /* 0x000001f011047810 */ /* 0x000fe40007f3e0ff */
[----:B------:R-:W-:-:S02]  /*8970*/  R2UR UR15, R0 ;  /* 0x00000000000f72ca */ /* 0x000fc400000e0000 */
[----:B------:R-:W-:Y:S01]  /*8980*/  R2UR UR6, R4 ;  /* 0x00000000040672ca */ /* 0x000fe200000e0000 */
[----:B------:R-:W-:-:S05]  /*8990*/  IMAD.X R5, RZ, RZ, R16, P1 ;  /* 0x000000ffff057224 */ /* 0x000fca00008e0610 */
[----:B------:R-:W-:-:S13]  /*89a0*/  R2UR UR7, R5 ;  /* 0x00000000050772ca */ /* 0x000fda00000e0000 */
[----:B------:R3:W-:Y:S01]  /*89b0*/  UTMALDG.4D [UR16], [UR6], desc[UR8] ;  /* 0x00000810060075b4 */ /* 0x0007e20008019000 */
[----:B------:R3:W-:Y:S01]  /*89c0*/  UTMALDG.4D [UR24], [UR6], desc[UR8] ;  /* 0x00000818060075b4 */ /* 0x0007e20008019000 */
[----:B------:R3:W-:Y:S01]  /*89d0*/  UBLKCP.S.G [UR10], [UR14], UR13 ;  /* 0x0000000a0e0073ba */ /* 0x0007e2000800020d */
[----:B------:R-:W4:Y:S02]  /*89e0*/  SYNCS.PHASECHK.TRANS64.TRYWAIT P1, [R20+URZ+0x38828], R21 ;  /* 0x03882815140075a7 */ /* 0x000f24000802017f */
[----:B---34-:R-:W-:Y:S05]  /*89f0*/  @!P1 BRA `(.L_x_62) ;  /* 0x0000001000e09947 */ /* 0x018fea0003800000 */
.L_x_86:
[----:B------:R-:W-:Y:S05]  /*8a00*/  @P0 BRA `(.L_x_63) ;  /* 0x0000000000140947 */ /* 0x000fea0003800000 */
[----:B------:R-:W-:Y:S01]  /*8a10*/  ISETP.NE.AND P1, PT, R12, RZ, PT ;  /* 0x000000ff0c00720c */ /* 0x000fe20003f25270 */
[----:B------:R-:W-:-:S04]  /*8a20*/  IMAD.MOV.U32 R0, RZ, RZ, 0x5140 ;  /* 0x00005140ff007424 */ /* 0x000fc800078e00ff */
[----:B------:R4:W-:Y:S08]  /*8a30*/  SYNCS.ARRIVE.TRANS64 RZ, [R20+URZ+0x38818], R0 ;  /* 0x0388180014ff79a7 */ /* 0x0009f0000800003f */
[----:B------:R-:W-:Y:S05]  /*8a40*/  @!P1 BRA `(.L_x_63) ;  /* 0x0000000000049947 */ /* 0x000fea0003800000 */
[----:B------:R-:W-:Y:S01]  /*8a50*/  BPT.TRAP 0x1 ;  /* 0x000000040000795c */ /* 0x000fe20000300000 */
.L_x_63:
[----:B----4-:R-:W-:Y:S01]  /*8a60*/  VIADD R0, R8, 0x50 ;  /* 0x0000005008007836 */ /* 0x010fe20000000000 */
[----:B------:R-:W-:Y:S01]  /*8a70*/  IADD3 R2, P1, R17, 0xf0, RZ ;  /* 0x000000f011027810 */ /* 0x000fe20007f3e0ff */
[----:B------:R-:W-:Y:S01]  /*8a80*/  UMOV UR8, 0x0 ;  /* 0x0000000000087882 */ /* 0x000fe20000000000 */
[----:B------:R-:W-:Y:S01]  /*8a90*/  R2UR UR16, R20 ;  /* 0x00000000141072ca */ /* 0x000fe200000e0000 */
[----:B------:R-:W-:Y:S01]  /*8aa0*/  UMOV UR9, 0x14f00000 ;  /* 0x14f0000000097882 */ /* 0x000fe20000000000 */
[----:B------:R-:W-:Y:S01]  /*8ab0*/  R2UR UR27, R0 ;  /* 0x00000000001b72ca */ /* 0x000fe200000e0000 */
[----:B--2---:R-:W-:Y:S01]  /*8ac0*/  IMAD.X R3, RZ, RZ, R16, P1 ;  /* 0x000000ffff037224 */ /* 0x004fe200008e0610 */
[----:B------:R-:W-:Y:S01]  /*8ad0*/  R2UR UR6, R2 ;  /* 0x00000000020672ca */ /* 0x000fe200000e0000 */
[----:B------:R-:W-:Y:S01]  /*8ae0*/  UMOV UR26, URZ ;  /* 0x0000003f001a7c82 */ /* 0x000fe20008000000 */
[----:B------:R-:W-:Y:S01]  /*8af0*/  UMOV UR28, UR20 ;  /* 0x00000014001c7c82 */ /* 0x000fe20008000000 */
[----:B------:R-:W-:Y:S01]  /*8b00*/  UMOV UR29, UR21 ;  /* 0x00000015001d7c82 */ /* 0x000fe20008000000 */
[----:B------:R-:W-:Y:S01]  /*8b10*/  R2UR UR7, R3 ;  /* 0x00000000030772ca */ /* 0x000fe200000e0000 */
[----:B------:R-:W-:Y:S01]  /*8b20*/  UMOV UR18, 0x40 ;  /* 0x0000004000127882 */ /* 0x000fe20000000000 */
[----:B------:R-:W-:-:S03]  /*8b30*/  UMOV UR10, 0x14 ;  /* 0x00000014000a7882 */ /* 0x000fc60000000000 */
[----:B------:R-:W-:Y:S02]  /*8b40*/  UIADD3 UR24, UR16, 0x1f000, URZ ;  /* 0x0001f00010187890 */ /* 0x000fe4000fffe03f */
[----:B------:R-:W-:Y:S02]  /*8b50*/  UIADD3 UR25, UR16, 0x38818, URZ ;  /* 0x0003881810197890 */ /* 0x000fe4000fffe03f */
[----:B------:R-:W-:Y:S02]  /*8b60*/  UIADD3 UR22, UR16, 0x2e200, URZ ;  /* 0x0002e20010167890 */ /* 0x000fe4000fffe03f */
[----:B------:R-:W-:Y:S02]  /*8b70*/  UIADD3 UR16, UR16, 0x21800, URZ ;  /* 0x0002180010107890 */ /* 0x000fe4000fffe03f */
[----:B------:R-:W-:Y:S01]  /*8b80*/  UIMAD.WIDE UR14, UR27, 0x4, UR4 ;  /* 0x000000041b0e78a5 */ /* 0x000fe2000f8e0204 */
[----:B------:R-:W-:Y:S01]  /*8b90*/  UMOV UR17, UR25 ;  /* 0x0000001900117c82 */ /* 0x000fe20008000000 */
[----:B------:R-:W-:Y:S01]  /*8ba0*/  UMOV UR19, UR27 ;  /* 0x0000001b00137c82 */ /* 0x000fe20008000000 */
[----:B------:R-:W-:Y:S01]  /*8bb0*/  UMOV UR23, UR25 ;  /* 0x0000001900177c82 */ /* 0x000fe20008000000 */
[----:B------:R2:W-:Y:S03]  /*8bc0*/  UTMALDG.4D [UR24], [UR6], desc[UR8] ;  /* 0x00000818060075b4 */ /* 0x0005e60008019000 */
[----:B------:R2:W-:Y:S02]  /*8bd0*/  UTMALDG.4D [UR16], [UR6], desc[UR8] ;  /* 0x00000810060075b4 */ /* 0x0005e40008019000 */
[----:B------:R2:W-:Y:S01]  /*8be0*/  UBLKCP.S.G [UR22], [UR14], UR10 ;  /* 0x000000160e0073ba */ /* 0x0005e2000800020a */
[----:B------:R-:W4:Y:S02]  /*8bf0*/  SYNCS.PHASECHK.TRANS64.TRYWAIT P1, [R20+URZ+0x38848], R21 ;  /* 0x03884815140075a7 */ /* 0x000f24000802017f */
[----:B--2-4-:R-:W-:Y:S05]  /*8c00*/  @!P1 BRA `(.L_x_64) ;  /* 0x0000001000709947 */ /* 0x014fea0003800000 */
.L_x_87:
[----:B-123--:R-:W-:Y:S01]  /*8c10*/  SHF.R.S32.HI R21, RZ, 0x1f, R0 ;  /* 0x0000001fff157819 */ /* 0x00efe20000011400 */
[----:B------:R-:W-:Y:S06]  /*8c20*/  @P0 BRA `(.L_x_65) ;  /* 0x00000000001c0947 */ /* 0x000fec0003800000 */
[----:B------:R-:W-:-:S04]  /*8c30*/  IMAD.MOV.U32 R12, RZ, RZ, 0x5140 ;  /* 0x00005140ff0c7424 */ /* 0x000fc800078e00ff */
[----:B------:R1:W-:Y:S02]  /*8c40*/  SYNCS.ARRIVE.TRANS64 RZ, [R20+URZ+0x38838], R12 ;  /* 0x0388380c14ff79a7 */ /* 0x0003e4000800003f */
[----:B-1----:R-:W1:Y:S02]  /*8c50*/  S2R R12, SR_TID.X ;  /* 0x00000000000c7919 */ /* 0x002e640000002100 */
[----:B-1----:R-:W-:-:S04]  /*8c60*/  LOP3.LUT R12, R12, 0x1f, RZ, 0xc0, !PT ;  /* 0x0000001f0c0c7812 */ /* 0x002fc800078ec0ff */
[----:B------:R-:W-:-:S13]  /*8c70*/  ISETP.NE.AND P1, PT, R12, RZ, PT ;  /* 0x000000ff0c00720c */ /* 0x000fda0003f25270 */
[----:B------:R-:W-:Y:S05]  /*8c80*/  @!P1 BRA `(.L_x_65) ;  /* 0x0000000000049947 */ /* 0x000fea0003800000 */
[----:B------:R-:W-:Y:S01]  /*8c90*/  BPT.TRAP 0x1 ;  /* 0x000000040000795c */ /* 0x000fe20000300000 */
.L_x_65:
[C---:B------:R-:W-:Y:S01]  /*8ca0*/  R2UR UR27, R0.reuse ;  /* 0x00000000001b72ca */ /* 0x040fe200000e0000 */
[----:B------:R-:W-:Y:S01]  /*8cb0*/  UMOV UR8, 0x0 ;  /* 0x0000000000087882 */ /* 0x000fe20000000000 */
[----:B------:R-:W-:Y:S01]  /*8cc0*/  IADD3 R0, P1, R0, R6, RZ ;  /* 0x0000000600007210 */ /* 0x000fe20007f3e0ff */
[----:B------:R-:W-:Y:S01]  /*8cd0*/  UMOV UR9, 0x14f00000 ;  /* 0x14f0000000097882 */ /* 0x000fe20000000000 */
[----:B------:R-:W-:Y:S01]  /*8ce0*/  R2UR UR10, R20 ;  /* 0x00000000140a72ca */ /* 0x000fe200000e0000 */
[----:B------:R-:W-:Y:S01]  /*8cf0*/  UMOV UR26, URZ ;  /* 0x0000003f001a7c82 */ /* 0x000fe20008000000 */
[----:B------:R-:W-:Y:S01]  /*8d00*/  R2UR UR6, R4 ;  /* 0x00000000040672ca */ /* 0x000fe200000e0000 */
[----:B------:R-:W-:Y:S01]  /*8d10*/  IMAD.X R21, R21, 0x1, R19, P1 ;  /* 0x0000000115157824 */ /* 0x000fe200008e0613 */
[C---:B------:R-:W-:Y:S01]  /*8d20*/  LEA R14, P1, R0.reuse, R14, 0x2 ;  /* 0x0000000e000e7211 */ /* 0x040fe200078210ff */
[----:B------:R-:W-:Y:S01]  /*8d30*/  UMOV UR28, UR20 ;  /* 0x00000014001c7c82 */ /* 0x000fe20008000000 */
[----:B------:R-:W-:Y:S01]  /*8d40*/  R2UR UR7, R5 ;  /* 0x00000000050772ca */ /* 0x000fe200000e0000 */
[----:B------:R-:W-:Y:S01]  /*8d50*/  UMOV UR29, UR21 ;  /* 0x00000015001d7c82 */ /* 0x000fe20008000000 */
[----:B------:R-:W-:Y:S01]  /*8d60*/  LEA.HI.X R21, R0, R15, R21, 0x2, P1 ;  /* 0x0000000f00157211 */ /* 0x000fe200008f1415 */
[----:B------:R-:W-:Y:S01]  /*8d70*/  UMOV UR18, 0x40 ;  /* 0x0000004000127882 */ /* 0x000fe20000000000 */
[----:B------:R-:W-:Y:S01]  /*8d80*/  R2UR UR14, R14 ;  /* 0x000000000e0e72ca */ /* 0x000fe200000e0000 */
[----:B------:R-:W-:Y:S01]  /*8d90*/  UMOV UR19, UR27 ;  /* 0x0000001b00137c82 */ /* 0x000fe20008000000 */
[----:B------:R-:W-:Y:S01]  /*8da0*/  R2UR UR15, R21 ;  /* 0x00000000150f72ca */ /* 0x000fe200000e0000 */
[----:B------:R-:W-:Y:S01]  /*8db0*/  UIADD3 UR24, UR10, 0x29000, URZ ;  /* 0x000290000a187890 */ /* 0x000fe2000fffe03f */
[----:B------:R-:W-:Y:S01]  /*8dc0*/  LOP3.LUT R18, R18, 0x1, RZ, 0x3c, !PT ;  /* 0x0000000112127812 */ /* 0x000fe200078e3cff */
[----:B------:R-:W-:-:S02]  /*8dd0*/  UIADD3 UR25, UR10, 0x38838, URZ ;  /* 0x000388380a197890 */ /* 0x000fc4000fffe03f */
[----:B------:R-:W-:Y:S01]  /*8de0*/  UIADD3 UR16, UR10, 0x2b800, URZ ;  /* 0x0002b8000a107890 */ /* 0x000fe2000fffe03f */
[----:B------:R-:W-:Y:S01]  /*8df0*/  SHF.L.U32 R5, R18, 0x1f, RZ ;  /* 0x0000001f12057819 */ /* 0x000fe200000006ff */
[----:B------:R-:W-:Y:S01]  /*8e00*/  UIADD3 UR10, UR10, 0x2e580, URZ ;  /* 0x0002e5800a0a7890 */ /* 0x000fe2000fffe03f */
[----:B------:R-:W-:Y:S02]  /*8e10*/  UMOV UR13, 0x14 ;  /* 0x00000014000d7882 */ /* 0x000fe40000000000 */
[----:B------:R-:W-:Y:S01]  /*8e20*/  UMOV UR17, UR25 ;  /* 0x0000001900117c82 */ /* 0x000fe20008000000 */
[----:B------:R-:W-:Y:S01]  /*8e30*/  UMOV UR11, UR25 ;  /* 0x00000019000b7c82 */ /* 0x000fe20008000000 */
[----:B------:R1:W-:Y:S02]  /*8e40*/  UTMALDG.4D [UR24], [UR6], desc[UR8] ;  /* 0x00000818060075b4 */ /* 0x0003e40008019000 */
[----:B------:R1:W-:Y:S02]  /*8e50*/  UTMALDG.4D [UR16], [UR6], desc[UR8] ;  /* 0x00000810060075b4 */ /* 0x0003e40008019000 */
[----:B------:R1:W-:Y:S01]  /*8e60*/  UBLKCP.S.G [UR10], [UR14], UR13 ;  /* 0x0000000a0e0073ba */ /* 0x0003e2000800020d */
[----:B------:R-:W2:Y:S02]  /*8e70*/  SYNCS.PHASECHK.TRANS64.TRYWAIT P1, [R20+URZ+0x38820], R5 ;  /* 0x03882005140075a7 */ /* 0x000ea4000802017f */
[----:B-12---:R-:W-:Y:S05]  /*8e80*/  @!P1 BRA `(.L_x_66) ;  /* 0x0000000c00e49947 */ /* 0x006fea0003800000 */
.L_x_89:
[----:B------:R-:W-:Y:S05]  /*8e90*/  @P0 BRA `(.L_x_67) ;  /* 0x0000000000140947 */ /* 0x000fea0003800000 */
[----:B------:R-:W-:Y:S01]  /*8ea0*/  ISETP.NE.AND P1, PT, R12, RZ, PT ;  /* 0x000000ff0c00720c */ /* 0x000fe20003f25270 */
[----:B-1----:R-:W-:-:S04]  /*8eb0*/  IMAD.MOV.U32 R5, RZ, RZ, 0x5140 ;  /* 0x00005140ff057424 */ /* 0x002fc800078e00ff */
[----:B------:R2:W-:Y:S08]  /*8ec0*/  SYNCS.ARRIVE.TRANS64 RZ, [R20+URZ+0x38810], R5 ;  /* 0x0388100514ff79a7 */ /* 0x0005f0000800003f */
[----:B------:R-:W-:Y:S05]  /*8ed0*/  @!P1 BRA `(.L_x_67) ;  /* 0x0000000000049947 */ /* 0x000fea0003800000 */
[----:B------:R-:W-:Y:S01]  /*8ee0*/  BPT.TRAP 0x1 ;  /* 0x000000040000795c */ /* 0x000fe20000300000 */
.L_x_67:
[----:B------:R-:W-:Y:S01]  /*8ef0*/  R2UR UR27, R8 ;  /* 0x00000000081b72ca */ /* 0x000fe200000e0000 */
[----:B------:R-:W-:Y:S01]  /*8f00*/  VIADD R9, R9, 0xfffffffe ;  /* 0xfffffffe09097836 */ /* 0x000fe20000000000 */
[----:B------:R-:W-:Y:S01]  /*8f10*/  R2UR UR16, R20 ;  /* 0x00000000141072ca */ /* 0x000fe200000e0000 */
[----:B------:R-:W-:Y:S01]  /*8f20*/  UMOV UR8, 0x0 ;  /* 0x0000000000087882 */ /* 0x000fe20000000000 */
[----:B------:R-:W-:Y:S01]  /*8f30*/  R2UR UR6, R2 ;  /* 0x00000000020672ca */ /* 0x000fe200000e0000 */
[----:B------:R-:W-:Y:S01]  /*8f40*/  UMOV UR9, 0x14f00000 ;  /* 0x14f0000000097882 */ /* 0x000fe20000000000 */
[----:B------:R-:W-:Y:S01]  /*8f50*/  R2UR UR7, R3 ;  /* 0x00000000030772ca */ /* 0x000fe200000e0000 */
[----:B------:R-:W-:Y:S01]  /*8f60*/  UMOV UR26, URZ ;  /* 0x0000003f001a7c82 */ /* 0x000fe20008000000 */
[----:B------:R-:W-:Y:S01]  /*8f70*/  ISETP.NE.AND P1, PT, R9, RZ, PT ;  /* 0x000000ff0900720c */ /* 0x000fe20003f25270 */
[----:B------:R-:W-:Y:S01]  /*8f80*/  UMOV UR28, UR20 ;  /* 0x00000014001c7c82 */ /* 0x000fe20008000000 */
[----:B------:R-:W-:Y:S01]  /*8f90*/  UMOV UR29, UR21 ;  /* 0x00000015001d7c82 */ /* 0x000fe20008000000 */
[----:B------:R-:W-:Y:S01]  /*8fa0*/  UMOV UR18, 0x40 ;  /* 0x0000004000127882 */ /* 0x000fe20000000000 */
[----:B------:R-:W-:Y:S01]  /*8fb0*/  UMOV UR13, 0x14 ;  /* 0x00000014000d7882 */ /* 0x000fe20000000000 */
[----:B------:R-:W-:Y:S01]  /*8fc0*/  UIADD3 UR27, UR27, 0xa0, URZ ;  /* 0x000000a01b1b7890 */ /* 0x000fe2000fffe03f */
[----:B------:R-:W-:Y:S01]  /*8fd0*/  VIADD R11, R11, 0x2 ;  /* 0x000000020b0b7836 */ /* 0x000fe20000000000 */
[----:B------:R-:W-:-:S02]  /*8fe0*/  UIADD3 UR24, UR16, 0x1a000, URZ ;  /* 0x0001a00010187890 */ /* 0x000fc4000fffe03f */
[----:B------:R-:W-:Y:S02]  /*8ff0*/  UIADD3 UR25, UR16, 0x38810, URZ ;  /* 0x0003881010197890 */ /* 0x000fe4000fffe03f */
[----:B------:R-:W-:Y:S02]  /*9000*/  UIADD3 UR14, UR16, 0x2e000, URZ ;  /* 0x0002e000100e7890 */ /* 0x000fe4000fffe03f */
[----:B------:R-:W-:Y:S02]  /*9010*/  UIADD3 UR16, UR16, 0x1c800, URZ ;  /* 0x0001c80010107890 */ /* 0x000fe4000fffe03f */
[----:B------:R-:W-:Y:S01]  /*9020*/  UIMAD.WIDE UR10, UR27, 0x4, UR4 ;  /* 0x000000041b0a78a5 */ /* 0x000fe2000f8e0204 */
[----:B------:R-:W-:Y:S01]  /*9030*/  UMOV UR17, UR25 ;  /* 0x0000001900117c82 */ /* 0x000fe20008000000 */
[----:B------:R-:W-:Y:S01]  /*9040*/  UMOV UR19, UR27 ;  /* 0x0000001b00137c82 */ /* 0x000fe20008000000 */
[----:B------:R3:W-:Y:S01]  /*9050*/  UTMALDG.4D [UR24], [UR6], desc[UR8] ;  /* 0x00000818060075b4 */ /* 0x0007e20008019000 */
[----:B------:R-:W-:-:S03]  /*9060*/  UMOV UR15, UR25 ;  /* 0x00000019000f7c82 */ /* 0x000fc60008000000 */
[----:B------:R3:W-:Y:S02]  /*9070*/  UTMALDG.4D [UR16], [UR6], desc[UR8] ;  /* 0x00000810060075b4 */ /* 0x0007e40008019000 */
[----:B------:R3:W-:Y:S02]  /*9080*/  UBLKCP.S.G [UR14], [UR10], UR13 ;  /* 0x0000000e0a0073ba */ /* 0x0007e4000800020d */
[----:B---3--:R-:W-:Y:S05]  /*9090*/  @P1 BRA `(.L_x_68) ;  /* 0xfffffff400a41947 */ /* 0x008fea000383ffff */
[----:B------:R-:W-:-:S07]  /*90a0*/  IMAD.U32 R0, RZ, RZ, UR27 ;  /* 0x0000001bff007e24 */ /* 0x000fce000f8e00ff */
.L_x_59:
[----:B------:R-:W-:-:S13]  /*90b0*/  ISETP.NE.AND P1, PT, R10, RZ, PT ;  /* 0x000000ff0a00720c */ /* 0x000fda0003f25270 */
[----:B------:R-:W-:Y:S05]  /*90c0*/  @!P1 BRA `(.L_x_58) ;  /* 0x0000000400289947 */ /* 0x000fea0003800000 */
[----:B------:R-:W-:-:S04]  /*90d0*/  SHF.L.U32 R9, R18, 0x1f, RZ ;  /* 0x0000001f12097819 */ /* 0x000fc800000006ff */
[----:B------:R-:W3:Y:S02]  /*90e0*/  SYNCS.PHASECHK.TRANS64.TRYWAIT P1, [R20+URZ+0x38840], R9 ;  /* 0x03884009140075a7 */ /* 0x000ee4000802017f */
[----:B---3--:R-:W-:Y:S05]  /*90f0*/  @!P1 BRA `(.L_x_69) ;  /* 0x0000000c00609947 */ /* 0x008fea0003800000 */
.L_x_90:
[----:B------:R-:W-:Y:S05]  /*9100*/  @P0 BRA `(.L_x_70) ;  /* 0x0000000000140947 */ /* 0x000fea0003800000 */
[----:B------:R-:W-:Y:S01]  /*9110*/  ISETP.NE.AND P1, PT, R12, RZ, PT ;  /* 0x000000ff0c00720c */ /* 0x000fe20003f25270 */
[----:B-12---:R-:W-:-:S04]  /*9120*/  IMAD.MOV.U32 R5, RZ, RZ, 0x5140 ;  /* 0x00005140ff057424 */ /* 0x006fc800078e00ff */
[----:B------:R4:W-:Y:S08]  /*9130*/  SYNCS.ARRIVE.TRANS64 RZ, [R20+URZ+0x38830], R5 ;  /* 0x0388300514ff79a7 */ /* 0x0009f0000800003f */
[----:B------:R-:W-:Y:S05]  /*9140*/  @!P1 BRA `(.L_x_70) ;  /* 0x0000000000049947 */ /* 0x000fea0003800000 */
[----:B------:R-:W-:Y:S01]  /*9150*/  BPT.TRAP 0x1 ;  /* 0x000000040000795c */ /* 0x000fe20000300000 */
.L_x_70:
[----:B-12-4-:R-:W1:Y:S01]  /*9160*/  LDC.64 R4, c[0x0][0x728] ;  /* 0x0001ca00ff047b82 */ /* 0x016e620000000a00 */
[----:B------:R-:W-:Y:S01]  /*9170*/  IMAD R11, R11, 0x50, RZ ;  /* 0x000000500b0b7824 */ /* 0x000fe200078e02ff */
[----:B------:R-:W-:Y:S01]  /*9180*/  R2UR UR10, R20 ;  /* 0x00000000140a72ca */ /* 0x000fe200000e0000 */
[----:B------:R-:W-:Y:S01]  /*9190*/  UMOV UR8, 0x0 ;  /* 0x0000000000087882 */ /* 0x000fe20000000000 */
[----:B------:R-:W-:Y:S01]  /*91a0*/  UMOV UR9, 0x14f00000 ;  /* 0x14f0000000097882 */ /* 0x000fe20000000000 */
[----:B------:R-:W-:Y:S01]  /*91b0*/  UMOV UR26, URZ ;  /* 0x0000003f001a7c82 */ /* 0x000fe20008000000 */
[C---:B------:R-:W-:Y:S01]  /*91c0*/  IADD3 R0, P1, R11.reuse, R6, RZ ;  /* 0x000000060b007210 */ /* 0x040fe20007f3e0ff */
[----:B------:R-:W-:Y:S01]  /*91d0*/  UMOV UR28, UR20 ;  /* 0x00000014001c7c82 */ /* 0x000fe20008000000 */
[----:B------:R-:W-:Y:S01]  /*91e0*/  R2UR UR27, R11 ;  /* 0x000000000b1b72ca */ /* 0x000fe200000e0000 */
[----:B------:R-:W-:Y:S01]  /*91f0*/  UMOV UR29, UR21 ;  /* 0x00000015001d7c82 */ /* 0x000fe20008000000 */
[----:B------:R-:W-:Y:S01]  /*9200*/  UMOV UR18, 0x40 ;  /* 0x0000004000127882 */ /* 0x000fe20000000000 */
[----:B------:R-:W-:-:S04]  /*9210*/  UMOV UR13, 0x14 ;  /* 0x00000014000d7882 */ /* 0x000fc80000000000 */
[----:B------:R-:W-:Y:S02]  /*9220*/  UIADD3 UR25, UR10, 0x38830, URZ ;  /* 0x000388300a197890 */ /* 0x000fe4000fffe03f */
[----:B------:R-:W-:Y:S02]  /*9230*/  UIADD3 UR24, UR10, 0x24000, URZ ;  /* 0x000240000a187890 */ /* 0x000fe4000fffe03f */
[----:B------:R-:W-:Y:S02]  /*9240*/  UIADD3 UR16, UR10, 0x26800, URZ ;  /* 0x000268000a107890 */ /* 0x000fe4000fffe03f */
[----:B------:R-:W-:Y:S01]  /*9250*/  UIADD3 UR10, UR10, 0x2e380, URZ ;  /* 0x0002e3800a0a7890 */ /* 0x000fe2000fffe03f */
[----:B------:R-:W-:Y:S01]  /*9260*/  UMOV UR17, UR25 ;  /* 0x0000001900117c82 */ /* 0x000fe20008000000 */
[----:B-1----:R-:W-:Y:S01]  /*9270*/  LEA R4, P2, R0, R4, 0x2 ;  /* 0x0000000400047211 */ /* 0x002fe200078410ff */
[----:B------:R-:W-:Y:S01]  /*9280*/  UMOV UR19, UR27 ;  /* 0x0000001b00137c82 */ /* 0x000fe20008000000 */
[----:B------:R-:W-:-:S02]  /*9290*/  UMOV UR11, UR25 ;  /* 0x00000019000b7c82 */ /* 0x000fc40008000000 */
[----:B------:R-:W-:Y:S02]  /*92a0*/  R2UR UR14, R4 ;  /* 0x00000000040e72ca */ /* 0x000fe400000e0000 */
[----:B------:R-:W-:-:S04]  /*92b0*/  LEA.HI.X.SX32 R4, R11, R19, 0x1, P1 ;  /* 0x000000130b047211 */ /* 0x000fc800008f0eff */
[----:B------:R-:W-:Y:S02]  /*92c0*/  LEA.HI.X R5, R0, R5, R4, 0x2, P2 ;  /* 0x0000000500057211 */ /* 0x000fe400010f1404 */
[----:B------:R-:W-:Y:S02]  /*92d0*/  IADD3 R0, P1, R17, 0x1f0, RZ ;  /* 0x000001f011007810 */ /* 0x000fe40007f3e0ff */
[----:B------:R-:W-:Y:S02]  /*92e0*/  R2UR UR15, R5 ;  /* 0x00000000050f72ca */ /* 0x000fe400000e0000 */
[----:B------:R-:W-:Y:S01]  /*92f0*/  R2UR UR6, R0 ;  /* 0x00000000000672ca */ /* 0x000fe200000e0000 */
[----:B------:R-:W-:-:S05]  /*9300*/  IMAD.X R0, RZ, RZ, R16, P1 ;  /* 0x000000ffff007224 */ /* 0x000fca00008e0610 */
[----:B------:R-:W-:-:S13]  /*9310*/  R2UR UR7, R0 ;  /* 0x00000000000772ca */ /* 0x000fda00000e0000 */
[----:B------:R1:W-:Y:S01]  /*9320*/  UTMALDG.4D [UR24], [UR6], desc[UR8] ;  /* 0x00000818060075b4 */ /* 0x0003e20008019000 */
[----:B------:R1:W-:Y:S01]  /*9330*/  UTMALDG.4D [UR16], [UR6], desc[UR8] ;  /* 0x00000810060075b4 */ /* 0x0003e20008019000 */
[----:B------:R1:W-:Y:S01]  /*9340*/  UBLKCP.S.G [UR10], [UR14], UR13 ;  /* 0x0000000a0e0073ba */ /* 0x0003e2000800020d */
[----:B------:R-:W2:Y:S02]  /*9350*/  SYNCS.PHASECHK.TRANS64.TRYWAIT P1, [R20+URZ+0x38828], R9 ;  /* 0x03882809140075a7 */ /* 0x000ea4000802017f */
[----:B-12---:R-:W-:Y:S05]  /*9360*/  @!P1 BRA `(.L_x_71) ;  /* 0x0000000800d89947 */ /* 0x006fea0003800000 */
.L_x_91:
[----:B------:R-:W-:Y:S05]  /*9370*/  @P0 BRA `(.L_x_72) ;  /* 0x0000000000140947 */ /* 0x000fea0003800000 */
[----:B------:R-:W-:Y:S01]  /*9380*/  ISETP.NE.AND P0, PT, R12, RZ, PT ;  /* 0x000000ff0c00720c */ /* 0x000fe20003f05270 */
[----:B------:R-:W-:-:S04]  /*9390*/  IMAD.MOV.U32 R5, RZ, RZ, 0x5140 ;  /* 0x00005140ff057424 */ /* 0x000fc800078e00ff */
[----:B------:R2:W-:Y:S08]  /*93a0*/  SYNCS.ARRIVE.TRANS64 RZ, [R20+URZ+0x38818], R5 ;  /* 0x0388180514ff79a7 */ /* 0x0005f0000800003f */
[----:B------:R-:W-:Y:S05]  /*93b0*/  @!P0 BRA `(.L_x_72) ;  /* 0x0000000000048947 */ /* 0x000fea0003800000 */
[----:B------:R-:W-:Y:S01]  /*93c0*/  BPT.TRAP 0x1 ;  /* 0x000000040000795c */ /* 0x000fe20000300000 */
.L_x_72:
[----:B------:R-:W-:Y:S01]  /*93d0*/  R2UR UR27, R11 ;  /* 0x000000000b1b72ca */ /* 0x000fe200000e0000 */
[----:B------:R-:W-:Y:S01]  /*93e0*/  UMOV UR8, 0x0 ;  /* 0x0000000000087882 */ /* 0x000fe20000000000 */
[----:B------:R-:W-:Y:S01]  /*93f0*/  R2UR UR16, R20 ;  /* 0x00000000141072ca */ /* 0x000fe200000e0000 */
[----:B------:R-:W-:Y:S01]  /*9400*/  UMOV UR9, 0x14f00000 ;  /* 0x14f0000000097882 */ /* 0x000fe20000000000 */
[----:B------:R-:W-:Y:S01]  /*9410*/  R2UR UR6, R2 ;  /* 0x00000000020672ca */ /* 0x000fe200000e0000 */
[----:B------:R-:W-:Y:S01]  /*9420*/  UMOV UR26, URZ ;  /* 0x0000003f001a7c82 */ /* 0x000fe20008000000 */
[----:B------:R-:W-:Y:S01]  /*9430*/  R2UR UR7, R3 ;  /* 0x00000000030772ca */ /* 0x000fe200000e0000 */
[----:B------:R-:W-:Y:S01]  /*9440*/  UMOV UR28, UR20 ;  /* 0x00000014001c7c82 */ /* 0x000fe20008000000 */
[----:B------:R-:W-:Y:S01]  /*9450*/  UMOV UR29, UR21 ;  /* 0x00000015001d7c82 */ /* 0x000fe20008000000 */
[----:B------:R-:W-:Y:S01]  /*9460*/  UMOV UR18, 0x40 ;  /* 0x0000004000127882 */ /* 0x000fe20000000000 */
[----:B------:R-:W-:Y:S01]  /*9470*/  UMOV UR13, 0x14 ;  /* 0x00000014000d7882 */ /* 0x000fe20000000000 */
[----:B------:R-:W-:-:S02]  /*9480*/  IMAD.MOV.U32 R13, RZ, RZ, 0x1 ;  /* 0x00000001ff0d7424 */ /* 0x000fc400078e00ff */
[----:B------:R-:W-:Y:S02]  /*9490*/  UIADD3 UR27, UR27, 0x50, URZ ;  /* 0x000000501b1b7890 */ /* 0x000fe4000fffe03f */
[----:B------:R-:W-:Y:S02]  /*94a0*/  UIADD3 UR24, UR16, 0x1f000, URZ ;  /* 0x0001f00010187890 */ /* 0x000fe4000fffe03f */
[----:B------:R-:W-:Y:S02]  /*94b0*/  UIADD3 UR25, UR16, 0x38818, URZ ;  /* 0x0003881810197890 */ /* 0x000fe4000fffe03f */
[----:B------:R-:W-:Y:S01]  /*94c0*/  UIADD3 UR14, UR16, 0x2e200, URZ ;  /* 0x0002e200100e7890 */ /* 0x000fe2000fffe03f */
[----:B------:R-:W-:Y:S01]  /*94d0*/  IMAD.U32 R0, RZ, RZ, UR27 ;  /* 0x0000001bff007e24 */ /* 0x000fe2000f8e00ff */
        /* <DEDUP_REMOVED lines=8> */
[----:B----4-:R-:W-:Y:S01]  /*9560*/  NOP ;  /* 0x0000000000007918 */ /* 0x010fe20000000000 */
.L_x_58:
[----:B------:R-:W-:Y:S01]  /*9570*/  IMAD R4, R13, 0x8, R20 ;  /* 0x000000080d047824 */ /* 0x000fe200078e0214 */
[----:B------:R-:W-:Y:S01]  /*9580*/  SHF.L.U32 R3, R18, 0x1f, RZ ;  /* 0x0000001f12037819 */ /* 0x000fe200000006ff */
[----:B------:R-:W4:Y:S03]  /*9590*/  S2R R2, SR_TID.X ;  /* 0x0000000000027919 */ /* 0x000f260000002100 */
[----:B------:R-:W5:Y:S01]  /*95a0*/  SYNCS.PHASECHK.TRANS64.TRYWAIT P0, [R4+URZ+0x38840], R3 ;  /* 0x03884003040075a7 */ /* 0x000f62000800017f */
[----:B----4-:R-:W-:-:S04]  /*95b0*/  LOP3.LUT R2, R2, 0x7f, RZ, 0xc0, !PT ;  /* 0x0000007f02027812 */ /* 0x010fc800078ec0ff */
[----:B------:R-:W-:Y:S01]  /*95c0*/  ISETP.NE.AND P1, PT, R2, RZ, PT ;  /* 0x000000ff0200720c */ /* 0x000fe20003f25270 */
[----:B-----5:R-:W-:-:S12]  /*95d0*/  @!P0 BRA `(.L_x_73) ;  /* 0x0000000800508947 */ /* 0x020fd80003800000 */
.L_x_92:
[----:B------:R-:W-:Y:S05]  /*95e0*/  @P1 BRA `(.L_x_74) ;  /* 0x0000000000181947 */ /* 0x000fea0003800000 */
[----:B------:R-:W5:Y:S01]  /*95f0*/  S2R R2, SR_TID.X ;  /* 0x0000000000027919 */ /* 0x000f620000002100 */
[----:B----4-:R-:W-:-:S04]  /*9600*/  IMAD.MOV.U32 R3, RZ, RZ, 0x5140 ;  /* 0x00005140ff037424 */ /* 0x010fc800078e00ff */
[----:B------:R4:W-:Y:S01]  /*9610*/  SYNCS.ARRIVE.TRANS64 RZ, [R4+URZ+0x38830], R3 ;  /* 0x0388300304ff79a7 */ /* 0x0009e2000800003f */
[----:B-----5:R-:W-:-:S13]  /*9620*/  LOP3.LUT P0, RZ, R2, 0x1f, RZ, 0xc0, !PT ;  /* 0x0000001f02ff7812 */ /* 0x020fda000780c0ff */
[----:B----4-:R-:W-:Y:S05]  /*9630*/  @!P0 BRA `(.L_x_74) ;  /* 0x0000000000048947 */ /* 0x010fea0003800000 */
[----:B------:R-:W-:Y:S01]  /*9640*/  BPT.TRAP 0x1 ;  /* 0x000000040000795c */ /* 0x000fe20000300000 */
.L_x_74:
[----:B----4-:R-:W4:Y:S01]  /*9650*/  LDC.64 R2, c[0x0][0x728] ;  /* 0x0001ca00ff027b82 */ /* 0x010f220000000a00 */
[----:B------:R-:W-:Y:S01]  /*9660*/  IADD3 R6, P0, R0, R6, RZ ;  /* 0x0000000600067210 */ /* 0x000fe20007f1e0ff */
[----:B------:R-:W-:Y:S01]  /*9670*/  UMOV UR8, 0x0 ;  /* 0x0000000000087882 */ /* 0x000fe20000000000 */
[----:B------:R-:W-:Y:S01]  /*9680*/  R2UR UR25, R4 ;  /* 0x00000000041972ca */ /* 0x000fe200000e0000 */
[C-C-:B------:R-:W-:Y:S01]  /*9690*/  IMAD R4, R13.reuse, 0x5000, R20.reuse ;  /* 0x000050000d047824 */ /* 0x140fe200078e0214 */
[C---:B------:R-:W-:Y:S01]  /*96a0*/  LEA.HI.X.SX32 R19, R0.reuse, R19, 0x1, P0 ;  /* 0x0000001300137211 */ /* 0x040fe200000f0eff */
[C---:B-123--:R-:W-:Y:S01]  /*96b0*/  IMAD R20, R13.reuse, 0x200, R20 ;  /* 0x000002000d147824 */ /* 0x04efe200078e0214 */
        /* <DEDUP_REMOVED lines=9> */
[----:B------:R-:W-:Y:S01]  /*9750*/  UIADD3 UR25, UR25, 0x38830, URZ ;  /* 0x0003883019197890 */ /* 0x000fe2000fffe03f */
[----:B------:R-:W-:-:S03]  /*9760*/  VIADD R0, R13, 0x1 ;  /* 0x000000010d007836 */ /* 0x000fc60000000000 */
[----:B------:R-:W-:Y:S02]  /*9770*/  UMOV UR19, UR27 ;  /* 0x0000001b00137c82 */ /* 0x000fe40008000000 */
[----:B------:R-:W-:Y:S01]  /*9780*/  UIADD3 UR24, UR16, 0x24000, URZ ;  /* 0x0002400010187890 */ /* 0x000fe2000fffe03f */
[C---:B----4-:R-:W-:Y:S01]  /*9790*/  LEA R2, P0, R6.reuse, R2, 0x2 ;  /* 0x0000000206027211 */ /* 0x050fe200078010ff */
[----:B------:R-:W-:Y:S02]  /*97a0*/  UIADD3 UR16, UR16, 0x26800, URZ ;  /* 0x0002680010107890 */ /* 0x000fe4000fffe03f */
[----:B------:R-:W-:Y:S01]  /*97b0*/  UIADD3 UR10, UR10, 0x2e380, URZ ;  /* 0x0002e3800a0a7890 */ /* 0x000fe2000fffe03f */
[----:B------:R-:W-:Y:S01]  /*97c0*/  LEA.HI.X R3, R6, R3, R19, 0x2, P0 ;  /* 0x0000000306037211 */ /* 0x000fe200000f1413 */
[----:B------:R-:W-:Y:S01]  /*97d0*/  UMOV UR17, UR25 ;  /* 0x0000001900117c82 */ /* 0x000fe20008000000 */
[----:B------:R-:W-:Y:S01]  /*97e0*/  IADD3 R17, P0, R17, 0x1f0, RZ ;  /* 0x000001f011117810 */ /* 0x000fe20007f1e0ff */
[----:B------:R-:W-:Y:S01]  /*97f0*/  UMOV UR11, UR25 ;  /* 0x00000019000b7c82 */ /* 0x000fe20008000000 */
[----:B------:R-:W-:-:S02]  /*9800*/  R2UR UR14, R2 ;  /* 0x00000000020e72ca */ /* 0x000fc400000e0000 */
[----:B------:R-:W-:Y:S01]  /*9810*/  R2UR UR6, R17 ;  /* 0x00000000110672ca */ /* 0x000fe200000e0000 */
[----:B------:R-:W-:Y:S01]  /*9820*/  IMAD.X R16, RZ, RZ, R16, P0 ;  /* 0x000000ffff107224 */ /* 0x000fe200000e0610 */
[----:B------:R-:W-:Y:S02]  /*9830*/  R2UR UR15, R3 ;  /* 0x00000000030f72ca */ /* 0x000fe400000e0000 */
[----:B------:R-:W-:Y:S02]  /*9840*/  ISETP.NE.AND P0, PT, R0, 0x2, PT ;  /* 0x000000020000780c */ /* 0x000fe40003f05270 */
[----:B------:R-:W-:Y:S02]  /*9850*/  R2UR UR7, R16 ;  /* 0x00000000100772ca */ /* 0x000fe400000e0000 */
[----:B------:R-:W-:Y:S02]  /*9860*/  SEL R3, RZ, 0x1, P0 ;  /* 0x00000001ff037807 */ /* 0x000fe40000000000 */
[----:B------:R-:W-:-:S02]  /*9870*/  SEL R0, R0, RZ, P0 ;  /* 0x000000ff00007207 */ /* 0x000fc40000000000 */
[----:B------:R-:W-:-:S07]  /*9880*/  LOP3.LUT R18, R18, R3, RZ, 0x3c, !PT ;  /* 0x0000000312127212 */ /* 0x000fce00078e3cff */
[----:B------:R1:W-:Y:S01]  /*9890*/  UTMALDG.4D [UR24], [UR6], desc[UR8] ;  /* 0x00000818060075b4 */ /* 0x0003e20008019000 */
[----:B------:R1:W-:Y:S01]  /*98a0*/  UTMALDG.4D [UR16], [UR6], desc[UR8] ;  /* 0x00000810060075b4 */ /* 0x0003e20008019000 */
[----:B------:R1:W-:Y:S02]  /*98b0*/  UBLKCP.S.G [UR10], [UR14], UR13 ;  /* 0x0000000a0e0073ba */ /* 0x0003e4000800020d */
[----:B-1----:R-:W-:Y:S01]  /*98c0*/  NOP ;  /* 0x0000000000007918 */ /* 0x002fe20000000000 */
.L_x_55:
[----:B------:R-:W-:Y:S05]  /*98d0*/  BSYNC B0 ;  /* 0x0000000000007941 */ /* 0x000fea0003800000 */
.L_x_54:
[----:B------:R-:W-:-:S03]  /*98e0*/  UMOV UR6, 0xffffffff ;  /* 0xffffffff00067882 */ /* 0x000fc60000000000 */
[----:B------:R-:W-:Y:S05]  /*98f0*/  BRA.DIV UR6, `(.L_x_75) ;  /* 0x00000006069c7947 */ /* 0x000fea000b800000 */
[----:B------:R-:W-:-:S13]  /*9900*/  ELECT P0, URZ, PT ;  /* 0x00000000003f782f */ /* 0x000fda0003800000 */
.L_x_95:
[----:B------:R-:W-:Y:S05]  /*9910*/  @!P0 BRA `(.L_x_7) ;  /* 0x0000000000848947 */ /* 0x000fea0003800000 */
[----:B------:R-:W2:Y:S02]  /*9920*/  LDL.LU R2, [R1] ;  /* 0x0000000001027983 */ /* 0x000ea40000300800 */
[----:B--2---:R-:W-:-:S04]  /*9930*/  LOP3.LUT R2, R2, 0x2, RZ, 0xfc, !PT ;  /* 0x0000000202027812 */ /* 0x004fc800078efcff */
[----:B------:R-:W-:-:S13]  /*9940*/  ISETP.NE.AND P0, PT, R2, 0x3, PT ;  /* 0x000000030200780c */ /* 0x000fda0003f05270 */
[----:B------:R-:W-:Y:S05]  /*9950*/  @!P0 BRA `(.L_x_76) ;  /* 0x0000000000048947 */ /* 0x000fea0003800000 */
[----:B------:R-:W-:Y:S01]  /*9960*/  BPT.TRAP 0x1 ;  /* 0x000000040000795c */ /* 0x000fe20000300000 */
.L_x_76:
[----:B------:R-:W1:Y:S01]  /*9970*/  S2R R3, SR_CgaCtaId ;  /* 0x0000000000037919 */ /* 0x000e620000008800 */
[----:B------:R-:W-:Y:S02]  /*9980*/  MOV R2, 0x400 ;  /* 0x0000040000027802 */ /* 0x000fe40000000f00 */
[----:B------:R-:W-:Y:S02]  /*9990*/  SHF.L.U32 R4, R18, 0x1f, RZ ;  /* 0x0000001f12047819 */ /* 0x000fe400000006ff */
[----:B-1----:R-:W-:Y:S01]  /*99a0*/  LEA R8, R3, R2, 0x18 ;  /* 0x0000000203087211 */ /* 0x002fe200078ec0ff */
[----:B------:R-:W-:-:S04]  /*99b0*/  VIADD R2, R0, 0x1 ;  /* 0x0000000100027836 */ /* 0x000fc80000000000 */
[----:B------:R-:W-:Y:S01]  /*99c0*/  VIADD R3, R8, 0x38820 ;  /* 0x0003882008037836 */ /* 0x000fe20000000000 */
[----:B------:R-:W-:-:S03]  /*99d0*/  ISETP.NE.AND P2, PT, R2, 0x2, PT ;  /* 0x000000020200780c */ /* 0x000fc60003f45270 */
[----:B------:R-:W-:Y:S01]  /*99e0*/  IMAD R7, R0, 0x8, R3 ;  /* 0x0000000800077824 */ /* 0x000fe200078e0203 */
[----:B------:R-:W-:Y:S02]  /*99f0*/  SEL R5, RZ, 0x1, P2 ;  /* 0x00000001ff057807 */ /* 0x000fe40001000000 */
[----:B------:R-:W-:Y:S01]  /*9a00*/  SEL R6, R2, RZ, P2 ;  /* 0x000000ff02067207 */ /* 0x000fe20001000000 */
[----:B------:R-:W1:Y:S01]  /*9a10*/  SYNCS.PHASECHK.TRANS64.TRYWAIT P1, [R7+URZ], R4 ;  /* 0x00000004070075a7 */ /* 0x000e62000802017f */
[----:B------:R-:W-:-:S03]  /*9a20*/  LOP3.LUT R5, R18, R5, RZ, 0x3c, !PT ;  /* 0x0000000512057212 */ /* 0x000fc600078e3cff */
[----:B------:R-:W-:Y:S01]  /*9a30*/  IMAD R3, R6, 0x8, R3 ;  /* 0x0000000806037824 */ /* 0x000fe200078e0203 */
[----:B------:R-:W-:Y:S01]  /*9a40*/  SHF.L.U32 R2, R5, 0x1f, RZ ;  /* 0x0000001f05027819 */ /* 0x000fe200000006ff */
[----:B-1----:R-:W-:Y:S06]  /*9a50*/  @!P1 BRA `(.L_x_77) ;  /* 0x0000000400689947 */ /* 0x002fec0003800000 */
.L_x_96:
[----:B------:R-:W2:Y:S02]  /*9a60*/  SYNCS.PHASECHK.TRANS64.TRYWAIT P1, [R3+URZ], R2 ;  /* 0x00000002030075a7 */ /* 0x000ea4000802017f */
[----:B--2---:R-:W-:Y:S05]  /*9a70*/  @!P1 BRA `(.L_x_78) ;  /* 0x0000000400749947 */ /* 0x004fea0003800000 */
.L_x_97:
[----:B------:R-:W-:Y:S05]  /*9a80*/  @!P0 BRA `(.L_x_79) ;  /* 0x0000000000048947 */ /* 0x000fea0003800000 */
[----:B------:R-:W-:Y:S01]  /*9a90*/  BPT.TRAP 0x1 ;  /* 0x000000040000795c */ /* 0x000fe20000300000 */
.L_x_79:
[----:B--2---:R-:W-:-:S04]  /*9aa0*/  VIADD R3, R8, 0x38840 ;  /* 0x0003884008037836 */ /* 0x004fc80000000000 */
[----:B------:R-:W-:-:S04]  /*9ab0*/  IMAD R5, R0, 0x8, R3 ;  /* 0x0000000800057824 */ /* 0x000fc800078e0203 */
[----:B------:R-:W2:Y:S02]  /*9ac0*/  SYNCS.PHASECHK.TRANS64.TRYWAIT P0, [R5+URZ], R4 ;  /* 0x00000004050075a7 */ /* 0x000ea4000800017f */
[----:B--2---:R-:W-:Y:S05]  /*9ad0*/  @!P0 BRA `(.L_x_80) ;  /* 0x0000000400708947 */ /* 0x004fea0003800000 */
.L_x_98:
[----:B------:R-:W-:-:S07]  /*9ae0*/  IMAD R3, R6, 0x8, R3 ;  /* 0x0000000806037824 */ /* 0x000fce00078e0203 */
.L_x_81:
[----:B---3--:R3:W4:Y:S02]  /*9af0*/  SYNCS.PHASECHK.TRANS64.TRYWAIT P0, [R3+URZ], R2 ;  /* 0x00000002030075a7 */ /* 0x008724000800017f */
[----:B----4-:R-:W-:Y:S05]  /*9b00*/  @!P0 NANOSLEEP.SYNCS 0x989680 ;  /* 0x009896800000895d */ /* 0x010fea0003900000 */
[----:B------:R-:W4:Y:S02]  /*9b10*/  @!P0 SYNCS.PHASECHK.TRANS64 P0, [R3+URZ], R2 ;  /* 0x00000002030085a7 */ /* 0x000f24000800007f */
[----:B----4-:R-:W-:Y:S05]  /*9b20*/  @!P0 BRA `(.L_x_81) ;  /* 0xfffffffc00f08947 */ /* 0x010fea000383ffff */
.L_x_7:
[----:B------:R-:W-:Y:S05]  /*9b30*/  BSYNC B6 ;  /* 0x0000000000067941 */ /* 0x000fea0003800000 */
.L_x_4:
[----:B------:R-:W-:Y:S05]  /*9b40*/  EXIT ;  /* 0x000000000000794d */ /* 0x000fea0003800000 */
.L_x_12:
[----:B------:R-:W-:Y:S02]  /*9b50*/  IMAD.MOV.U32 R12, RZ, RZ, RZ ;  /* 0x000000ffff0c7224 */ /* 0x000fe400078e00ff */
[----:B------:R-:W-:Y:S02]  /*9b60*/  IMAD.MOV.U32 R11, RZ, RZ, 0x1f ;  /* 0x0000001fff0b7424 */ /* 0x000fe400078e00ff */
[----:B------:R-:W-:-:S07]  /*9b70*/  IMAD.MOV.U32 R15, RZ, RZ, -0x1 ;  /* 0xffffffffff0f7424 */ /* 0x000fce00078e00ff */
[----:B------:R-:W-:Y:S05]  /*9b80*/  WARPSYNC.COLLECTIVE R15, `(.L_x_82) ;  /* 0x000000000f087348 */ /* 0x000fea0003c00000 */
[----:B------:R1:W2:Y:S02]  /*9b90*/  SHFL.IDX P6, R14, R13, R12, R11 ;  /* 0x0000000c0d0e7389 */ /* 0x0002a400000c000b */
[----:B-12---:R-:W-:Y:S01]  /*9ba0*/  ENDCOLLECTIVE ;  /* 0x000000000000791b */ /* 0x006fe20003800000 */
.L_x_82:
[----:B------:R-:W-:Y:S05]  /*9bb0*/  BRA `(.L_x_83) ;  /* 0xffffff7000007947 */ /* 0x000fea000383ffff */
.L_x_14:
[----:B--2---:R-:W2:Y:S01]  /*9bc0*/  S2R R5, SR_CgaCtaId ;  /* 0x0000000000057919 */ /* 0x004ea20000008800 */
[----:B------:R-:W-:-:S04]  /*9bd0*/  MOV R4, 0x400 ;  /* 0x0000040000047802 */ /* 0x000fc80000000f00 */
[----:B--2---:R-:W-:-:S04]  /*9be0*/  LEA R4, R5, R4, 0x18 ;  /* 0x0000000405047211 */ /* 0x004fc800078ec0ff */
[----:B------:R2:W3:Y:S03]  /*9bf0*/  SYNCS.PHASECHK.TRANS64.TRYWAIT P0, [R4+URZ+0x38800], R8 ;  /* 0x03880008040075a7 */ /* 0x0004e6000800017f */
[----:B---3--:R-:W-:Y:S05]  /*9c00*/  @!P0 NANOSLEEP.SYNCS 0x989680 ;  /* 0x009896800000895d */ /* 0x008fea0003900000 */
[----:B------:R-:W3:Y:S02]  /*9c10*/  @!P0 SYNCS.PHASECHK.TRANS64 P0, [R4+URZ+0x38800], R8 ;  /* 0x03880008040085a7 */ /* 0x000ee4000800007f */
[----:B---3--:R-:W-:Y:S05]  /*9c20*/  @!P0 BRA `(.L_x_14) ;  /* 0xfffffffc00e48947 */ /* 0x008fea000383ffff */
[----:B------:R-:W-:Y:S05]  /*9c30*/  BRA `(.L_x_13) ;  /* 0xffffff70001c7947 */ /* 0x000fea000383ffff */
.L_x_19:
[----:B---3--:R3:W4:Y:S02]  /*9c40*/  SYNCS.PHASECHK.TRANS64.TRYWAIT P1, [R3+URZ+0x38810], R152 ;  /* 0x03881098030075a7 */ /* 0x008724000802017f */
[----:B----4-:R-:W-:Y:S05]  /*9c50*/  @!P1 NANOSLEEP.SYNCS 0x989680 ;  /* 0x009896800000995d */ /* 0x010fea0003900000 */
[----:B------:R-:W4:Y:S02]  /*9c60*/  @!P1 SYNCS.PHASECHK.TRANS64 P1, [R3+URZ+0x38810], R152 ;  /* 0x03881098030095a7 */ /* 0x000f24000802007f */
[----:B----4-:R-:W-:Y:S05]  /*9c70*/  @!P1 BRA `(.L_x_19) ;  /* 0xfffffffc00f09947 */ /* 0x010fea000383ffff */
[----:B------:R-:W-:Y:S05]  /*9c80*/  BRA `(.L_x_18) ;  /* 0xffffff78002c7947 */ /* 0x000fea000383ffff */
.L_x_23:
[----:B------:R1:W1:Y:S02]  /*9c90*/  SYNCS.PHASECHK.TRANS64.TRYWAIT P1, [R3+URZ+0x38830], R152 ;  /* 0x03883098030075a7 */ /* 0x000264000802017f */
[----:B-1----:R-:W-:Y:S05]  /*9ca0*/  @!P1 NANOSLEEP.SYNCS 0x989680 ;  /* 0x009896800000995d */ /* 0x002fea0003900000 */
[----:B------:R-:W1:Y:S02]  /*9cb0*/  @!P1 SYNCS.PHASECHK.TRANS64 P1, [R3+URZ+0x38830], R152 ;  /* 0x03883098030095a7 */ /* 0x000e64000802007f */
[----:B-1----:R-:W-:Y:S05]  /*9cc0*/  @!P1 BRA `(.L_x_23) ;  /* 0xfffffffc00f09947 */ /* 0x002fea000383ffff */
[----:B------:R-:W-:Y:S05]  /*9cd0*/  BRA `(.L_x_22) ;  /* 0xffffff8800b87947 */ /* 0x000fea000383ffff */
.L_x_56:
[----:B-1----:R1:W2:Y:S02]  /*9ce0*/  SYNCS.PHASECHK.TRANS64.TRYWAIT P1, [R20+URZ+0x38820], R3 ;  /* 0x03882003140075a7 */ /* 0x0022a4000802017f */
[----:B--2---:R-:W-:Y:S05]  /*9cf0*/  @!P1 NANOSLEEP.SYNCS 0x989680 ;  /* 0x009896800000995d */ /* 0x004fea0003900000 */
[----:B------:R-:W2:Y:S02]  /*9d00*/  @!P1 SYNCS.PHASECHK.TRANS64 P1, [R20+URZ+0x38820], R3 ;  /* 0x03882003140095a7 */ /* 0x000ea4000802007f */
[----:B--2---:R-:W-:Y:S05]  /*9d10*/  @!P1 BRA `(.L_x_56) ;  /* 0xfffffffc00f09947 */ /* 0x004fea000383ffff */
[----:B------:R-:W-:Y:S05]  /*9d20*/  BRA `(.L_x_84) ;  /* 0xffffffe400087947 */ /* 0x000fea000383ffff */
.L_x_60:
[----:B-1----:R1:W2:Y:S02]  /*9d30*/  SYNCS.PHASECHK.TRANS64.TRYWAIT P1, [R20+URZ+0x38840], R21 ;  /* 0x03884015140075a7 */ /* 0x0022a4000802017f */
[----:B--2---:R-:W-:Y:S05]  /*9d40*/  @!P1 NANOSLEEP.SYNCS 0x989680 ;  /* 0x009896800000995d */ /* 0x004fea0003900000 */
[----:B------:R-:W2:Y:S02]  /*9d50*/  @!P1 SYNCS.PHASECHK.TRANS64 P1, [R20+URZ+0x38840], R21 ;  /* 0x03884015140095a7 */ /* 0x000ea4000802007f */
[----:B--2---:R-:W-:Y:S05]  /*9d60*/  @!P1 BRA `(.L_x_60) ;  /* 0xfffffffc00f09947 */ /* 0x004fea000383ffff */
[----:B------:R-:W-:Y:S05]  /*9d70*/  BRA `(.L_x_85) ;  /* 0xffffffe800787947 */ /* 0x000fea000383ffff */
.L_x_62:
[----:B---3--:R3:W4:Y:S02]  /*9d80*/  SYNCS.PHASECHK.TRANS64.TRYWAIT P1, [R20+URZ+0x38828], R21 ;  /* 0x03882815140075a7 */ /* 0x008724000802017f */
[----:B----4-:R-:W-:Y:S05]  /*9d90*/  @!P1 NANOSLEEP.SYNCS 0x989680 ;  /* 0x009896800000995d */ /* 0x010fea0003900000 */
[----:B------:R-:W4:Y:S02]  /*9da0*/  @!P1 SYNCS.PHASECHK.TRANS64 P1, [R20+URZ+0x38828], R21 ;  /* 0x03882815140095a7 */ /* 0x000f24000802007f */
[----:B----4-:R-:W-:Y:S05]  /*9db0*/  @!P1 BRA `(.L_x_62) ;  /* 0xfffffffc00f09947 */ /* 0x010fea000383ffff */
[----:B------:R-:W-:Y:S05]  /*9dc0*/  BRA `(.L_x_86) ;  /* 0xffffffec000c7947 */ /* 0x000fea000383ffff */
.L_x_64:
[----:B--2---:R2:W4:Y:S02]  /*9dd0*/  SYNCS.PHASECHK.TRANS64.TRYWAIT P1, [R20+URZ+0x38848], R21 ;  /* 0x03884815140075a7 */ /* 0x004524000802017f */
[----:B----4-:R-:W-:Y:S05]  /*9de0*/  @!P1 NANOSLEEP.SYNCS 0x989680 ;  /* 0x009896800000995d */ /* 0x010fea0003900000 */
[----:B------:R-:W4:Y:S02]  /*9df0*/  @!P1 SYNCS.PHASECHK.TRANS64 P1, [R20+URZ+0x38848], R21 ;  /* 0x03884815140095a7 */ /* 0x000f24000802007f */
[----:B----4-:R-:W-:Y:S05]  /*9e00*/  @!P1 BRA `(.L_x_64) ;  /* 0xfffffffc00f09947 */ /* 0x010fea000383ffff */
[----:B------:R-:W-:Y:S05]  /*9e10*/  BRA `(.L_x_87) ;  /* 0xffffffec007c7947 */ /* 0x000fea000383ffff */
.L_x_66:
[----:B------:R-:W-:-:S07]  /*9e20*/  SHF.L.U32 R5, R18, 0x1f, RZ ;  /* 0x0000001f12057819 */ /* 0x000fce00000006ff */
.L_x_88:
[----:B-1----:R1:W2:Y:S02]  /*9e30*/  SYNCS.PHASECHK.TRANS64.TRYWAIT P1, [R20+URZ+0x38820], R5 ;  /* 0x03882005140075a7 */ /* 0x0022a4000802017f */
[----:B--2---:R-:W-:Y:S05]  /*9e40*/  @!P1 NANOSLEEP.SYNCS 0x989680 ;  /* 0x009896800000995d */ /* 0x004fea0003900000 */
[----:B------:R-:W2:Y:S02]  /*9e50*/  @!P1 SYNCS.PHASECHK.TRANS64 P1, [R20+URZ+0x38820], R5 ;  /* 0x03882005140095a7 */ /* 0x000ea4000802007f */
[----:B--2---:R-:W-:Y:S05]  /*9e60*/  @!P1 BRA `(.L_x_88) ;  /* 0xfffffffc00f09947 */ /* 0x004fea000383ffff */
[----:B------:R-:W-:Y:S05]  /*9e70*/  BRA `(.L_x_89) ;  /* 0xfffffff000047947 */ /* 0x000fea000383ffff */
.L_x_69:
[----:B---3--:R3:W4:Y:S02]  /*9e80*/  SYNCS.PHASECHK.TRANS64.TRYWAIT P1, [R20+URZ+0x38840], R9 ;  /* 0x03884009140075a7 */ /* 0x008724000802017f */
[----:B----4-:R-:W-:Y:S05]  /*9e90*/  @!P1 NANOSLEEP.SYNCS 0x989680 ;  /* 0x009896800000995d */ /* 0x010fea0003900000 */
[----:B------:R-:W4:Y:S02]  /*9ea0*/  @!P1 SYNCS.PHASECHK.TRANS64 P1, [R20+URZ+0x38840], R9 ;  /* 0x03884009140095a7 */ /* 0x000f24000802007f */
[----:B----4-:R-:W-:Y:S05]  /*9eb0*/  @!P1 BRA `(.L_x_69) ;  /* 0xfffffffc00f09947 */ /* 0x010fea000383ffff */
[----:B------:R-:W-:Y:S05]  /*9ec0*/  BRA `(.L_x_90) ;  /* 0xfffffff0008c7947 */ /* 0x000fea000383ffff */
.L_x_71:
[----:B-1----:R1:W2:Y:S02]  /*9ed0*/  SYNCS.PHASECHK.TRANS64.TRYWAIT P1, [R20+URZ+0x38828], R9 ;  /* 0x03882809140075a7 */ /* 0x0022a4000802017f */
[----:B--2---:R-:W-:Y:S05]  /*9ee0*/  @!P1 NANOSLEEP.SYNCS 0x989680 ;  /* 0x009896800000995d */ /* 0x004fea0003900000 */
[----:B------:R-:W2:Y:S02]  /*9ef0*/  @!P1 SYNCS.PHASECHK.TRANS64 P1, [R20+URZ+0x38828], R9 ;  /* 0x03882809140095a7 */ /* 0x000ea4000802007f */
[----:B--2---:R-:W-:Y:S05]  /*9f00*/  @!P1 BRA `(.L_x_71) ;  /* 0xfffffffc00f09947 */ /* 0x004fea000383ffff */
[----:B------:R-:W-:Y:S05]  /*9f10*/  BRA `(.L_x_91) ;  /* 0xfffffff400147947 */ /* 0x000fea000383ffff */
.L_x_73:
[----:B----4-:R4:W1:Y:S02]  /*9f20*/  SYNCS.PHASECHK.TRANS64.TRYWAIT P0, [R4+URZ+0x38840], R3 ;  /* 0x03884003040075a7 */ /* 0x010864000800017f */
[----:B-1----:R-:W-:Y:S05]  /*9f30*/  @!P0 NANOSLEEP.SYNCS 0x989680 ;  /* 0x009896800000895d */ /* 0x002fea0003900000 */
[----:B------:R-:W1:Y:S02]  /*9f40*/  @!P0 SYNCS.PHASECHK.TRANS64 P0, [R4+URZ+0x38840], R3 ;  /* 0x03884003040085a7 */ /* 0x000e64000800007f */
[----:B-1----:R-:W-:Y:S05]  /*9f50*/  @!P0 BRA `(.L_x_73) ;  /* 0xfffffffc00f08947 */ /* 0x002fea000383ffff */
[----:B------:R-:W-:Y:S05]  /*9f60*/  BRA `(.L_x_92) ;  /* 0xfffffff4009c7947 */ /* 0x000fea000383ffff */
.L_x_75:
[----:B------:R-:W-:Y:S01]  /*9f70*/  BSSY B0, `(.L_x_93) ;  /* 0x0000006000007945 */ /* 0x000fe20003800000 */
[----:B------:R-:W-:-:S07]  /*9f80*/  IMAD.MOV.U32 R15, RZ, RZ, -0x1 ;  /* 0xffffffffff0f7424 */ /* 0x000fce00078e00ff */
[----:B------:R-:W-:Y:S05]  /*9f90*/  WARPSYNC.COLLECTIVE R15, `(.L_x_94) ;  /* 0x000000000f0c7348 */ /* 0x000fea0003c00000 */
[----:B------:R-:W-:Y:S02]  /*9fa0*/  ELECT P6, UR62, PT ;  /* 0x00000000003e782f */ /* 0x000fe400038c0000 */
[----:B------:R-:W-:Y:S01]  /*9fb0*/  MOV R14, UR62 ;  /* 0x0000003e000e7c02 */ /* 0x000fe20008000f00 */
[----:B------:R-:W-:Y:S10]  /*9fc0*/  ENDCOLLECTIVE ;  /* 0x000000000000791b */ /* 0x000ff40003800000 */
.L_x_94:
[----:B------:R-:W-:Y:S05]  /*9fd0*/  BSYNC B0 ;  /* 0x0000000000007941 */ /* 0x000fea0003800000 */
.L_x_93:
[----:B------:R-:W-:Y:S01]  /*9fe0*/  PLOP3.LUT P0, PT, P6, PT, PT, 0x80, 0x0 ;  /* 0x000000000000781c */ /* 0x000fe2000370f070 */
[----:B------:R-:W-:-:S12]  /*9ff0*/  BRA `(.L_x_95) ;  /* 0xfffffff800447947 */ /* 0x000fd8000383ffff */
.L_x_77:
[----:B-1----:R1:W2:Y:S02]  /*a000*/  SYNCS.PHASECHK.TRANS64.TRYWAIT P1, [R7+URZ], R4 ;  /* 0x00000004070075a7 */ /* 0x0022a4000802017f */
[----:B--2---:R-:W-:Y:S05]  /*a010*/  @!P1 NANOSLEEP.SYNCS 0x989680 ;  /* 0x009896800000995d */ /* 0x004fea0003900000 */
[----:B------:R-:W2:Y:S02]  /*a020*/  @!P1 SYNCS.PHASECHK.TRANS64 P1, [R7+URZ], R4 ;  /* 0x00000004070095a7 */ /* 0x000ea4000802007f */
[----:B--2---:R-:W-:Y:S05]  /*a030*/  @!P1 BRA `(.L_x_77) ;  /* 0xfffffffc00f09947 */ /* 0x004fea000383ffff */
[----:B------:R-:W-:Y:S05]  /*a040*/  BRA `(.L_x_96) ;  /* 0xfffffff800847947 */ /* 0x000fea000383ffff */
.L_x_78:
[----:B--2---:R2:W3:Y:S02]  /*a050*/  SYNCS.PHASECHK.TRANS64.TRYWAIT P1, [R3+URZ], R2 ;  /* 0x00000002030075a7 */ /* 0x0044e4000802017f */
[----:B---3--:R-:W-:Y:S05]  /*a060*/  @!P1 NANOSLEEP.SYNCS 0x989680 ;  /* 0x009896800000995d */ /* 0x008fea0003900000 */
[----:B------:R-:W3:Y:S02]  /*a070*/  @!P1 SYNCS.PHASECHK.TRANS64 P1, [R3+URZ], R2 ;  /* 0x00000002030095a7 */ /* 0x000ee4000802007f */
[----:B---3--:R-:W-:Y:S05]  /*a080*/  @!P1 BRA `(.L_x_78) ;  /* 0xfffffffc00f09947 */ /* 0x008fea000383ffff */
[----:B------:R-:W-:Y:S05]  /*a090*/  BRA `(.L_x_97) ;  /* 0xfffffff800787947 */ /* 0x000fea000383ffff */
.L_x_80:
[----:B--2---:R2:W3:Y:S02]  /*a0a0*/  SYNCS.PHASECHK.TRANS64.TRYWAIT P0, [R5+URZ], R4 ;  /* 0x00000004050075a7 */ /* 0x0044e4000800017f */
[----:B---3--:R-:W-:Y:S05]  /*a0b0*/  @!P0 NANOSLEEP.SYNCS 0x989680 ;  /* 0x009896800000895d */ /* 0x008fea0003900000 */
[----:B------:R-:W3:Y:S02]  /*a0c0*/  @!P0 SYNCS.PHASECHK.TRANS64 P0, [R5+URZ], R4 ;  /* 0x00000004050085a7 */ /* 0x000ee4000800007f */
[----:B---3--:R-:W-:Y:S05]  /*a0d0*/  @!P0 BRA `(.L_x_80) ;  /* 0xfffffffc00f08947 */ /* 0x008fea000383ffff */
[----:B------:R-:W-:Y:S05]  /*a0e0*/  BRA `(.L_x_98) ;  /* 0xfffffff8007c7947 */ /* 0x000fea000383ffff */
.L_x_99:
[----:B------:R-:W-:-:S00]  /*a0f0*/  BRA `(.L_x_99) ;  /* 0xfffffffc00fc7947 */ /* 0x000fc0000383ffff */
[----:B------:R-:W-:-:S00]  /*a100*/  NOP ;  /* 0x0000000000007918 */ /* 0x000fc00000000000 */
[----:B------:R-:W-:-:S00]  /*a110*/  NOP ;  /* 0x0000000000007918 */ /* 0x000fc00000000000 */
[----:B------:R-:W-:-:S00]  /*a120*/  NOP ;  /* 0x0000000000007918 */ /* 0x000fc00000000000 */
[----:B------:R-:W-:-:S00]  /*a130*/  NOP ;  /* 0x0000000000007918 */ /* 0x000fc00000000000 */
[----:B------:R-:W-:-:S00]  /*a140*/  NOP ;  /* 0x0000000000007918 */ /* 0x000fc00000000000 */
[----:B------:R-:W-:-:S00]  /*a150*/  NOP ;  /* 0x0000000000007918 */ /* 0x000fc00000000000 */
[----:B------:R-:W-:-:S00]  /*a160*/  NOP ;  /* 0x0000000000007918 */ /* 0x000fc00000000000 */
[----:B------:R-:W-:-:S00]  /*a170*/  NOP ;  /* 0x0000000000007918 */ /* 0x000fc00000000000 */
.L_x_3682:


//--------------------- .text._ZN7cutlass13device_kernelIN5flash11enable_sm90INS1_16FlashAttnBwdSm90INS1_25CollectiveMainloopBwdSm90ILi2ELi2ELi2EN4cute5tupleIJNS5_1CILi1EEES8_S8_EEENS6_IJNS7_ILi80EEENS7_ILi128EEESB_EEENS_10bfloat16_tEfNS_4arch4Sm90ELb0ELb0ELb0ELb0ELb1ELb1ELb0ELb1ELi2ELi1ELi2ELi1ELb0EEENS1_21CollectiveEpilogueBwdISC_SD_SF_Li256ELb0ELb0ELi1EEENS1_19SingleTileSchedulerILb0ELb0ELb0ELi128EEEEEEEEEvNT_6ParamsE --------------------------
	.section	.text._ZN7cutlass13device_kernelIN5flash11enable_sm90INS1_16FlashAttnBwdSm90INS1_25CollectiveMainloopBwdSm90ILi2ELi2ELi2EN4cute5tupleIJNS5_1CILi1EEES8_S8_EEENS6_IJNS7_ILi80EEENS7_ILi128EEESB_EEENS_10bfloat16_tEfNS_4arch4Sm90ELb0ELb0ELb0ELb0ELb1ELb1ELb0ELb1ELi2ELi1ELi2ELi1ELb0EEENS1_21CollectiveEpilogueBwdISC_SD_SF_Li256ELb0ELb0ELi1EEENS1_19SingleTileSchedulerILb0ELb0ELb0ELi128EEEEEEEEEvNT_6ParamsE,"ax",@progbits
	.align	128
.text._ZN7cutlass13device_kernelIN5flash11enable_sm90INS1_16FlashAttnBwdSm90INS1_25CollectiveMainloopBwdSm90ILi2ELi2ELi2EN4cute5tupleIJNS5_1CILi1EEES8_S8_EEENS6_IJNS7_ILi80EEENS7_ILi128EEESB_EEENS_10bfloat16_tEfNS_4arch4Sm90ELb0ELb0ELb0ELb0ELb1ELb1ELb0ELb1ELi2ELi1ELi2ELi1ELb0EEENS1_21CollectiveEpilogueBwdISC_SD_SF_Li256ELb0ELb0ELi1EEENS1_19SingleTileSchedulerILb0ELb0ELb0ELi128EEEEEEEEEvNT_6ParamsE:
        .type           _ZN7cutlass13device_kernelIN5flash11enable_sm90INS1_16FlashAttnBwdSm90INS1_25CollectiveMainloopBwdSm90ILi2ELi2ELi2EN4cute5tupleIJNS5_1CILi1EEES8_S8_EEENS6_IJNS7_ILi80EEENS7_ILi128EEESB_EEENS_10bfloat16_tEfNS_4arch4Sm90ELb0ELb0ELb0ELb0ELb1ELb1ELb0ELb1ELi2ELi1ELi2ELi1ELb0EEENS1_21CollectiveEpilogueBwdISC_SD_SF_Li256ELb0ELb0ELi1EEENS1_19SingleTileSchedulerILb0ELb0ELb0ELi128EEEEEEEEEvNT_6ParamsE,@function
        .size           _ZN7cutlass13device_kernelIN5flash11enable_sm90INS1_16FlashAttnBwdSm90INS1_25CollectiveMainloopBwdSm90ILi2ELi2ELi2EN4cute5tupleIJNS5_1CILi1EEES8_S8_EEENS6_IJNS7_ILi80EEENS7_ILi128EEESB_EEENS_10bfloat16_tEfNS_4arch4Sm90ELb0ELb0ELb0ELb0ELb1ELb1ELb0ELb1ELi2ELi1ELi2ELi1ELb0EEENS1_21CollectiveEpilogueBwdISC_SD_SF_Li256ELb0ELb0ELi1EEENS1_19SingleTileSchedulerILb0ELb0ELb0ELi128EEEEEEEEEvNT_6ParamsE,(.L_x_3683 - _ZN7cutlass13device_kernelIN5flash11enable_sm90INS1_16FlashAttnBwdSm90INS1_25CollectiveMainloopBwdSm90ILi2ELi2ELi2EN4cute5tupleIJNS5_1CILi1EEES8_S8_EEENS6_IJNS7_ILi80EEENS7_ILi128EEESB_EEENS_10bfloat16_tEfNS_4arch4Sm90ELb0ELb0ELb0ELb0ELb1ELb1ELb0ELb1ELi2ELi1ELi2ELi1ELb0EEENS1_21CollectiveEpilogueBwdISC_SD_SF_Li256ELb0ELb0ELi1EEENS1_19SingleTileSchedulerILb0ELb0ELb0ELi128EEEEEEEEEvNT_6ParamsE)
        .other          _ZN7cutlass13device_kernelIN5flash11enable_sm90INS1_16FlashAttnBwdSm90INS1_25CollectiveMainloopBwdSm90ILi2ELi2ELi2EN4cute5tupleIJNS5_1CILi1EEES8_S8_EEENS6_IJNS7_ILi80EEENS7_ILi128EEESB_EEENS_10bfloat16_tEfNS_4arch4Sm90ELb0ELb0ELb0ELb0ELb1ELb1ELb0ELb1ELi2ELi1ELi2ELi1ELb0EEENS1_21CollectiveEpilogueBwdISC_SD_SF_Li256ELb0ELb0ELi1EEENS1_19SingleTileSchedulerILb0ELb0ELb0ELi128EEEEEEEEEvNT_6ParamsE,@"STO_CUDA_ENTRY STV_DEFAULT"
_ZN7cutlass13device_kernelIN5flash11enable_sm90INS1_16FlashAttnBwdSm90INS1_25CollectiveMainloopBwdSm90ILi2ELi2ELi2EN4cute5tupleIJNS5_1CILi1EEES8_S8_EEENS6_IJNS7_ILi80EEENS7_ILi128EEESB_EEENS_10bfloat16_tEfNS_4arch4Sm90ELb0ELb0ELb0ELb0ELb1ELb1ELb0ELb1ELi2ELi1ELi2ELi1ELb0EEENS1_21CollectiveEpilogueBwdISC_SD_SF_Li256ELb0ELb0ELi1EEENS1_19SingleTileSchedulerILb0ELb0ELb0ELi128EEEEEEEEEvNT_6ParamsE:
        /* <DEDUP_REMOVED lines=29> */
.L_x_101:
[----:B------:R-:W-:Y:S05]  /*01d0*/  BSYNC B0 ;  /* 0x0000000000007941 */ /* 0x000fea0003800000 */
.L_x_100:
        /* <DEDUP_REMOVED lines=34> */
.L_x_102:
        /* <DEDUP_REMOVED lines=22> */
.L_x_103:
        /* <DEDUP_REMOVED lines=8> */
.L_x_106:
        /* <DEDUP_REMOVED lines=33> */
.L_x_109:
        /* <DEDUP_REMOVED lines=15> */
.L_x_108:
        /* <DEDUP_REMOVED lines=23> */
.L_x_111:
        /* <DEDUP_REMOVED lines=15> */
.L_x_110:
        /* <DEDUP_REMOVED lines=8> */
.L_x_199:
        /* <DEDUP_REMOVED lines=15> */
.L_x_113:
        /* <DEDUP_REMOVED lines=121> */
.L_x_126:
[----:B------:R-:W2:Y:S01]  /*1440*/  LDL R3, [R1] ;  /* 0x0000000001037983 */ /* 0x000ea20000100800 */
[----:B------:R-:W-:Y:S05]  /*1450*/  YIELD ;  /* 0x0000000000007946 */ /* 0x000fea0003800000 */
[----:B--2---:R-:W-:-:S13]  /*1460*/  ISETP.NE.AND P0, PT, R3, 0x3, PT ;  /* 0x000000030300780c */ /* 0x004fda0003f05270 */
[----:B------:R-:W-:Y:S05]  /*1470*/  @!P0 BRA `(.L_x_116) ;  /* 0x0000000000048947 */ /* 0x000fea0003800000 */
[----:B------:R-:W-:Y:S01]  /*1480*/  BPT.TRAP 0x1 ;  /* 0x000000040000795c */ /* 0x000fe20000300000 */
.L_x_116:
        /* <DEDUP_REMOVED lines=8> */
.L_x_117:
[----:B---3--:R-:W-:Y:S05]  /*1510*/  @P1 BRA `(.L_x_118) ;  /* 0x0000000000081947 */ /* 0x008fea0003800000 */
[----:B------:R-:W3:Y:S02]  /*1520*/  SYNCS.PHASECHK.TRANS64.TRYWAIT P1, [R3+URZ+0x38810], R152 ;  /* 0x03881098030075a7 */ /* 0x000ee4000802017f */
[----:B---3--:R-:W-:Y:S05]  /*1530*/  @!P1 BRA `(.L_x_119) ;  /* 0x0000008c00c89947 */ /* 0x008fea0003800000 */
.L_x_118:
        /* <DEDUP_REMOVED lines=286> */
.L_x_120:
[----:B------:R1:W1:Y:S01]  /*2720*/  SYNCS.PHASECHK.TRANS64.TRYWAIT P1, [R3+URZ+0x38830], R152 ;  /* 0x03883098030075a7 */ /* 0x000262000802017f */
[----:B------:R-:W-:Y:S05]  /*2730*/  @!P0 BRA `(.L_x_121) ;  /* 0x0000000000048947 */ /* 0x000fea0003800000 */
[----:B------:R-:W-:Y:S01]  /*2740*/  BPT.TRAP 0x1 ;  /* 0x000000040000795c */ /* 0x000fe20000300000 */
.L_x_121:
[----:B------:R-:W-:-:S05]  /*2750*/  VIADD R4, R153, 0x24000 ;  /* 0x0002400099047836 */ /* 0x000fca0000000000 */
[----:B------:R-:W-:-:S04]  /*2760*/  SHF.R.U32.HI R4, RZ, 0x4, R4 ;  /* 0x00000004ff047819 */ /* 0x000fc80000011604 */
[----:B------:R-:W-:-:S04]  /*2770*/  LOP3.LUT R4, R4, 0x3fff, RZ, 0xc0, !PT ;  /* 0x00003fff04047812 */ /* 0x000fc800078ec0ff */
[----:B------:R-:W-:Y:S01]  /*2780*/  LOP3.LUT R153, R4, 0x10000, RZ, 0xfc, !PT ;  /* 0x0001000004997812 */ /* 0x000fe200078efcff */
[----:B-1----:R-:W-:Y:S06]  /*2790*/  @P1 BRA `(.L_x_122) ;  /* 0x0000000000081947 */ /* 0x002fec0003800000 */
[----:B------:R-:W1:Y:S02]  /*27a0*/  SYNCS.PHASECHK.TRANS64.TRYWAIT P1, [R3+URZ+0x38830], R152 ;  /* 0x03883098030075a7 */ /* 0x000e64000802017f */
[----:B-1----:R-:W-:Y:S05]  /*27b0*/  @!P1 BRA `(.L_x_123) ;  /* 0x0000007c003c9947 */ /* 0x002fea0003800000 */
.L_x_122:
        /* <DEDUP_REMOVED lines=832> */
.L_x_124:
        /* <DEDUP_REMOVED lines=56> */
.L_x_125:
        /* <DEDUP_REMOVED lines=12> */
.L_x_115:
        /* <DEDUP_REMOVED lines=86> */
.L_x_127:
        /* <DEDUP_REMOVED lines=19> */
.L_x_128:
        /* <DEDUP_REMOVED lines=18> */
.L_x_129:
        /* <DEDUP_REMOVED lines=18> */
.L_x_130:
        /* <DEDUP_REMOVED lines=155> */
.L_x_132:
[----:B------:R-:W-:Y:S05]  /*7280*/  BSYNC B0 ;  /* 0x0000000000007941 */ /* 0x000fea0003800000 */
.L_x_131:
[----:B------:R-:W-:-:S04]  /*7290*/  DEPBAR.LE SB0, 0x0 ;  /* 0x000080000000791a */ /* 0x000fc80000000000 */
[----:B------:R-:W-:Y:S05]  /*72a0*/  BRA `(.L_x_107) ;  /* 0x0000003000287947 */ /* 0x000fea0003800000 */
.L_x_105:
        /* <DEDUP_REMOVED lines=14> */
[----:B------:R-:W-:Y:S01]  /*7390*/  ULDC UR13, c[0x0][0x288] ;  /* 0x0000a200000d7ab9 */ /* 0x000fe20000000800 */
[----:B------:R-:W-:Y:S01]  /*73a0*/  ULDC.64 UR14, c[0x0][0x2e0] ;  /* 0x0000b800000e7ab9 */ /* 0x000fe20000000a00 */
[----:B------:R-:W-:-:S04]  /*73b0*/  ELECT P0, URZ, PT ;  /* 0x00000000003f782f */ /* 0x000fc80003800000 */
[----:B------:R-:W2:Y:S01]  /*73c0*/  LDC R4, c[0x0][0x280] ;  /* 0x0000a000ff047b82 */ /* 0x000ea20000000800 */
[----:B-1----:R-:W-:Y:S02]  /*73d0*/  USHF.R.S32.HI UR8, URZ, 0x1f, UR16 ;  /* 0x0000001f3f087899 */ /* 0x002fe40008011410 */
[----:B------:R-:W-:Y:S02]  /*73e0*/  UIMAD.WIDE.U32 UR4, UR16, UR10, URZ ;  /* 0x0000000a100472a5 */ /* 0x000fe4000f8e003f */
[----:B------:R-:W-:Y:S01]  /*73f0*/  UIMAD UR6, UR8, UR10, URZ ;  /* 0x0000000a080672a4 */ /* 0x000fe2000f8e023f */
[----:B--2---:R-:W-:-:S03]  /*7400*/  ISETP.GE.AND P1, PT, R4, 0x1, PT ;  /* 0x000000010400780c */ /* 0x004fc60003f26270 */
[----:B------:R-:W-:Y:S02]  /*7410*/  UIMAD UR7, UR16, UR11, UR6 ;  /* 0x0000000b100772a4 */ /* 0x000fe4000f8e0206 */
[----:B------:R-:W-:Y:S02]  /*7420*/  USHF.R.S32.HI UR6, URZ, 0x1f, UR9 ;  /* 0x0000001f3f067899 */ /* 0x000fe40008011409 */
[----:B------:R-:W-:Y:S02]  /*7430*/  UIMAD UR11, UR9, UR13, URZ ;  /* 0x0000000d090b72a4 */ /* 0x000fe4000f8e023f */
[----:B------:R-:W-:Y:S02]  /*7440*/  UIMAD UR6, UR6, UR14, URZ ;  /* 0x0000000e060672a4 */ /* 0x000fe4000f8e023f */
[----:B------:R-:W-:Y:S02]  /*7450*/  UIADD3 UR5, UR5, UR7, URZ ;  /* 0x0000000705057290 */ /* 0x000fe4000fffe03f */
[----:B------:R-:W-:-:S02]  /*7460*/  UIADD3 UR10, UP0, UR11, UR16, URZ ;  /* 0x000000100b0a7290 */ /* 0x000fc4000ff1e03f */
[----:B------:R-:W-:Y:S02]  /*7470*/  UIMAD UR12, UR9, UR15, UR6 ;  /* 0x0000000f090c72a4 */ /* 0x000fe4000f8e0206 */
[----:B------:R-:W-:Y:S02]  /*7480*/  UIMAD.WIDE.U32 UR6, UR9, UR14, UR4 ;  /* 0x0000000e090672a5 */ /* 0x000fe4000f8e0004 */
[----:B------:R-:W-:Y:S01]  /*7490*/  ULEA.HI.X.SX32 UR11, UR11, UR8, 0x1, UP0 ;  /* 0x000000080b0b7291 */ /* 0x000fe200080f0e3f */
[----:B------:R-:W-:Y:S11]  /*74a0*/  @!P1 BRA `(.L_x_107) ;  /* 0x0000002c00a89947 */ /* 0x000ff60003800000 */
[----:B------:R-:W1:Y:S01]  /*74b0*/  S2R R5, SR_TID.X ;  /* 0x0000000000057919 */ /* 0x000e620000002100 */
[C---:B------:R-:W-:Y:S01]  /*74c0*/  VIADD R0, R4.reuse, 0x4f ;  /* 0x0000004f04007836 */ /* 0x040fe20000000000 */
[----:B------:R-:W-:Y:S01]  /*74d0*/  ISETP.GE.AND P1, PT, R4, 0x51, PT ;  /* 0x000000510400780c */ /* 0x000fe20003f26270 */
[----:B------:R-:W-:Y:S01]  /*74e0*/  ULDC UR4, c[0x0][0x760] ;  /* 0x0001d80000047ab9 */ /* 0x000fe20000000800 */
[----:B------:R-:W2:Y:S01]  /*74f0*/  S2UR UR28, SR_CTAID.X ;  /* 0x00000000001c79c3 */ /* 0x000ea20000002500 */
[----:B------:R-:W-:Y:S01]  /*7500*/  IMAD.HI R0, R0, 0x66666667, RZ ;  /* 0x6666666700007827 */ /* 0x000fe200078e02ff */
[----:B------:R-:W-:Y:S02]  /*7510*/  UIMAD UR13, UR13, UR4, URZ ;  /* 0x000000040d0d72a4 */ /* 0x000fe4000f8e023f */
[----:B------:R-:W-:Y:S02]  /*7520*/  UIADD3 UR12, UR7, UR12, URZ ;  /* 0x0000000c070c7290 */ /* 0x000fe4000fffe03f */
[----:B------:R-:W-:Y:S01]  /*7530*/  SHF.R.U32.HI R3, RZ, 0x1f, R0 ;  /* 0x0000001fff037819 */ /* 0x000fe20000011600 */
[----:B------:R-:W-:Y:S01]  /*7540*/  UMOV UR4, URZ ;  /* 0x0000003f00047c82 */ /* 0x000fe20008000000 */
[----:B------:R-:W-:-:S02]  /*7550*/  ULDC.64 UR26, c[0x0][0x208] ;  /* 0x00008200001a7ab9 */ /* 0x000fc40000000a00 */
[----:B------:R-:W-:-:S04]  /*7560*/  LEA.HI.SX32 R2, R0, R3, 0x1b ;  /* 0x0000000300027211 */ /* 0x000fc800078fdaff */
[----:B------:R-:W-:Y:S02]  /*7570*/  VIMNMX R2, R2, 0x1, !PT ;  /* 0x0000000102027848 */ /* 0x000fe40007fe0100 */
[----:B-1----:R-:W-:Y:S02]  /*7580*/  LOP3.LUT R0, R5, 0x1f, RZ, 0xc0, !PT ;  /* 0x0000001f05007812 */ /* 0x002fe400078ec0ff */
[----:B------:R-:W-:Y:S01]  /*7590*/  LOP3.LUT R5, R2, 0x1, RZ, 0xc0, !PT ;  /* 0x0000000102057812 */ /* 0x000fe200078ec0ff */
[----:B--2---:R-:W-:Y:S06]  /*75a0*/  @!P1 BRA `(.L_x_134) ;  /* 0x0000000800ac9947 */ /* 0x004fec0003800000 */
        /* <DEDUP_REMOVED lines=11> */
[----:B------:R-:W-:-:S12]  /*7660*/  UIADD3.X UR21, URZ, UR21, URZ, UP2, !UPT ;  /* 0x000000153f157290 */ /* 0x000fd800097fe43f */
.L_x_159:
[----:B------:R-:W-:Y:S01]  /*7670*/  UIMAD UR22, UR13, UR4, URZ ;  /* 0x000000040d1672a4 */ /* 0x000fe2000f8e023f */
[----:B------:R-:W-:Y:S01]  /*7680*/  ISETP.NE.AND P1, PT, R0, RZ, PT ;  /* 0x000000ff0000720c */ /* 0x000fe20003f25270 */
[----:B------:R-:W-:Y:S01]  /*7690*/  ULDC.64 UR8, c[0x0][0x768] ;  /* 0x0001da0000087ab9 */ /* 0x000fe20000000a00 */
[----:B------:R-:W-:Y:S01]  /*76a0*/  UIMAD UR14, UR5, 0x5000, URZ ;  /* 0x00005000050e78a4 */ /* 0x000fe2000f8e023f */
[----:B------:R-:W-:Y:S01]  /*76b0*/  VIADD R4, R4, 0xfffffffe ;  /* 0xfffffffe04047836 */ /* 0x000fe20000000000 */
[----:B------:R-:W-:Y:S01]  /*76c0*/  UIADD3 UR15, UP0, UR22, UR10, URZ ;  /* 0x0000000a160f7290 */ /* 0x000fe2000ff1e03f */
[----:B------:R-:W-:Y:S01]  /*76d0*/  BSSY B0, `(.L_x_135) ;  /* 0x0000010000007945 */ /* 0x000fe20003800000 */
[----:B------:R-:W-:Y:S02]  /*76e0*/  UIMAD.WIDE UR32, UR14, 0x4, UR16 ;  /* 0x000000040e2078a5 */ /* 0x000fe4000f8e0210 */
[----:B------:R-:W-:Y:S01]  /*76f0*/  ULEA.HI.X.SX32 UR23, UR22, UR11, 0x1, UP0 ;  /* 0x0000000b16177291 */ /* 0x000fe200080f0e3f */
[----:B------:R-:W-:Y:S01]  /*7700*/  ISETP.NE.AND P2, PT, R4, RZ, PT ;  /* 0x000000ff0400720c */ /* 0x000fe20003f45270 */
[----:B------:R-:W-:-:S02]  /*7710*/  ULEA UR24, UP0, UR15, UR8, 0x2 ;  /* 0x000000080f187291 */ /* 0x000fc4000f80103f */
[----:B------:R-:W-:Y:S02]  /*7720*/  UIMAD.WIDE UR30, UR14, 0x4, UR18 ;  /* 0x000000040e1e78a5 */ /* 0x000fe4000f8e0212 */
[----:B------:R-:W-:Y:S02]  /*7730*/  ULEA.HI.X UR23, UR15, UR9, UR23, 0x2, UP0 ;  /* 0x000000090f177291 */ /* 0x000fe400080f1417 */
[----:B-1----:R-:W-:Y:S01]  /*7740*/  IMAD.U32 R2, RZ, RZ, UR24 ;  /* 0x00000018ff027e24 */ /* 0x002fe2000f8e00ff */
[----:B------:R-:W-:-:S03]  /*7750*/  UIMAD.WIDE UR14, UR14, 0x4, UR20 ;  /* 0x000000040e0e78a5 */ /* 0x000fc6000f8e0214 */
[----:B------:R-:W-:Y:S01]  /*7760*/  IMAD.U32 R3, RZ, RZ, UR23 ;  /* 0x00000017ff037e24 */ /* 0x000fe2000f8e00ff */
[----:B------:R-:W-:Y:S08]  /*7770*/  @P1 BRA `(.L_x_136) ;  /* 0x0000000000141947 */ /* 0x000ff00003800000 */
.L_x_137:
[----:B------:R-:W2:Y:S04]  /*7780*/  LDG.E.STRONG.GPU R6, desc[UR26][R2.64] ;  /* 0x0000001a02067981 */ /* 0x000ea8000c1ef900 */
[----:B--2---:R-:W-:Y:S01]  /*7790*/  CCTL.IVALL ;  /* 0x00000000ff00798f */ /* 0x004fe20002000000 */
[----:B------:R-:W-:Y:S05]  /*77a0*/  YIELD ;  /* 0x0000000000007946 */ /* 0x000fea0003800000 */
[----:B------:R-:W-:-:S13]  /*77b0*/  ISETP.NE.AND P3, PT, R6, UR28, PT ;  /* 0x0000001c06007c0c */ /* 0x000fda000bf65270 */
[----:B------:R-:W-:Y:S05]  /*77c0*/  @P3 BRA `(.L_x_137) ;  /* 0xfffffffc00ec3947 */ /* 0x000fea000383ffff */
.L_x_136:
[----:B------:R-:W-:Y:S05]  /*77d0*/  BSYNC B0 ;  /* 0x0000000000007941 */ /* 0x000fea0003800000 */
.L_x_135:
[----:B------:R-:W-:-:S03]  /*77e0*/  UMOV UR23, 0xffffffff ;  /* 0xffffffff00177882 */ /* 0x000fc60000000000 */
[----:B------:R-:W-:Y:S05]  /*77f0*/  BRA.DIV UR23, `(.L_x_138) ;  /* 0x0000002e17407947 */ /* 0x000fea000b800000 */
[----:B------:R-:W-:Y:S01]  /*7800*/  NOP ;  /* 0x0000000000007918 */ /* 0x000fe20000000000 */
.L_x_202:
[----:B------:R-:W-:Y:S05]  /*7810*/  WARPSYNC.ALL ;  /* 0x0000000000007948 */ /* 0x000fea0003800000 */
[----:B------:R-:W-:Y:S06]  /*7820*/  BAR.SYNC.DEFER_BLOCKING 0xd, 0xa0 ;  /* 0x0342800000007b1d */ /* 0x000fec0000010000 */
[----:B------:R-:W-:Y:S04]  /*7830*/  BSSY B0, `(.L_x_139) ;  /* 0x0000011000007945 */ /* 0x000fe80003800000 */
[----:B------:R-:W-:Y:S05]  /*7840*/  @!P0 BRA `(.L_x_140) ;  /* 0x00000000003c8947 */ /* 0x000fea0003800000 */
[----:B------:R-:W1:Y:S01]  /*7850*/  S2UR UR34, SR_CgaCtaId ;  /* 0x00000000002279c3 */ /* 0x000e620000008800 */
[----:B------:R-:W-:Y:S01]  /*7860*/  UIMAD UR23, UR4, 0x2800, URZ ;  /* 0x00002800041778a4 */ /* 0x000fe2000f8e023f */
        /* <DEDUP_REMOVED lines=13> */
.L_x_140:
[----:B------:R-:W-:Y:S05]  /*7940*/  BSYNC B0 ;  /* 0x0000000000007941 */ /* 0x000fea0003800000 */
.L_x_139:
        /* <DEDUP_REMOVED lines=13> */
.L_x_142:
[----:B------:R-:W-:Y:S05]  /*7a20*/  BSYNC B0 ;  /* 0x0000000000007941 */ /* 0x000fea0003800000 */
.L_x_141:
[----:B------:R-:W-:Y:S06]  /*7a30*/  BAR.ARV 0xa, 0xa0 ;  /* 0x0282800000007b1d */ /* 0x000fec0000002000 */
[----:B------:R-:W-:Y:S04]  /*7a40*/  BSSY B0, `(.L_x_143) ;  /* 0x0000003000007945 */ /* 0x000fe80003800000 */
[----:B------:R-:W-:Y:S05]  /*7a50*/  @!P0 BRA `(.L_x_144) ;  /* 0x0000000000048947 */ /* 0x000fea0003800000 */
[----:B------:R-:W-:-:S04]  /*7a60*/  DEPBAR.LE SB0, 0x0 ;  /* 0x000080000000791a */ /* 0x000fc80000000000 */
.L_x_144:
[----:B------:R-:W-:Y:S05]  /*7a70*/  BSYNC B0 ;  /* 0x0000000000007941 */ /* 0x000fea0003800000 */
.L_x_143:
[----:B------:R-:W-:Y:S06]  /*7a80*/  BAR.ARV 0xb, 0xa0 ;  /* 0x02c2800000007b1d */ /* 0x000fec0000002000 */
[----:B------:R-:W-:Y:S01]  /*7a90*/  NOP ;  /* 0x0000000000007918 */ /* 0x000fe20000000000 */
[----:B------:R-:W-:Y:S04]  /*7aa0*/  BSSY B0, `(.L_x_145) ;  /* 0x0000011000007945 */ /* 0x000fe80003800000 */
[----:B------:R-:W-:Y:S05]  /*7ab0*/  @P1 BRA `(.L_x_146) ;  /* 0x00000000003c1947 */ /* 0x000fea0003800000 */
[----:B------:R-:W-:Y:S01]  /*7ac0*/  @!PT LDS RZ, [RZ] ;  /* 0x00000000fffff984 */ /* 0x000fe20000000800 */
[----:B------:R-:W-:Y:S01]  /*7ad0*/  @!PT LDS RZ, [RZ] ;  /* 0x00000000fffff984 */ /* 0x000fe20000000800 */
[----:B------:R-:W-:Y:S01]  /*7ae0*/  @!PT LDS RZ, [RZ] ;  /* 0x00000000fffff984 */ /* 0x000fe20000000800 */
[----:B------:R-:W-:Y:S01]  /*7af0*/  @!PT LDS RZ, [RZ] ;  /* 0x00000000fffff984 */ /* 0x000fe20000000800 */
[----:B------:R1:W-:Y:S06]  /*7b00*/  MEMBAR.ALL.CTA ;  /* 0x0000000000007992 */ /* 0x0003ec0000008000 */
[----:B-1----:R-:W-:Y:S06]  /*7b10*/  MEMBAR.ALL.GPU ;  /* 0x0000000000007992 */ /* 0x002fec000000a000 */
[----:B------:R-:W-:-:S00]  /*7b20*/  ERRBAR ;  /* 0x00000000000079ab */ /* 0x000fc00000000000 */
[----:B------:R-:W-:Y:S06]  /*7b30*/  CGAERRBAR ;  /* 0x00000000000075ab */ /* 0x000fec0000000000 */
[----:B012345:R-:W-:Y:S01]  /*7b40*/  CCTL.IVALL ;  /* 0x00000000ff00798f */ /* 0x03ffe20002000000 */
[----:B------:R-:W1:Y:S01]  /*7b50*/  S2R R6, SR_LANEID ;  /* 0x0000000000067919 */ /* 0x000e620000000000 */
[----:B------:R-:W-:Y:S02]  /*7b60*/  VOTEU.ANY UR23, UPT, PT ;  /* 0x0000000000177886 */ /* 0x000fe400038e0100 */
[----:B------:R-:W-:-:S02]  /*7b70*/  UFLO.U32 UR24, UR23 ;  /* 0x00000017001872bd */ /* 0x000fc400080e0000 */
[----:B------:R-:W2:Y:S04]  /*7b80*/  POPC R7, UR23 ;  /* 0x0000001700077d09 */ /* 0x000ea80008000000 */
[----:B-1----:R-:W-:-:S13]  /*7b90*/  ISETP.EQ.U32.AND P3, PT, R6, UR24, PT ;  /* 0x0000001806007c0c */ /* 0x002fda000bf62070 */
[----:B--2---:R1:W-:Y:S02]  /*7ba0*/  @P3 REDG.E.ADD.S32.STRONG.GPU desc[UR26][R2.64], R7 ;  /* 0x000000070200398e */ /* 0x0043e4000c10e39a */
.L_x_146:
[----:B------:R-:W-:Y:S05]  /*7bb0*/  BSYNC B0 ;  /* 0x0000000000007941 */ /* 0x000fea0003800000 */
.L_x_145:
[----:B------:R-:W-:Y:S01]  /*7bc0*/  UIADD3 UR22, UR13, UR22, URZ ;  /* 0x000000160d167290 */ /* 0x000fe2000fffe03f */
[----:B------:R-:W-:Y:S03]  /*7bd0*/  BSSY B0, `(.L_x_147) ;  /* 0x000000d000007945 */ /* 0x000fe60003800000 */
[----:B------:R-:W-:-:S04]  /*7be0*/  UIADD3 UR23, UP0, UR22, UR10, URZ ;  /* 0x0000000a16177290 */ /* 0x000fc8000ff1e03f */
[----:B------:R-:W-:Y:S02]  /*7bf0*/  ULEA.HI.X.SX32 UR22, UR22, UR11, 0x1, UP0 ;  /* 0x0000000b16167291 */ /* 0x000fe400080f0e3f */
[----:B------:R-:W-:-:S04]  /*7c00*/  ULEA UR8, UP0, UR23, UR8, 0x2 ;  /* 0x0000000817087291 */ /* 0x000fc8000f80103f */
[----:B------:R-:W-:Y:S02]  /*7c10*/  ULEA.HI.X UR22, UR23, UR9, UR22, 0x2, UP0 ;  /* 0x0000000917167291 */ /* 0x000fe400080f1416 */
[----:B-1----:R-:W-:-:S04]  /*7c20*/  IMAD.U32 R2, RZ, RZ, UR8 ;  /* 0x00000008ff027e24 */ /* 0x002fc8000f8e00ff */
[----:B------:R-:W-:Y:S01]  /*7c30*/  IMAD.U32 R3, RZ, RZ, UR22 ;  /* 0x00000016ff037e24 */ /* 0x000fe2000f8e00ff */
[----:B------:R-:W-:Y:S06]  /*7c40*/  @P1 BRA `(.L_x_148) ;  /* 0x0000000000141947 */ /* 0x000fec0003800000 */
.L_x_149:
[----:B------:R-:W2:Y:S04]  /*7c50*/  LDG.E.STRONG.GPU R6, desc[UR26][R2.64] ;  /* 0x0000001a02067981 */ /* 0x000ea8000c1ef900 */
[----:B--2---:R-:W-:Y:S01]  /*7c60*/  CCTL.IVALL ;  /* 0x00000000ff00798f */ /* 0x004fe20002000000 */
[----:B------:R-:W-:Y:S05]  /*7c70*/  YIELD ;  /* 0x0000000000007946 */ /* 0x000fea0003800000 */
[----:B------:R-:W-:-:S13]  /*7c80*/  ISETP.NE.AND P3, PT, R6, UR28, PT ;  /* 0x0000001c06007c0c */ /* 0x000fda000bf65270 */
[----:B------:R-:W-:Y:S05]  /*7c90*/  @P3 BRA `(.L_x_149) ;  /* 0xfffffffc00ec3947 */ /* 0x000fea000383ffff */
.L_x_148:
[----:B------:R-:W-:Y:S05]  /*7ca0*/  BSYNC B0 ;  /* 0x0000000000007941 */ /* 0x000fea0003800000 */
.L_x_147:
[----:B------:R-:W-:-:S03]  /*7cb0*/  UMOV UR8, 0xffffffff ;  /* 0xffffffff00087882 */ /* 0x000fc60000000000 */
[----:B------:R-:W-:Y:S05]  /*7cc0*/  BRA.DIV UR8, `(.L_x_150) ;  /* 0x0000002a08287947 */ /* 0x000fea000b800000 */
[----:B------:R-:W-:Y:S01]  /*7cd0*/  NOP ;  /* 0x0000000000007918 */ /* 0x000fe20000000000 */
.L_x_205:
[----:B------:R-:W-:Y:S05]  /*7ce0*/  WARPSYNC.ALL ;  /* 0x0000000000007948 */ /* 0x000fea0003800000 */
        /* <DEDUP_REMOVED lines=12> */
.L_x_152:
[----:B------:R-:W-:Y:S05]  /*7db0*/  BSYNC B0 ;  /* 0x0000000000007941 */ /* 0x000fea0003800000 */
.L_x_151:
        /* <DEDUP_REMOVED lines=13> */
.L_x_154:
[----:B------:R-:W-:Y:S05]  /*7e90*/  BSYNC B0 ;  /* 0x0000000000007941 */ /* 0x000fea0003800000 */
.L_x_153:
[----:B------:R-:W-:Y:S06]  /*7ea0*/  BAR.ARV 0xa, 0xa0 ;  /* 0x0282800000007b1d */ /* 0x000fec0000002000 */
[----:B------:R-:W-:Y:S04]  /*7eb0*/  BSSY B0, `(.L_x_155) ;  /* 0x0000003000007945 */ /* 0x000fe80003800000 */
[----:B------:R-:W-:Y:S05]  /*7ec0*/  @!P0 BRA `(.L_x_156) ;  /* 0x0000000000048947 */ /* 0x000fea0003800000 */
[----:B------:R-:W-:-:S04]  /*7ed0*/  DEPBAR.LE SB0, 0x0 ;  /* 0x000080000000791a */ /* 0x000fc80000000000 */
.L_x_156:
[----:B------:R-:W-:Y:S05]  /*7ee0*/  BSYNC B0 ;  /* 0x0000000000007941 */ /* 0x000fea0003800000 */
.L_x_155:
[----:B------:R-:W-:Y:S06]  /*7ef0*/  BAR.ARV 0xb, 0xa0 ;  /* 0x02c2800000007b1d */ /* 0x000fec0000002000 */
[----:B------:R-:W-:Y:S01]  /*7f00*/  NOP ;  /* 0x0000000000007918 */ /* 0x000fe20000000000 */
[----:B------:R-:W-:Y:S04]  /*7f10*/  BSSY B0, `(.L_x_157) ;  /* 0x0000011000007945 */ /* 0x000fe80003800000 */
[----:B------:R-:W-:Y:S05]  /*7f20*/  @P1 BRA `(.L_x_158) ;  /* 0x00000000003c1947 */ /* 0x000fea0003800000 */
[----:B------:R-:W1:Y:S01]  /*7f30*/  S2R R6, SR_LANEID ;  /* 0x0000000000067919 */ /* 0x000e620000000000 */
[----:B------:R-:W-:Y:S01]  /*7f40*/  @!PT LDS RZ, [RZ] ;  /* 0x00000000fffff984 */ /* 0x000fe20000000800 */
[----:B------:R-:W-:Y:S01]  /*7f50*/  @!PT LDS RZ, [RZ] ;  /* 0x00000000fffff984 */ /* 0x000fe20000000800 */
[----:B------:R-:W-:Y:S01]  /*7f60*/  @!PT LDS RZ, [RZ] ;  /* 0x00000000fffff984 */ /* 0x000fe20000000800 */
[----:B------:R-:W-:Y:S01]  /*7f70*/  @!PT LDS RZ, [RZ] ;  /* 0x00000000fffff984 */ /* 0x000fe20000000800 */
[----:B------:R2:W-:Y:S06]  /*7f80*/  MEMBAR.ALL.CTA ;  /* 0x0000000000007992 */ /* 0x0005ec0000008000 */
[----:B--2---:R-:W-:Y:S06]  /*7f90*/  MEMBAR.ALL.GPU ;  /* 0x0000000000007992 */ /* 0x004fec000000a000 */
[----:B------:R-:W-:-:S00]  /*7fa0*/  ERRBAR ;  /* 0x00000000000079ab */ /* 0x000fc00000000000 */
[----:B------:R-:W-:Y:S06]  /*7fb0*/  CGAERRBAR ;  /* 0x00000000000075ab */ /* 0x000fec0000000000 */
[----:B012345:R-:W-:Y:S01]  /*7fc0*/  CCTL.IVALL ;  /* 0x00000000ff00798f */ /* 0x03ffe20002000000 */
[----:B------:R-:W-:Y:S02]  /*7fd0*/  VOTEU.ANY UR8, UPT, PT ;  /* 0x0000000000087886 */ /* 0x000fe400038e0100 */
[----:B------:R-:W-:Y:S02]  /*7fe0*/  UFLO.U32 UR9, UR8 ;  /* 0x00000008000972bd */ /* 0x000fe400080e0000 */
[----:B------:R-:W2:Y:S04]  /*7ff0*/  POPC R7, UR8 ;  /* 0x0000000800077d09 */ /* 0x000ea80008000000 */
[----:B-1----:R-:W-:-:S13]  /*8000*/  ISETP.EQ.U32.AND P1, PT, R6, UR9, PT ;  /* 0x0000000906007c0c */ /* 0x002fda000bf22070 */
[----:B--2---:R1:W-:Y:S02]  /*8010*/  @P1 REDG.E.ADD.S32.STRONG.GPU desc[UR26][R2.64], R7 ;  /* 0x000000070200198e */ /* 0x0043e4000c10e39a */
.L_x_158:
[----:B------:R-:W-:Y:S05]  /*8020*/  BSYNC B0 ;  /* 0x0000000000007941 */ /* 0x000fea0003800000 */
.L_x_157:
[----:B------:R-:W-:Y:S02]  /*8030*/  UIADD3 UR4, UR4, 0x2, URZ ;  /* 0x0000000204047890 */ /* 0x000fe4000fffe03f */
[----:B------:R-:W-:Y:S01]  /*8040*/  UIADD3 UR5, UR5, 0x1, URZ ;  /* 0x0000000105057890 */ /* 0x000fe2000fffe03f */
[----:B------:R-:W-:Y:S11]  /*8050*/  @P2 BRA `(.L_x_159) ;  /* 0xfffffff400842947 */ /* 0x000ff6000383ffff */
.L_x_134:
[----:B------:R-:W-:-:S13]  /*8060*/  ISETP.NE.AND P1, PT, R5, RZ, PT ;  /* 0x000000ff0500720c */ /* 0x000fda0003f25270 */
[----:B------:R-:W-:Y:S05]  /*8070*/  @!P1 BRA `(.L_x_107) ;  /* 0x0000002000b49947 */ /* 0x000fea0003800000 */
[----:B------:R-:W-:Y:S01]  /*8080*/  UIMAD UR5, UR13, UR4, URZ ;  /* 0x000000040d0572a4 */ /* 0x000fe2000f8e023f */
[----:B------:R-:W-:Y:S01]  /*8090*/  ISETP.NE.AND P1, PT, R0, RZ, PT ;  /* 0x000000ff0000720c */ /* 0x000fe20003f25270 */
[----:B------:R-:W-:Y:S01]  /*80a0*/  ULDC.64 UR14, c[0x0][0x768] ;  /* 0x0001da00000e7ab9 */ /* 0x000fe20000000a00 */
[----:B------:R-:W-:Y:S01]  /*80b0*/  BSSY B0, `(.L_x_160) ;  /* 0x000000d000007945 */ /* 0x000fe20003800000 */
[----:B------:R-:W-:-:S04]  /*80c0*/  UIADD3 UR8, UP0, UR5, UR10, URZ ;  /* 0x0000000a05087290 */ /* 0x000fc8000ff1e03f */
[----:B------:R-:W-:Y:S02]  /*80d0*/  ULEA.HI.X.SX32 UR5, UR5, UR11, 0x1, UP0 ;  /* 0x0000000b05057291 */ /* 0x000fe400080f0e3f */
[----:B------:R-:W-:-:S04]  /*80e0*/  ULEA UR9, UP0, UR8, UR14, 0x2 ;  /* 0x0000000e08097291 */ /* 0x000fc8000f80103f */
[----:B------:R-:W-:Y:S02]  /*80f0*/  ULEA.HI.X UR5, UR8, UR15, UR5, 0x2, UP0 ;  /* 0x0000000f08057291 */ /* 0x000fe400080f1405 */
[----:B-1----:R-:W-:-:S04]  /*8100*/  IMAD.U32 R2, RZ, RZ, UR9 ;  /* 0x00000009ff027e24 */ /* 0x002fc8000f8e00ff */
[----:B------:R-:W-:Y:S01]  /*8110*/  IMAD.U32 R3, RZ, RZ, UR5 ;  /* 0x00000005ff037e24 */ /* 0x000fe2000f8e00ff */
[----:B------:R-:W-:Y:S06]  /*8120*/  @P1 BRA `(.L_x_161) ;  /* 0x0000000000141947 */ /* 0x000fec0003800000 */
.L_x_162:
[----:B------:R-:W2:Y:S04]  /*8130*/  LDG.E.STRONG.GPU R0, desc[UR26][R2.64] ;  /* 0x0000001a02007981 */ /* 0x000ea8000c1ef900 */
[----:B--2---:R-:W-:Y:S01]  /*8140*/  CCTL.IVALL ;  /* 0x00000000ff00798f */ /* 0x004fe20002000000 */
[----:B------:R-:W-:Y:S05]  /*8150*/  YIELD ;  /* 0x0000000000007946 */ /* 0x000fea0003800000 */
[----:B------:R-:W-:-:S13]  /*8160*/  ISETP.NE.AND P2, PT, R0, UR28, PT ;  /* 0x0000001c00007c0c */ /* 0x000fda000bf45270 */
[----:B------:R-:W-:Y:S05]  /*8170*/  @P2 BRA `(.L_x_162) ;  /* 0xfffffffc00ec2947 */ /* 0x000fea000383ffff */
.L_x_161:
[----:B------:R-:W-:Y:S05]  /*8180*/  BSYNC B0 ;  /* 0x0000000000007941 */ /* 0x000fea0003800000 */
.L_x_160:
[----:B------:R-:W-:-:S03]  /*8190*/  UMOV UR5, 0xffffffff ;  /* 0xffffffff00057882 */ /* 0x000fc60000000000 */
[----:B------:R-:W-:Y:S05]  /*81a0*/  BRA.DIV UR5, `(.L_x_163) ;  /* 0x00000026050c7947 */ /* 0x000fea000b800000 */
[----:B------:R-:W-:Y:S01]  /*81b0*/  NOP ;  /* 0x0000000000007918 */ /* 0x000fe20000000000 */
.L_x_208:
[----:B------:R-:W-:Y:S01]  /*81c0*/  IMAD.U32 R6, RZ, RZ, UR4 ;  /* 0x00000004ff067e24 */ /* 0x000fe2000f8e00ff */
[----:B------:R-:W-:Y:S05]  /*81d0*/  WARPSYNC.ALL ;  /* 0x0000000000007948 */ /* 0x000fea0003800000 */
[----:B------:R-:W-:Y:S01]  /*81e0*/  BAR.SYNC.DEFER_BLOCKING 0xd, 0xa0 ;  /* 0x0342800000007b1d */ /* 0x000fe20000010000 */
[----:B------:R-:W-:-:S05]  /*81f0*/  IMAD R6, R6, 0x2800, RZ ;  /* 0x0000280006067824 */ /* 0x000fca00078e02ff */
[----:B------:R-:W-:Y:S04]  /*8200*/  BSSY B0, `(.L_x_164) ;  /* 0x0000012000007945 */ /* 0x000fe80003800000 */
[----:B------:R-:W-:Y:S05]  /*8210*/  @!P0 BRA `(.L_x_165) ;  /* 0x0000000000408947 */ /* 0x000fea0003800000 */
[----:B------:R-:W1:Y:S01]  /*8220*/  LDC.64 R8, c[0x0][0x2c0] ;  /* 0x0000b000ff087b82 */ /* 0x000e620000000a00 */
[C---:B------:R-:W-:Y:S01]  /*8230*/  IADD3 R4, P2, R6.reuse, UR6, RZ ;  /* 0x0000000606047c10 */ /* 0x040fe2000ff5e0ff */
[----:B------:R-:W-:Y:S01]  /*8240*/  UMOV UR5, 0x400 ;  /* 0x0000040000057882 */ /* 0x000fe20000000000 */
[----:B------:R-:W-:Y:S01]  /*8250*/  UMOV UR16, 0x0 ;  /* 0x0000000000107882 */ /* 0x000fe20000000000 */
[----:B------:R-:W-:Y:S01]  /*8260*/  UMOV UR17, 0x14f00000 ;  /* 0x14f0000000117882 */ /* 0x000fe20000000000 */
[----:B------:R-:W-:-:S03]  /*8270*/  LEA.HI.X.SX32 R5, R6, UR12, 0x1, P2 ;  /* 0x0000000c06057c11 */ /* 0x000fc600090f0eff */
[----:B------:R-:W2:Y:S01]  /*8280*/  S2UR UR8, SR_CgaCtaId ;  /* 0x00000000000879c3 */ /* 0x000ea20000008800 */
[----:B-1----:R-:W-:-:S04]  /*8290*/  LEA R0, P3, R4, R8, 0x2 ;  /* 0x0000000804007211 */ /* 0x002fc800078610ff */
[----:B------:R-:W-:Y:S02]  /*82a0*/  LEA.HI.X R4, R4, R9, R5, 0x2, P3 ;  /* 0x0000000904047211 */ /* 0x000fe400018f1405 */
[----:B------:R-:W-:Y:S02]  /*82b0*/  R2UR UR14, R0 ;  /* 0x00000000000e72ca */ /* 0x000fe400000e0000 */
[----:B------:R-:W-:Y:S01]  /*82c0*/  R2UR UR15, R4 ;  /* 0x00000000040f72ca */ /* 0x000fe200000e0000 */
[----:B--2---:R-:W-:-:S03]  /*82d0*/  ULEA UR5, UR8, UR5, 0x18 ;  /* 0x0000000508057291 */ /* 0x004fc6000f8ec03f */
[----:B------:R-:W-:Y:S01]  /*82e0*/  UMOV UR8, 0x500 ;  /* 0x0000050000087882 */ /* 0x000fe20000000000 */
[----:B------:R-:W-:-:S09]  /*82f0*/  UIADD3 UR5, UR5, 0x10000, URZ ;  /* 0x0001000005057890 */ /* 0x000fd2000fffe03f */
[----:B------:R1:W-:Y:S02]  /*8300*/  UBLKRED.G.S.ADD.F32.RN [UR14], [UR5], UR8, desc[UR16] ;  /* 0x0000100e050073bb */ /* 0x0003e400080a1408 */
[----:B-1----:R0:W-:Y:S02]  /*8310*/  UTMACMDFLUSH ;  /* 0x00000000000079b7 */ /* 0x0021e40000000000 */
.L_x_165:
[----:B------:R-:W-:Y:S05]  /*8320*/  BSYNC B0 ;  /* 0x0000000000007941 */ /* 0x000fea0003800000 */
.L_x_164:
[----:B------:R-:W-:Y:S06]  /*8330*/  BAR.SYNC.DEFER_BLOCKING 0xe, 0xa0 ;  /* 0x0382800000007b1d */ /* 0x000fec0000010000 */
[----:B------:R-:W-:Y:S04]  /*8340*/  BSSY B0, `(.L_x_166) ;  /* 0x0000013000007945 */ /* 0x000fe80003800000 */
[----:B------:R-:W-:Y:S05]  /*8350*/  @!P0 BRA `(.L_x_167) ;  /* 0x0000000000448947 */ /* 0x000fea0003800000 */
[----:B------:R-:W1:Y:S01]  /*8360*/  S2UR UR15, SR_CgaCtaId ;  /* 0x00000000000f79c3 */ /* 0x000e620000008800 */
[----:B------:R-:W-:Y:S01]  /*8370*/  R2UR UR5, R6 ;  /* 0x00000000060572ca */ /* 0x000fe200000e0000 */
[----:B------:R-:W-:Y:S01]  /*8380*/  UMOV UR14, 0x400 ;  /* 0x00000400000e7882 */ /* 0x000fe20000000000 */
[----:B------:R-:W-:Y:S01]  /*8390*/  ULDC.64 UR8, c[0x0][0x2c0] ;  /* 0x0000b00000087ab9 */ /* 0x000fe20000000a00 */
[----:B------:R-:W-:-:S10]  /*83a0*/  UMOV UR17, 0x14f00000 ;  /* 0x14f0000000117882 */ /* 0x000fd40000000000 */
[----:B------:R-:W-:-:S04]  /*83b0*/  UIADD3 UR5, UR5, 0x1400, URZ ;  /* 0x0000140005057890 */ /* 0x000fc8000fffe03f */
[----:B------:R-:W-:-:S04]  /*83c0*/  UIADD3 UR16, UP0, UR5, UR6, URZ ;  /* 0x0000000605107290 */ /* 0x000fc8000ff1e03f */
[----:B------:R-:W-:Y:S02]  /*83d0*/  ULEA.HI.X.SX32 UR5, UR5, UR12, 0x1, UP0 ;  /* 0x0000000c05057291 */ /* 0x000fe400080f0e3f */
[----:B-1----:R-:W-:Y:S02]  /*83e0*/  ULEA UR14, UR15, UR14, 0x18 ;  /* 0x0000000e0f0e7291 */ /* 0x002fe4000f8ec03f */
[----:B------:R-:W-:Y:S02]  /*83f0*/  ULEA UR8, UP0, UR16, UR8, 0x2 ;  /* 0x0000000810087291 */ /* 0x000fe4000f80103f */
[----:B------:R-:W-:Y:S02]  /*8400*/  UIADD3 UR14, UR14, 0x15000, URZ ;  /* 0x000150000e0e7890 */ /* 0x000fe4000fffe03f */
[----:B------:R-:W-:-:S03]  /*8410*/  ULEA.HI.X UR9, UR16, UR9, UR5, 0x2, UP0 ;  /* 0x0000000910097291 */ /* 0x000fc600080f1405 */
[----:B------:R-:W-:Y:S01]  /*8420*/  UMOV UR5, 0x500 ;  /* 0x0000050000057882 */ /* 0x000fe20000000000 */
[----:B------:R-:W-:-:S05]  /*8430*/  UMOV UR16, 0x0 ;  /* 0x0000000000107882 */ /* 0x000fca0000000000 */
[----:B------:R1:W-:Y:S01]  /*8440*/  UBLKRED.G.S.ADD.F32.RN [UR8], [UR14], UR5, desc[UR16] ;  /* 0x000010080e0073bb */ /* 0x0003e200080a1405 */
[----:B------:R0:W-:Y:S01]  /*8450*/  UTMACMDFLUSH ;  /* 0x00000000000079b7 */ /* 0x0001e20000000000 */
[----:B-1----:R-:W-:-:S04]  /*8460*/  DEPBAR.LE SB0, 0x1 ;  /* 0x000080400000791a */ /* 0x002fc80000000000 */
.L_x_167:
[----:B------:R-:W-:Y:S05]  /*8470*/  BSYNC B0 ;  /* 0x0000000000007941 */ /* 0x000fea0003800000 */
.L_x_166:
[----:B------:R-:W-:Y:S06]  /*8480*/  BAR.ARV 0xa, 0xa0 ;  /* 0x0282800000007b1d */ /* 0x000fec0000002000 */
[----:B------:R-:W-:Y:S04]  /*8490*/  BSSY B0, `(.L_x_168) ;  /* 0x0000003000007945 */ /* 0x000fe80003800000 */
[----:B------:R-:W-:Y:S05]  /*84a0*/  @!P0 BRA `(.L_x_169) ;  /* 0x0000000000048947 */ /* 0x000fea0003800000 */
[----:B------:R-:W-:-:S04]  /*84b0*/  DEPBAR.LE SB0, 0x0 ;  /* 0x000080000000791a */ /* 0x000fc80000000000 */
.L_x_169:
[----:B------:R-:W-:Y:S05]  /*84c0*/  BSYNC B0 ;  /* 0x0000000000007941 */ /* 0x000fea0003800000 */
.L_x_168:
[----:B------:R-:W-:Y:S06]  /*84d0*/  BAR.ARV 0xb, 0xa0 ;  /* 0x02c2800000007b1d */ /* 0x000fec0000002000 */
[----:B------:R-:W-:Y:S01]  /*84e0*/  NOP ;  /* 0x0000000000007918 */ /* 0x000fe20000000000 */
        /* <DEDUP_REMOVED lines=15> */
[----:B--2---:R4:W-:Y:S01]  /*85e0*/  @P0 REDG.E.ADD.S32.STRONG.GPU desc[UR26][R2.64], R5 ;  /* 0x000000050200098e */ /* 0x0049e2000c10e39a */
[----:B------:R-:W-:Y:S05]  /*85f0*/  BRA `(.L_x_107) ;  /* 0x0000001c00547947 */ /* 0x000fea0003800000 */
.L_x_133:
        /* <DEDUP_REMOVED lines=55> */
.L_x_209:
        /* <DEDUP_REMOVED lines=10> */
.L_x_173:
        /* <DEDUP_REMOVED lines=84> */
.L_x_184:
[----:B------:R-:W-:-:S04]  /*8f50*/  SHF.L.U32 R21, R18, 0x1f, RZ ;  /* 0x0000001f12157819 */ /* 0x000fc800000006ff */
[----:B-1----:R-:W1:Y:S02]  /*8f60*/  SYNCS.PHASECHK.TRANS64.TRYWAIT P1, [R20+URZ+0x38840], R21 ;  /* 0x03884015140075a7 */ /* 0x002e64000802017f */
[----:B-12---:R-:W-:Y:S05]  /*8f70*/  @!P1 BRA `(.L_x_176) ;  /* 0x0000001400c89947 */ /* 0x006fea0003800000 */
.L_x_210:
[----:B------:R-:W-:Y:S05]  /*8f80*/  @P0 BRA `(.L_x_177) ;  /* 0x0000000000140947 */ /* 0x000fea0003800000 */
[----:B------:R-:W-:Y:S01]  /*8f90*/  ISETP.NE.AND P1, PT, R12, RZ, PT ;  /* 0x000000ff0c00720c */ /* 0x000fe20003f25270 */
[----:B------:R-:W-:-:S04]  /*8fa0*/  IMAD.MOV.U32 R3, RZ, RZ, 0x5140 ;  /* 0x00005140ff037424 */ /* 0x000fc800078e00ff */
[----:B------:R2:W-:Y:S08]  /*8fb0*/  SYNCS.ARRIVE.TRANS64 RZ, [R20+URZ+0x38830], R3 ;  /* 0x0388300314ff79a7 */ /* 0x0005f0000800003f */
[----:B------:R-:W-:Y:S05]  /*8fc0*/  @!P1 BRA `(.L_x_177) ;  /* 0x0000000000049947 */ /* 0x000fea0003800000 */
[----:B------:R-:W-:Y:S01]  /*8fd0*/  BPT.TRAP 0x1 ;  /* 0x000000040000795c */ /* 0x000fe20000300000 */
.L_x_177:
        /* <DEDUP_REMOVED lines=36> */
.L_x_211:
[----:B------:R-:W-:Y:S05]  /*9220*/  @P0 BRA `(.L_x_179) ;  /* 0x0000000000140947 */ /* 0x000fea0003800000 */
[----:B------:R-:W-:Y:S01]  /*9230*/  ISETP.NE.AND P1, PT, R12, RZ, PT ;  /* 0x000000ff0c00720c */ /* 0x000fe20003f25270 */
[----:B------:R-:W-:-:S04]  /*9240*/  IMAD.MOV.U32 R0, RZ, RZ, 0x5140 ;  /* 0x00005140ff007424 */ /* 0x000fc800078e00ff */
[----:B------:R4:W-:Y:S08]  /*9250*/  SYNCS.ARRIVE.TRANS64 RZ, [R20+URZ+0x38818], R0 ;  /* 0x0388180014ff79a7 */ /* 0x0009f0000800003f */
[----:B------:R-:W-:Y:S05]  /*9260*/  @!P1 BRA `(.L_x_179) ;  /* 0x0000000000049947 */ /* 0x000fea0003800000 */
[----:B------:R-:W-:Y:S01]  /*9270*/  BPT.TRAP 0x1 ;  /* 0x000000040000795c */ /* 0x000fe20000300000 */
.L_x_179:
        /* <DEDUP_REMOVED lines=27> */
.L_x_212:
        /* <DEDUP_REMOVED lines=9> */
.L_x_181:
        /* <DEDUP_REMOVED lines=31> */
.L_x_214:
[----:B------:R-:W-:Y:S05]  /*96b0*/  @P0 BRA `(.L_x_183) ;  /* 0x0000000000140947 */ /* 0x000fea0003800000 */
[----:B------:R-:W-:Y:S01]  /*96c0*/  ISETP.NE.AND P1, PT, R12, RZ, PT ;  /* 0x000000ff0c00720c */ /* 0x000fe20003f25270 */
[----:B-1----:R-:W-:-:S04]  /*96d0*/  IMAD.MOV.U32 R5, RZ, RZ, 0x5140 ;  /* 0x00005140ff057424 */ /* 0x002fc800078e00ff */
[----:B------:R2:W-:Y:S08]  /*96e0*/  SYNCS.ARRIVE.TRANS64 RZ, [R20+URZ+0x38810], R5 ;  /* 0x0388100514ff79a7 */ /* 0x0005f0000800003f */
[----:B------:R-:W-:Y:S05]  /*96f0*/  @!P1 BRA `(.L_x_183) ;  /* 0x0000000000049947 */ /* 0x000fea0003800000 */
[----:B------:R-:W-:Y:S01]  /*9700*/  BPT.TRAP 0x1 ;  /* 0x000000040000795c */ /* 0x000fe20000300000 */
.L_x_183:
        /* <DEDUP_REMOVED lines=28> */
.L_x_175:
[----:B------:R-:W-:-:S13]  /*98d0*/  ISETP.NE.AND P1, PT, R10, RZ, PT ;  /* 0x000000ff0a00720c */ /* 0x000fda0003f25270 */
[----:B------:R-:W-:Y:S05]  /*98e0*/  @!P1 BRA `(.L_x_174) ;  /* 0x0000000400289947 */ /* 0x000fea0003800000 */
[----:B------:R-:W-:-:S04]  /*98f0*/  SHF.L.U32 R9, R18, 0x1f, RZ ;  /* 0x0000001f12097819 */ /* 0x000fc800000006ff */
[----:B------:R-:W3:Y:S02]  /*9900*/  SYNCS.PHASECHK.TRANS64.TRYWAIT P1, [R20+URZ+0x38840], R9 ;  /* 0x03884009140075a7 */ /* 0x000ee4000802017f */
[----:B---3--:R-:W-:Y:S05]  /*9910*/  @!P1 BRA `(.L_x_185) ;  /* 0x0000000c00b49947 */ /* 0x008fea0003800000 */
.L_x_215:
[----:B------:R-:W-:Y:S05]  /*9920*/  @P0 BRA `(.L_x_186) ;  /* 0x0000000000140947 */ /* 0x000fea0003800000 */
[----:B------:R-:W-:Y:S01]  /*9930*/  ISETP.NE.AND P1, PT, R12, RZ, PT ;  /* 0x000000ff0c00720c */ /* 0x000fe20003f25270 */
[----:B-12---:R-:W-:-:S04]  /*9940*/  IMAD.MOV.U32 R5, RZ, RZ, 0x5140 ;  /* 0x00005140ff057424 */ /* 0x006fc800078e00ff */
[----:B------:R4:W-:Y:S08]  /*9950*/  SYNCS.ARRIVE.TRANS64 RZ, [R20+URZ+0x38830], R5 ;  /* 0x0388300514ff79a7 */ /* 0x0009f0000800003f */
[----:B------:R-:W-:Y:S05]  /*9960*/  @!P1 BRA `(.L_x_186) ;  /* 0x0000000000049947 */ /* 0x000fea0003800000 */
[----:B------:R-:W-:Y:S01]  /*9970*/  BPT.TRAP 0x1 ;  /* 0x000000040000795c */ /* 0x000fe20000300000 */
.L_x_186:
        /* <DEDUP_REMOVED lines=33> */
.L_x_216:
[----:B------:R-:W-:Y:S05]  /*9b90*/  @P0 BRA `(.L_x_188) ;  /* 0x0000000000140947 */ /* 0x000fea0003800000 */
[----:B------:R-:W-:Y:S01]  /*9ba0*/  ISETP.NE.AND P0, PT, R12, RZ, PT ;  /* 0x000000ff0c00720c */ /* 0x000fe20003f05270 */
[----:B------:R-:W-:-:S04]  /*9bb0*/  IMAD.MOV.U32 R5, RZ, RZ, 0x5140 ;  /* 0x00005140ff057424 */ /* 0x000fc800078e00ff */
[----:B------:R2:W-:Y:S08]  /*9bc0*/  SYNCS.ARRIVE.TRANS64 RZ, [R20+URZ+0x38818], R5 ;  /* 0x0388180514ff79a7 */ /* 0x0005f0000800003f */
[----:B------:R-:W-:Y:S05]  /*9bd0*/  @!P0 BRA `(.L_x_188) ;  /* 0x0000000000048947 */ /* 0x000fea0003800000 */
[----:B------:R-:W-:Y:S01]  /*9be0*/  BPT.TRAP 0x1 ;  /* 0x000000040000795c */ /* 0x000fe20000300000 */
.L_x_188:
        /* <DEDUP_REMOVED lines=26> */
.L_x_174:
[----:B------:R-:W-:Y:S01]  /*9d90*/  IMAD R4, R13, 0x8, R20 ;  /* 0x000000080d047824 */ /* 0x000fe200078e0214 */
[----:B------:R-:W-:Y:S01]  /*9da0*/  SHF.L.U32 R3, R18, 0x1f, RZ ;  /* 0x0000001f12037819 */ /* 0x000fe200000006ff */
[----:B------:R-:W4:Y:S03]  /*9db0*/  S2R R2, SR_TID.X ;  /* 0x0000000000027919 */ /* 0x000f260000002100 */
[----:B------:R-:W5:Y:S01]  /*9dc0*/  SYNCS.PHASECHK.TRANS64.TRYWAIT P0, [R4+URZ+0x38840], R3 ;  /* 0x03884003040075a7 */ /* 0x000f62000800017f */
[----:B----4-:R-:W-:-:S04]  /*9dd0*/  LOP3.LUT R2, R2, 0x7f, RZ, 0xc0, !PT ;  /* 0x0000007f02027812 */ /* 0x010fc800078ec0ff */
[----:B------:R-:W-:Y:S01]  /*9de0*/  ISETP.NE.AND P1, PT, R2, RZ, PT ;  /* 0x000000ff0200720c */ /* 0x000fe20003f25270 */
[----:B-----5:R-:W-:-:S12]  /*9df0*/  @!P0 BRA `(.L_x_189) ;  /* 0x0000000800a48947 */ /* 0x020fd80003800000 */
.L_x_217:
[----:B------:R-:W-:Y:S05]  /*9e00*/  @P1 BRA `(.L_x_190) ;  /* 0x0000000000181947 */ /* 0x000fea0003800000 */
[----:B------:R-:W5:Y:S01]  /*9e10*/  S2R R2, SR_TID.X ;  /* 0x0000000000027919 */ /* 0x000f620000002100 */
[----:B----4-:R-:W-:-:S04]  /*9e20*/  IMAD.MOV.U32 R3, RZ, RZ, 0x5140 ;  /* 0x00005140ff037424 */ /* 0x010fc800078e00ff */
[----:B------:R4:W-:Y:S01]  /*9e30*/  SYNCS.ARRIVE.TRANS64 RZ, [R4+URZ+0x38830], R3 ;  /* 0x0388300304ff79a7 */ /* 0x0009e2000800003f */
[----:B-----5:R-:W-:-:S13]  /*9e40*/  LOP3.LUT P0, RZ, R2, 0x1f, RZ, 0xc0, !PT ;  /* 0x0000001f02ff7812 */ /* 0x020fda000780c0ff */
[----:B----4-:R-:W-:Y:S05]  /*9e50*/  @!P0 BRA `(.L_x_190) ;  /* 0x0000000000048947 */ /* 0x010fea0003800000 */
[----:B------:R-:W-:Y:S01]  /*9e60*/  BPT.TRAP 0x1 ;  /* 0x000000040000795c */ /* 0x000fe20000300000 */
.L_x_190:
        /* <DEDUP_REMOVED lines=40> */
.L_x_171:
[----:B------:R-:W-:Y:S05]  /*a0f0*/  BSYNC B0 ;  /* 0x0000000000007941 */ /* 0x000fea0003800000 */
.L_x_170:
[----:B------:R-:W-:-:S03]  /*a100*/  UMOV UR6, 0xffffffff ;  /* 0xffffffff00067882 */ /* 0x000fc60000000000 */
[----:B------:R-:W-:Y:S05]  /*a110*/  BRA.DIV UR6, `(.L_x_191) ;  /* 0x0000000606f07947 */ /* 0x000fea000b800000 */
[----:B------:R-:W-:-:S13]  /*a120*/  ELECT P0, URZ, PT ;  /* 0x00000000003f782f */ /* 0x000fda0003800000 */
.L_x_220:
[----:B------:R-:W-:Y:S05]  /*a130*/  @!P0 BRA `(.L_x_107) ;  /* 0x0000000000848947 */ /* 0x000fea0003800000 */
[----:B------:R-:W2:Y:S02]  /*a140*/  LDL.LU R2, [R1] ;  /* 0x0000000001027983 */ /* 0x000ea40000300800 */
[----:B--2---:R-:W-:-:S04]  /*a150*/  LOP3.LUT R2, R2, 0x2, RZ, 0xfc, !PT ;  /* 0x0000000202027812 */ /* 0x004fc800078efcff */
[----:B------:R-:W-:-:S13]  /*a160*/  ISETP.NE.AND P0, PT, R2, 0x3, PT ;  /* 0x000000030200780c */ /* 0x000fda0003f05270 */
[----:B------:R-:W-:Y:S05]  /*a170*/  @!P0 BRA `(.L_x_192) ;  /* 0x0000000000048947 */ /* 0x000fea0003800000 */
[----:B------:R-:W-:Y:S01]  /*a180*/  BPT.TRAP 0x1 ;  /* 0x000000040000795c */ /* 0x000fe20000300000 */
.L_x_192:
        /* <DEDUP_REMOVED lines=15> */
.L_x_221:
[----:B------:R-:W2:Y:S02]  /*a280*/  SYNCS.PHASECHK.TRANS64.TRYWAIT P1, [R3+URZ], R2 ;  /* 0x00000002030075a7 */ /* 0x000ea4000802017f */
[----:B--2---:R-:W-:Y:S05]  /*a290*/  @!P1 BRA `(.L_x_194) ;  /* 0x0000000400c89947 */ /* 0x004fea0003800000 */
.L_x_222:
[----:B------:R-:W-:Y:S05]  /*a2a0*/  @!P0 BRA `(.L_x_195) ;  /* 0x0000000000048947 */ /* 0x000fea0003800000 */
[----:B------:R-:W-:Y:S01]  /*a2b0*/  BPT.TRAP 0x1 ;  /* 0x000000040000795c */ /* 0x000fe20000300000 */
.L_x_195:
[----:B--2---:R-:W-:-:S04]  /*a2c0*/  VIADD R3, R8, 0x38840 ;  /* 0x0003884008037836 */ /* 0x004fc80000000000 */
[----:B------:R-:W-:-:S04]  /*a2d0*/  IMAD R5, R0, 0x8, R3 ;  /* 0x0000000800057824 */ /* 0x000fc800078e0203 */
[----:B------:R-:W2:Y:S02]  /*a2e0*/  SYNCS.PHASECHK.TRANS64.TRYWAIT P0, [R5+URZ], R4 ;  /* 0x00000004050075a7 */ /* 0x000ea4000800017f */
[----:B--2---:R-:W-:Y:S05]  /*a2f0*/  @!P0 BRA `(.L_x_196) ;  /* 0x0000000400c48947 */ /* 0x004fea0003800000 */
.L_x_223:
[----:B------:R-:W-:-:S07]  /*a300*/  IMAD R3, R6, 0x8, R3 ;  /* 0x0000000806037824 */ /* 0x000fce00078e0203 */
.L_x_197:
[----:B---3--:R3:W4:Y:S02]  /*a310*/  SYNCS.PHASECHK.TRANS64.TRYWAIT P0, [R3+URZ], R2 ;  /* 0x00000002030075a7 */ /* 0x008724000800017f */
[----:B----4-:R-:W-:Y:S05]  /*a320*/  @!P0 NANOSLEEP.SYNCS 0x989680 ;  /* 0x009896800000895d */ /* 0x010fea0003900000 */
[----:B------:R-:W4:Y:S02]  /*a330*/  @!P0 SYNCS.PHASECHK.TRANS64 P0, [R3+URZ], R2 ;  /* 0x00000002030085a7 */ /* 0x000f24000800007f */
[----:B----4-:R-:W-:Y:S05]  /*a340*/  @!P0 BRA `(.L_x_197) ;  /* 0xfffffffc00f08947 */ /* 0x010fea000383ffff */
.L_x_107:
[----:B------:R-:W-:Y:S05]  /*a350*/  BSYNC B6 ;  /* 0x0000000000067941 */ /* 0x000fea0003800000 */
.L_x_104:
[----:B------:R-:W-:Y:S05]  /*a360*/  EXIT ;  /* 0x000000000000794d */ /* 0x000fea0003800000 */
.L_x_112:
[----:B------:R-:W-:Y:S02]  /*a370*/  IMAD.MOV.U32 R12, RZ, RZ, RZ ;  /* 0x000000ffff0c7224 */ /* 0x000fe400078e00ff */
[----:B------:R-:W-:Y:S02]  /*a380*/  IMAD.MOV.U32 R11, RZ, RZ, 0x1f ;  /* 0x0000001fff0b7424 */ /* 0x000fe400078e00ff */
[----:B------:R-:W-:-:S07]  /*a390*/  IMAD.MOV.U32 R15, RZ, RZ, -0x1 ;  /* 0xffffffffff0f7424 */ /* 0x000fce00078e00ff */
[----:B------:R-:W-:Y:S05]  /*a3a0*/  WARPSYNC.COLLECTIVE R15, `(.L_x_198) ;  /* 0x000000000f087348 */ /* 0x000fea0003c00000 */
[----:B------:R1:W2:Y:S02]  /*a3b0*/  SHFL.IDX P6, R14, R13, R12, R11 ;  /* 0x0000000c0d0e7389 */ /* 0x0002a400000c000b */
[----:B-12---:R-:W-:Y:S01]  /*a3c0*/  ENDCOLLECTIVE ;  /* 0x000000000000791b */ /* 0x006fe20003800000 */
.L_x_198:
[----:B------:R-:W-:Y:S05]  /*a3d0*/  BRA `(.L_x_199) ;  /* 0xffffff6400f87947 */ /* 0x000fea000383ffff */
.L_x_114:
        /* <DEDUP_REMOVED lines=8> */
.L_x_119:
[----:B---3--:R3:W4:Y:S02]  /*a460*/  SYNCS.PHASECHK.TRANS64.TRYWAIT P1, [R3+URZ+0x38810], R152 ;  /* 0x03881098030075a7 */ /* 0x008724000802017f */
[----:B----4-:R-:W-:Y:S05]  /*a470*/  @!P1 NANOSLEEP.SYNCS 0x989680 ;  /* 0x009896800000995d */ /* 0x010fea0003900000 */
[----:B------:R-:W4:Y:S02]  /*a480*/  @!P1 SYNCS.PHASECHK.TRANS64 P1, [R3+URZ+0x38810], R152 ;  /* 0x03881098030095a7 */ /* 0x000f24000802007f */
[----:B----4-:R-:W-:Y:S05]  /*a490*/  @!P1 BRA `(.L_x_119) ;  /* 0xfffffffc00f09947 */ /* 0x010fea000383ffff */
[----:B------:R-:W-:Y:S05]  /*a4a0*/  BRA `(.L_x_118) ;  /* 0xffffff7000247947 */ /* 0x000fea000383ffff */
.L_x_123:
[----:B------:R1:W1:Y:S02]  /*a4b0*/  SYNCS.PHASECHK.TRANS64.TRYWAIT P1, [R3+URZ+0x38830], R152 ;  /* 0x03883098030075a7 */ /* 0x000264000802017f */
[----:B-1----:R-:W-:Y:S05]  /*a4c0*/  @!P1 NANOSLEEP.SYNCS 0x989680 ;  /* 0x009896800000995d */ /* 0x002fea0003900000 */
[----:B------:R-:W1:Y:S02]  /*a4d0*/  @!P1 SYNCS.PHASECHK.TRANS64 P1, [R3+URZ+0x38830], R152 ;  /* 0x03883098030095a7 */ /* 0x000e64000802007f */
[----:B-1----:R-:W-:Y:S05]  /*a4e0*/  @!P1 BRA `(.L_x_123) ;  /* 0xfffffffc00f09947 */ /* 0x002fea000383ffff */
[----:B------:R-:W-:Y:S05]  /*a4f0*/  BRA `(.L_x_122) ;  /* 0xffffff8000b07947 */ /* 0x000fea000383ffff */
.L_x_138:
[----:B------:R-:W-:Y:S01]  /*a500*/  BSSY B0, `(.L_x_200) ;  /* 0x0000005000007945 */ /* 0x000fe20003800000 */
[----:B------:R-:W-:-:S07]  /*a510*/  IMAD.MOV.U32 R15, RZ, RZ, -0x1 ;  /* 0xffffffffff0f7424 */ /* 0x000fce00078e00ff */
[----:B------:R-:W-:Y:S05]  /*a520*/  WARPSYNC.COLLECTIVE R15, `(.L_x_201) ;  /* 0x000000000f087348 */ /* 0x000fea0003c00000 */
[----:B------:R-:W-:Y:S01]  /*a530*/  NOP ;  /* 0x0000000000007918 */ /* 0x000fe20000000000 */
[----:B------:R-:W-:Y:S01]  /*a540*/  ENDCOLLECTIVE ;  /* 0x000000000000791b */ /* 0x000fe20003800000 */
.L_x_201:
[----:B------:R-:W-:Y:S05]  /*a550*/  BSYNC B0 ;  /* 0x0000000000007941 */ /* 0x000fea0003800000 */
.L_x_200:
[----:B------:R-:W-:Y:S05]  /*a560*/  BRA `(.L_x_202) ;  /* 0xffffffd000a87947 */ /* 0x000fea000383ffff */
.L_x_150:
[----:B------:R-:W-:Y:S01]  /*a570*/  BSSY B0, `(.L_x_203) ;  /* 0x0000005000007945 */ /* 0x000fe20003800000 */
[----:B------:R-:W-:-:S07]  /*a580*/  IMAD.MOV.U32 R15, RZ, RZ, -0x1 ;  /* 0xffffffffff0f7424 */ /* 0x000fce00078e00ff */
[----:B------:R-:W-:Y:S05]  /*a590*/  WARPSYNC.COLLECTIVE R15, `(.L_x_204) ;  /* 0x000000000f087348 */ /* 0x000fea0003c00000 */
[----:B------:R-:W-:Y:S01]  /*a5a0*/  NOP ;  /* 0x0000000000007918 */ /* 0x000fe20000000000 */
[----:B------:R-:W-:Y:S01]  /*a5b0*/  ENDCOLLECTIVE ;  /* 0x000000000000791b */ /* 0x000fe20003800000 */
.L_x_204:
[----:B------:R-:W-:Y:S05]  /*a5c0*/  BSYNC B0 ;  /* 0x0000000000007941 */ /* 0x000fea0003800000 */
.L_x_203:
[----:B------:R-:W-:Y:S05]  /*a5d0*/  BRA `(.L_x_205) ;  /* 0xffffffd400c07947 */ /* 0x000fea000383ffff */
.L_x_163:
[----:B------:R-:W-:Y:S01]  /*a5e0*/  BSSY B0, `(.L_x_206) ;  /* 0x0000005000007945 */ /* 0x000fe20003800000 */
[----:B------:R-:W-:-:S07]  /*a5f0*/  IMAD.MOV.U32 R15, RZ, RZ, -0x1 ;  /* 0xffffffffff0f7424 */ /* 0x000fce00078e00ff */
[----:B------:R-:W-:Y:S05]  /*a600*/  WARPSYNC.COLLECTIVE R15, `(.L_x_207) ;  /* 0x000000000f087348 */ /* 0x000fea0003c00000 */
[----:B------:R-:W-:Y:S01]  /*a610*/  NOP ;  /* 0x0000000000007918 */ /* 0x000fe20000000000 */
[----:B------:R-:W-:Y:S01]  /*a620*/  ENDCOLLECTIVE ;  /* 0x000000000000791b */ /* 0x000fe20003800000 */
.L_x_207:
[----:B------:R-:W-:Y:S05]  /*a630*/  BSYNC B0 ;  /* 0x0000000000007941 */ /* 0x000fea0003800000 */
.L_x_206:
[----:B------:R-:W-:Y:S05]  /*a640*/  BRA `(.L_x_208) ;  /* 0xffffffd800dc7947 */ /* 0x000fea000383ffff */
.L_x_172:
[----:B-1----:R1:W2:Y:S02]  /*a650*/  SYNCS.PHASECHK.TRANS64.TRYWAIT P1, [R20+URZ+0x38820], R3 ;  /* 0x03882003140075a7 */ /* 0x0022a4000802017f */
[----:B--2---:R-:W-:Y:S05]  /*a660*/  @!P1 NANOSLEEP.SYNCS 0x989680 ;  /* 0x009896800000995d */ /* 0x004fea0003900000 */
[----:B------:R-:W2:Y:S02]  /*a670*/  @!P1 SYNCS.PHASECHK.TRANS64 P1, [R20+URZ+0x38820], R3 ;  /* 0x03882003140095a7 */ /* 0x000ea4000802007f */
[----:B--2---:R-:W-:Y:S05]  /*a680*/  @!P1 BRA `(.L_x_172) ;  /* 0xfffffffc00f09947 */ /* 0x004fea000383ffff */
[----:B------:R-:W-:Y:S05]  /*a690*/  BRA `(.L_x_209) ;  /* 0xffffffe000b47947 */ /* 0x000fea000383ffff */
.L_x_176:
[----:B-1----:R1:W2:Y:S02]  /*a6a0*/  SYNCS.PHASECHK.TRANS64.TRYWAIT P1, [R20+URZ+0x38840], R21 ;  /* 0x03884015140075a7 */ /* 0x0022a4000802017f */
[----:B--2---:R-:W-:Y:S05]  /*a6b0*/  @!P1 NANOSLEEP.SYNCS 0x989680 ;  /* 0x009896800000995d */ /* 0x004fea0003900000 */
[----:B------:R-:W2:Y:S02]  /*a6c0*/  @!P1 SYNCS.PHASECHK.TRANS64 P1, [R20+URZ+0x38840], R21 ;  /* 0x03884015140095a7 */ /* 0x000ea4000802007f */
[----:B--2---:R-:W-:Y:S05]  /*a6d0*/  @!P1 BRA `(.L_x_176) ;  /* 0xfffffffc00f09947 */ /* 0x004fea000383ffff */
[----:B------:R-:W-:Y:S05]  /*a6e0*/  BRA `(.L_x_210) ;  /* 0xffffffe800247947 */ /* 0x000fea000383ffff */
.L_x_178:
[----:B---3--:R3:W4:Y:S02]  /*a6f0*/  SYNCS.PHASECHK.TRANS64.TRYWAIT P1, [R20+URZ+0x38828], R21 ;  /* 0x03882815140075a7 */ /* 0x008724000802017f */
[----:B----4-:R-:W-:Y:S05]  /*a700*/  @!P1 NANOSLEEP.SYNCS 0x989680 ;  /* 0x009896800000995d */ /* 0x010fea0003900000 */
[----:B------:R-:W4:Y:S02]  /*a710*/  @!P1 SYNCS.PHASECHK.TRANS64 P1, [R20+URZ+0x38828], R21 ;  /* 0x03882815140095a7 */ /* 0x000f24000802007f */
[----:B----4-:R-:W-:Y:S05]  /*a720*/  @!P1 BRA `(.L_x_178) ;  /* 0xfffffffc00f09947 */ /* 0x010fea000383ffff */
[----:B------:R-:W-:Y:S05]  /*a730*/  BRA `(.L_x_211) ;  /* 0xffffffe800b87947 */ /* 0x000fea000383ffff */
.L_x_180:
[----:B--2---:R2:W4:Y:S02]  /*a740*/  SYNCS.PHASECHK.TRANS64.TRYWAIT P1, [R20+URZ+0x38848], R21 ;  /* 0x03884815140075a7 */ /* 0x004524000802017f */
[----:B----4-:R-:W-:Y:S05]  /*a750*/  @!P1 NANOSLEEP.SYNCS 0x989680 ;  /* 0x009896800000995d */ /* 0x010fea0003900000 */
[----:B------:R-:W4:Y:S02]  /*a760*/  @!P1 SYNCS.PHASECHK.TRANS64 P1, [R20+URZ+0x38848], R21 ;  /* 0x03884815140095a7 */ /* 0x000f24000802007f */
[----:B----4-:R-:W-:Y:S05]  /*a770*/  @!P1 BRA `(.L_x_180) ;  /* 0xfffffffc00f09947 */ /* 0x010fea000383ffff */
[----:B------:R-:W-:Y:S05]  /*a780*/  BRA `(.L_x_212) ;  /* 0xffffffec00287947 */ /* 0x000fea000383ffff */
.L_x_182:
[----:B------:R-:W-:-:S07]  /*a790*/  SHF.L.U32 R5, R18, 0x1f, RZ ;  /* 0x0000001f12057819 */ /* 0x000fce00000006ff */
.L_x_213:
[----:B-1----:R1:W2:Y:S02]  /*a7a0*/  SYNCS.PHASECHK.TRANS64.TRYWAIT P1, [R20+URZ+0x38820], R5 ;  /* 0x03882005140075a7 */ /* 0x0022a4000802017f */
[----:B--2---:R-:W-:Y:S05]  /*a7b0*/  @!P1 NANOSLEEP.SYNCS 0x989680 ;  /* 0x009896800000995d */ /* 0x004fea0003900000 */
[----:B------:R-:W2:Y:S02]  /*a7c0*/  @!P1 SYNCS.PHASECHK.TRANS64 P1, [R20+URZ+0x38820], R5 ;  /* 0x03882005140095a7 */ /* 0x000ea4000802007f */
[----:B--2---:R-:W-:Y:S05]  /*a7d0*/  @!P1 BRA `(.L_x_213) ;  /* 0xfffffffc00f09947 */ /* 0x004fea000383ffff */
[----:B------:R-:W-:Y:S05]  /*a7e0*/  BRA `(.L_x_214) ;  /* 0xffffffec00b07947 */ /* 0x000fea000383ffff */
.L_x_185:
[----:B---3--:R3:W4:Y:S02]  /*a7f0*/  SYNCS.PHASECHK.TRANS64.TRYWAIT P1, [R20+URZ+0x38840], R9 ;  /* 0x03884009140075a7 */ /* 0x008724000802017f */
[----:B----4-:R-:W-:Y:S05]  /*a800*/  @!P1 NANOSLEEP.SYNCS 0x989680 ;  /* 0x009896800000995d */ /* 0x010fea0003900000 */
[----:B------:R-:W4:Y:S02]  /*a810*/  @!P1 SYNCS.PHASECHK.TRANS64 P1, [R20+URZ+0x38840], R9 ;  /* 0x03884009140095a7 */ /* 0x000f24000802007f */
[----:B----4-:R-:W-:Y:S05]  /*a820*/  @!P1 BRA `(.L_x_185) ;  /* 0xfffffffc00f09947 */ /* 0x010fea000383ffff */
[----:B------:R-:W-:Y:S05]  /*a830*/  BRA `(.L_x_215) ;  /* 0xfffffff000387947 */ /* 0x000fea000383ffff */
.L_x_187:
[----:B-1----:R1:W2:Y:S02]  /*a840*/  SYNCS.PHASECHK.TRANS64.TRYWAIT P1, [R20+URZ+0x38828], R9 ;  /* 0x03882809140075a7 */ /* 0x0022a4000802017f */
[----:B--2---:R-:W-:Y:S05]  /*a850*/  @!P1 NANOSLEEP.SYNCS 0x989680 ;  /* 0x009896800000995d */ /* 0x004fea0003900000 */
[----:B------:R-:W2:Y:S02]  /*a860*/  @!P1 SYNCS.PHASECHK.TRANS64 P1, [R20+URZ+0x38828], R9 ;  /* 0x03882809140095a7 */ /* 0x000ea4000802007f */
[----:B--2---:R-:W-:Y:S05]  /*a870*/  @!P1 BRA `(.L_x_187) ;  /* 0xfffffffc00f09947 */ /* 0x004fea000383ffff */
[----:B------:R-:W-:Y:S05]  /*a880*/  BRA `(.L_x_216) ;  /* 0xfffffff000c07947 */ /* 0x000fea000383ffff */
.L_x_189:
[----:B----4-:R4:W1:Y:S02]  /*a890*/  SYNCS.PHASECHK.TRANS64.TRYWAIT P0, [R4+URZ+0x38840], R3 ;  /* 0x03884003040075a7 */ /* 0x010864000800017f */
[----:B-1----:R-:W-:Y:S05]  /*a8a0*/  @!P0 NANOSLEEP.SYNCS 0x989680 ;  /* 0x009896800000895d */ /* 0x002fea0003900000 */
[----:B------:R-:W1:Y:S02]  /*a8b0*/  @!P0 SYNCS.PHASECHK.TRANS64 P0, [R4+URZ+0x38840], R3 ;  /* 0x03884003040085a7 */ /* 0x000e64000800007f */
[----:B-1----:R-:W-:Y:S05]  /*a8c0*/  @!P0 BRA `(.L_x_189) ;  /* 0xfffffffc00f08947 */ /* 0x002fea000383ffff */
[----:B------:R-:W-:Y:S05]  /*a8d0*/  BRA `(.L_x_217) ;  /* 0xfffffff400487947 */ /* 0x000fea000383ffff */
.L_x_191:
[----:B------:R-:W-:Y:S01]  /*a8e0*/  BSSY B0, `(.L_x_218) ;  /* 0x0000006000007945 */ /* 0x000fe20003800000 */
[----:B------:R-:W-:-:S07]  /*a8f0*/  IMAD.MOV.U32 R15, RZ, RZ, -0x1 ;  /* 0xffffffffff0f7424 */ /* 0x000fce00078e00ff */
[----:B------:R-:W-:Y:S05]  /*a900*/  WARPSYNC.COLLECTIVE R15, `(.L_x_219) ;  /* 0x000000000f0c7348 */ /* 0x000fea0003c00000 */
[----:B------:R-:W-:Y:S02]  /*a910*/  ELECT P6, UR62, PT ;  /* 0x00000000003e782f */ /* 0x000fe400038c0000 */
[----:B------:R-:W-:Y:S01]  /*a920*/  MOV R14, UR62 ;  /* 0x0000003e000e7c02 */ /* 0x000fe20008000f00 */
[----:B------:R-:W-:Y:S10]  /*a930*/  ENDCOLLECTIVE ;  /* 0x000000000000791b */ /* 0x000ff40003800000 */
.L_x_219:
[----:B------:R-:W-:Y:S05]  /*a940*/  BSYNC B0 ;  /* 0x0000000000007941 */ /* 0x000fea0003800000 */
.L_x_218:
[----:B------:R-:W-:Y:S01]  /*a950*/  PLOP3.LUT P0, PT, P6, PT, PT, 0x80, 0x0 ;  /* 0x000000000000781c */ /* 0x000fe2000370f070 */
[----:B------:R-:W-:-:S12]  /*a960*/  BRA `(.L_x_220) ;  /* 0xfffffff400f07947 */ /* 0x000fd8000383ffff */
.L_x_193:
[----:B-1----:R1:W2:Y:S02]  /*a970*/  SYNCS.PHASECHK.TRANS64.TRYWAIT P1, [R7+URZ], R4 ;  /* 0x00000004070075a7 */ /* 0x0022a4000802017f */
[----:B--2---:R-:W-:Y:S05]  /*a980*/  @!P1 NANOSLEEP.SYNCS 0x989680 ;  /* 0x009896800000995d */ /* 0x004fea0003900000 */
[----:B------:R-:W2:Y:S02]  /*a990*/  @!P1 SYNCS.PHASECHK.TRANS64 P1, [R7+URZ], R4 ;  /* 0x00000004070095a7 */ /* 0x000ea4000802007f */
[----:B--2---:R-:W-:Y:S05]  /*a9a0*/  @!P1 BRA `(.L_x_193) ;  /* 0xfffffffc00f09947 */ /* 0x004fea000383ffff */
[----:B------:R-:W-:Y:S05]  /*a9b0*/  BRA `(.L_x_221) ;  /* 0xfffffff800307947 */ /* 0x000fea000383ffff */
.L_x_194:
[----:B--2---:R2:W3:Y:S02]  /*a9c0*/  SYNCS.PHASECHK.TRANS64.TRYWAIT P1, [R3+URZ], R2 ;  /* 0x00000002030075a7 */ /* 0x0044e4000802017f */
[----:B---3--:R-:W-:Y:S05]  /*a9d0*/  @!P1 NANOSLEEP.SYNCS 0x989680 ;  /* 0x009896800000995d */ /* 0x008fea0003900000 */
[----:B------:R-:W3:Y:S02]  /*a9e0*/  @!P1 SYNCS.PHASECHK.TRANS64 P1, [R3+URZ], R2 ;  /* 0x00000002030095a7 */ /* 0x000ee4000802007f */
[----:B---3--:R-:W-:Y:S05]  /*a9f0*/  @!P1 BRA `(.L_x_194) ;  /* 0xfffffffc00f09947 */ /* 0x008fea000383ffff */
[----:B------:R-:W-:Y:S05]  /*aa00*/  BRA `(.L_x_222) ;  /* 0xfffffff800247947 */ /* 0x000fea000383ffff */
.L_x_196:
[----:B--2---:R2:W3:Y:S02]  /*aa10*/  SYNCS.PHASECHK.TRANS64.TRYWAIT P0, [R5+URZ], R4 ;  /* 0x00000004050075a7 */ /* 0x0044e4000800017f */
[----:B---3--:R-:W-:Y:S05]  /*aa20*/  @!P0 NANOSLEEP.SYNCS 0x989680 ;  /* 0x009896800000895d */ /* 0x008fea0003900000 */
[----:B------:R-:W3:Y:S02]  /*aa30*/  @!P0 SYNCS.PHASECHK.TRANS64 P0, [R5+URZ], R4 ;  /* 0x00000004050085a7 */ /* 0x000ee4000800007f */
[----:B---3--:R-:W-:Y:S05]  /*aa40*/  @!P0 BRA `(.L_x_196) ;  /* 0xfffffffc00f08947 */ /* 0x008fea000383ffff */
[----:B------:R-:W-:Y:S05]  /*aa50*/  BRA `(.L_x_223) ;  /* 0xfffffff800287947 */ /* 0x000fea000383ffff */
.L_x_224:
        /* <DEDUP_REMOVED lines=10> */
.L_x_3683:


//--------------------- .text._ZN7cutlass13device_kernelIN5flash11enable_sm90INS1_16FlashAttnBwdSm90INS1_25CollectiveMainloopBwdSm90ILi2ELi2ELi2EN4cute5tupleIJNS5_1CILi1EEES8_S8_EEENS6_IJNS7_ILi80EEENS7_ILi128EEESB_EEENS_10bfloat16_tEfNS_4arch4Sm90ELb0ELb0ELb0ELb0ELb0ELb1ELb0ELb1ELi2ELi1ELi2ELi1ELb0EEENS1_24CollectiveEpilogueBwdGQAISC_fSF_Li256ELb0ELb0EEENS1_19SingleTileSchedulerILb0ELb0ELb0ELi128EEEEEEEEEvNT_6ParamsE --------------------------
	.section	.text._ZN7cutlass13device_kernelIN5flash11enable_sm90INS1_16FlashAttnBwdSm90INS1_25CollectiveMainloopBwdSm90ILi2ELi2ELi2EN4cute5tupleIJNS5_1CILi1EEES8_S8_EEENS6_IJNS7_ILi80EEENS7_ILi128EEESB_EEENS_10bfloat16_tEfNS_4arch4Sm90ELb0ELb0ELb0ELb0ELb0ELb1ELb0ELb1ELi2ELi1ELi2ELi1ELb0EEENS1_24CollectiveEpilogueBwdGQAISC_fSF_Li256ELb0ELb0EEENS1_19SingleTileSchedulerILb0ELb0ELb0ELi128EEEEEEEEEvNT_6ParamsE,"ax",@progbits
	.align	128
.text._ZN7cutlass13device_kernelIN5flash11enable_sm90INS1_16FlashAttnBwdSm90INS1_25CollectiveMainloopBwdSm90ILi2ELi2ELi2EN4cute5tupleIJNS5_1CILi1EEES8_S8_EEENS6_IJNS7_ILi80EEENS7_ILi128EEESB_EEENS_10bfloat16_tEfNS_4arch4Sm90ELb0ELb0ELb0ELb0ELb0ELb1ELb0ELb1ELi2ELi1ELi2ELi1ELb0EEENS1_24CollectiveEpilogueBwdGQAISC_fSF_Li256ELb0ELb0EEENS1_19SingleTileSchedulerILb0ELb0ELb0ELi128EEEEEEEEEvNT_6ParamsE:
        .type           _ZN7cutlass13device_kernelIN5flash11enable_sm90INS1_16FlashAttnBwdSm90INS1_25CollectiveMainloopBwdSm90ILi2ELi2ELi2EN4cute5tupleIJNS5_1CILi1EEES8_S8_EEENS6_IJNS7_ILi80EEENS7_ILi128EEESB_EEENS_10bfloat16_tEfNS_4arch4Sm90ELb0ELb0ELb0ELb0ELb0ELb1ELb0ELb1ELi2ELi1ELi2ELi1ELb0EEENS1_24CollectiveEpilogueBwdGQAISC_fSF_Li256ELb0ELb0EEENS1_19SingleTileSchedulerILb0ELb0ELb0ELi128EEEEEEEEEvNT_6ParamsE,@function
        .size           _ZN7cutlass13device_kernelIN5flash11enable_sm90INS1_16FlashAttnBwdSm90INS1_25CollectiveMainloopBwdSm90ILi2ELi2ELi2EN4cute5tupleIJNS5_1CILi1EEES8_S8_EEENS6_IJNS7_ILi80EEENS7_ILi128EEESB_EEENS_10bfloat16_tEfNS_4arch4Sm90ELb0ELb0ELb0ELb0ELb0ELb1ELb0ELb1ELi2ELi1ELi2ELi1ELb0EEENS1_24CollectiveEpilogueBwdGQAISC_fSF_Li256ELb0ELb0EEENS1_19SingleTileSchedulerILb0ELb0ELb0ELi128EEEEEEEEEvNT_6ParamsE,(.L_x_3684 - _ZN7cutlass13device_kernelIN5flash11enable_sm90INS1_16FlashAttnBwdSm90INS1_25CollectiveMainloopBwdSm90ILi2ELi2ELi2EN4cute5tupleIJNS5_1CILi1EEES8_S8_EEENS6_IJNS7_ILi80EEENS7_ILi128EEESB_EEENS_10bfloat16_tEfNS_4arch4Sm90ELb0ELb0ELb0ELb0ELb0ELb1ELb0ELb1ELi2ELi1ELi2ELi1ELb0EEENS1_24CollectiveEpilogueBwdGQAISC_fSF_Li256ELb0ELb0EEENS1_19SingleTileSchedulerILb0ELb0ELb0ELi128EEEEEEEEEvNT_6ParamsE)
        .other          _ZN7cutlass13device_kernelIN5flash11enable_sm90INS1_16FlashAttnBwdSm90INS1_25CollectiveMainloopBwdSm90ILi2ELi2ELi2EN4cute5tupleIJNS5_1CILi1EEES8_S8_EEENS6_IJNS7_ILi80EEENS7_ILi128EEESB_EEENS_10bfloat16_tEfNS_4arch4Sm90ELb0ELb0ELb0ELb0ELb0ELb1ELb0ELb1ELi2ELi1ELi2ELi1ELb0EEENS1_24CollectiveEpilogueBwdGQAISC_fSF_Li256ELb0ELb0EEENS1_19SingleTileSchedulerILb0ELb0ELb0ELi128EEEEEEEEEvNT_6ParamsE,@"STO_CUDA_ENTRY STV_DEFAULT"
_ZN7cutlass13device_kernelIN5flash11enable_sm90INS1_16FlashAttnBwdSm90INS1_25CollectiveMainloopBwdSm90ILi2ELi2ELi2EN4cute5tupleIJNS5_1CILi1EEES8_S8_EEENS6_IJNS7_ILi80EEENS7_ILi128EEESB_EEENS_10bfloat16_tEfNS_4arch4Sm90ELb0ELb0ELb0ELb0ELb0ELb1ELb0ELb1ELi2ELi1ELi2ELi1ELb0EEENS1_24CollectiveEpilogueBwdGQAISC_fSF_Li256ELb0ELb0EEENS1_19SingleTileSchedulerILb0ELb0ELb0ELi128EEEEEEEEEvNT_6ParamsE:
        /* <DEDUP_REMOVED lines=14> */
[----:B------:R-:W-:-:S02]  /*00e0*/  UIADD3.X UR7, URZ, UR5, URZ, UP0, !UPT ;  /* 0x000000053f077290 */ /* 0x000fc400087fe43f */
[----:B------:R-:W-:Y:S02]  /*00f0*/  UIADD3.X UR9, URZ, UR5, URZ, UP1, !UPT ;  /* 0x000000053f097290 */ /* 0x000fe40008ffe43f */
[----:B------:R-:W-:Y:S02]  /*0100*/  UIADD3.X UR11, URZ, UR5, URZ, UP2, !UPT ;  /* 0x000000053f0b7290 */ /* 0x000fe400097fe43f */
[----:B------:R-:W-:-:S03]  /*0110*/  UIADD3.X UR5, URZ, UR5, URZ, UP3, !UPT ;  /* 0x000000053f057290 */ /* 0x000fc60009ffe43f */
[----:B------:R1:W-:Y:S02]  /*0120*/  UTMACCTL.PF [UR6] ;  /* 0x00000000060079b9 */ /* 0x0003e40008040000 */
[----:B------:R1:W-:Y:S02]  /*0130*/  UTMACCTL.PF [UR8] ;  /* 0x00000000080079b9 */ /* 0x0003e40008040000 */
[----:B------:R1:W-:Y:S02]  /*0140*/  UTMACCTL.PF [UR10] ;  /* 0x000000000a0079b9 */ /* 0x0003e40008040000 */
[----:B------:R1:W-:Y:S02]  /*0150*/  UTMACCTL.PF [UR4] ;  /* 0x00000000040079b9 */ /* 0x0003e40008040000 */
[----:B-1----:R-:W-:Y:S01]  /*0160*/  NOP ;  /* 0x0000000000007918 */ /* 0x002fe20000000000 */
.L_x_226:
[----:B------:R-:W-:Y:S05]  /*0170*/  BSYNC B0 ;  /* 0x0000000000007941 */ /* 0x000fea0003800000 */
.L_x_225:
        /* <DEDUP_REMOVED lines=34> */
.L_x_227:
        /* <DEDUP_REMOVED lines=22> */
.L_x_228:
        /* <DEDUP_REMOVED lines=8> */
.L_x_231:
        /* <DEDUP_REMOVED lines=13> */
[----:B----4-:R-:W-:Y:S05]  /*0650*/  @!P0 BRA `(.L_x_232) ;  /* 0x0000009000cc8947 */ /* 0x010fea0003800000 */
        /* <DEDUP_REMOVED lines=19> */
.L_x_234:
        /* <DEDUP_REMOVED lines=15> */
.L_x_233:
        /* <DEDUP_REMOVED lines=23> */
.L_x_236:
        /* <DEDUP_REMOVED lines=15> */
.L_x_235:
        /* <DEDUP_REMOVED lines=8> */
.L_x_306:
[CC--:B------:R-:W-:Y:S01]  /*0b60*/  LEA.HI R5, R3.reuse, R0.reuse, RZ, 0x5 ;  /* 0x0000000003057211 */ /* 0x0c0fe200078f28ff */
[----:B------:R-:W-:Y:S01]  /*0b70*/  IMAD.SHL.U32 R4, R0, 0x40, RZ ;  /* 0x0000004000047824 */ /* 0x000fe200078e00ff */
[----:B------:R-:W-:Y:S02]  /*0b80*/  SHF.L.U32 R10, RZ, 0x1f, RZ ;  /* 0x0000001fff0a7819 */ /* 0x000fe400000006ff */
[----:B------:R-:W-:Y:S02]  /*0b90*/  SHF.R.S32.HI R5, RZ, 0x5, R5 ;  /* 0x00000005ff057819 */ /* 0x000fe40000011405 */
[----:B------:R-:W-:Y:S01]  /*0ba0*/  LEA.HI R6, R3, R0, RZ, 0x4 ;  /* 0x0000000003067211 */ /* 0x000fe200078f20ff */
[----:B------:R-:W3:Y:S01]  /*0bb0*/  SYNCS.PHASECHK.TRANS64.TRYWAIT P0, [R16+URZ+0x38800], R10 ;  /* 0x0388000a100075a7 */ /* 0x000ee2000800017f */
[----:B------:R-:W-:Y:S01]  /*0bc0*/  LOP3.LUT R4, R4, 0x1c0, RZ, 0xc0, !PT ;  /* 0x000001c004047812 */ /* 0x000fe200078ec0ff */
[----:B------:R-:W-:Y:S01]  /*0bd0*/  IMAD.SHL.U32 R5, R5, 0x10, RZ ;  /* 0x0000001005057824 */ /* 0x000fe200078e00ff */
[----:B------:R-:W-:-:S04]  /*0be0*/  SHF.R.S32.HI R9, RZ, 0x4, R6 ;  /* 0x00000004ff097819 */ /* 0x000fc80000011406 */
[----:B------:R-:W-:Y:S02]  /*0bf0*/  LEA.HI R7, R6, R9, RZ, 0x1 ;  /* 0x0000000906077211 */ /* 0x000fe400078f08ff */
[----:B------:R-:W-:Y:S02]  /*0c00*/  LEA.HI R6, R3, R0, RZ, 0x3 ;  /* 0x0000000003067211 */ /* 0x000fe400078f18ff */
[----:B------:R-:W-:Y:S02]  /*0c10*/  LOP3.LUT R5, R4, 0x30, R5, 0xf8, !PT ;  /* 0x0000003004057812 */ /* 0x000fe400078ef805 */
[----:B--2---:R-:W-:Y:S02]  /*0c20*/  LEA.HI R3, R14, R14, RZ, 0x1 ;  /* 0x0000000e0e037211 */ /* 0x004fe400078f08ff */
[----:B------:R-:W-:Y:S02]  /*0c30*/  LOP3.LUT R8, R7, 0x7ffffe, RZ, 0xc0, !PT ;  /* 0x007ffffe07087812 */ /* 0x000fe400078ec0ff */
[----:B------:R-:W-:-:S02]  /*0c40*/  LOP3.LUT R7, R5, 0x8, R6, 0xf8, !PT ;  /* 0x0000000805077812 */ /* 0x000fc400078ef806 */
[----:B------:R-:W-:Y:S01]  /*0c50*/  LOP3.LUT R5, R2, 0xffffff80, RZ, 0xc0, !PT ;  /* 0xffffff8002057812 */ /* 0x000fe200078ec0ff */
[----:B------:R-:W-:Y:S01]  /*0c60*/  IMAD.IADD R8, R9, 0x1, -R8 ;  /* 0x0000000109087824 */ /* 0x000fe200078e0a08 */
[----:B------:R-:W-:Y:S02]  /*0c70*/  LOP3.LUT R3, R3, 0xfffffffe, RZ, 0xc0, !PT ;  /* 0xfffffffe03037812 */ /* 0x000fe400078ec0ff */
[----:B------:R-:W-:Y:S01]  /*0c80*/  SHF.R.U32.HI R4, RZ, 0x3, R4 ;  /* 0x00000003ff047819 */ /* 0x000fe20000011604 */
[----:B------:R-:W-:Y:S02]  /*0c90*/  IMAD.IADD R5, R0, 0x1, -R5 ;  /* 0x0000000100057824 */ /* 0x000fe400078e0a05 */
[----:B------:R-:W-:Y:S01]  /*0ca0*/  IMAD.IADD R0, R14, 0x1, -R3 ;  /* 0x000000010e007824 */ /* 0x000fe200078e0a03 */
[----:B------:R-:W-:Y:S01]  /*0cb0*/  LOP3.LUT R4, R7, R4, RZ, 0x3c, !PT ;  /* 0x0000000407047212 */ /* 0x000fe200078e3cff */
[----:B------:R-:W-:-:S03]  /*0cc0*/  IMAD R3, R17, 0xa, R8 ;  /* 0x0000000a11037824 */ /* 0x000fc600078e0208 */
[----:B------:R2:W-:Y:S01]  /*0cd0*/  STL [R1+0x4], R0 ;  /* 0x0000040001007387 */ /* 0x0005e20000100800 */
[----:B---3--:R-:W-:Y:S05]  /*0ce0*/  @P0 BRA `(.L_x_238) ;  /* 0x0000000000080947 */ /* 0x008fea0003800000 */
[----:B------:R-:W3:Y:S02]  /*0cf0*/  SYNCS.PHASECHK.TRANS64.TRYWAIT P0, [R16+URZ+0x38800], R10 ;  /* 0x0388000a100075a7 */ /* 0x000ee4000800017f */
[----:B---3--:R-:W-:Y:S05]  /*0d00*/  @!P0 BRA `(.L_x_239) ;  /* 0x0000008c00488947 */ /* 0x008fea0003800000 */
.L_x_238:
[----:B--2---:R-:W-:Y:S01]  /*0d10*/  IMAD.U32 R0, R3, 0x200, R4 ;  /* 0x0000020003007824 */ /* 0x004fe200078e0004 */
[----:B------:R-:W2:Y:S01]  /*0d20*/  LDC R6, c[0x0][0x280] ;  /* 0x0000a000ff067b82 */ /* 0x000ea20000000800 */
[----:B------:R-:W-:Y:S01]  /*0d30*/  IMAD.SHL.U32 R7, R5, 0x4, RZ ;  /* 0x0000000405077824 */ /* 0x000fe200078e00ff */
[----:B------:R-:W-:Y:S02]  /*0d40*/  CS2R R24, SRZ ;  /* 0x0000000000187805 */ /* 0x000fe4000001ff00 */
[----:B------:R-:W-:Y:S01]  /*0d50*/  CS2R R88, SRZ ;  /* 0x0000000000587805 */ /* 0x000fe2000001ff00 */
[----:B------:R3:W-:Y:S01]  /*0d60*/  STL [R1+0x18], R0 ;  /* 0x0000180001007387 */ /* 0x0007e20000100800 */
        /* <DEDUP_REMOVED lines=9> */
[----:B---3--:R-:W-:Y:S02]  /*0e00*/  SHF.R.S32.HI R0, RZ, 0x1f, R5 ;  /* 0x0000001fff007819 */ /* 0x008fe40000011405 */
[----:B------:R-:W-:Y:S02]  /*0e10*/  CS2R R108, SRZ ;  /* 0x00000000006c7805 */ /* 0x000fe4000001ff00 */
[----:B------:R-:W-:Y:S02]  /*0e20*/  CS2R R110, SRZ ;  /* 0x00000000006e7805 */ /* 0x000fe4000001ff00 */
[----:B------:R-:W-:Y:S02]  /*0e30*/  CS2R R112, SRZ ;  /* 0x0000000000707805 */ /* 0x000fe4000001ff00 */
[----:B------:R-:W-:Y:S02]  /*0e40*/  LEA.HI R2, R0, R5, RZ, 0x2 ;  /* 0x0000000500027211 */ /* 0x000fe400078f10ff */
[----:B------:R-:W-:-:S02]  /*0e50*/  CS2R R114, SRZ ;  /* 0x0000000000727805 */ /* 0x000fc4000001ff00 */
[----:B------:R-:W-:Y:S02]  /*0e60*/  CS2R R116, SRZ ;  /* 0x0000000000747805 */ /* 0x000fe4000001ff00 */
[----:B------:R-:W-:Y:S02]  /*0e70*/  CS2R R118, SRZ ;  /* 0x0000000000767805 */ /* 0x000fe4000001ff00 */
[----:B------:R-:W-:Y:S02]  /*0e80*/  LOP3.LUT R4, R2, 0x7ffffffc, RZ, 0xc0, !PT ;  /* 0x7ffffffc02047812 */ /* 0x000fe400078ec0ff */
[----:B------:R-:W-:Y:S02]  /*0e90*/  CS2R R120, SRZ ;  /* 0x0000000000787805 */ /* 0x000fe4000001ff00 */
[----:B--2---:R-:W-:Y:S02]  /*0ea0*/  ISETP.GE.AND P0, PT, R6, 0x1, PT ;  /* 0x000000010600780c */ /* 0x004fe40003f06270 */
[----:B------:R-:W-:-:S02]  /*0eb0*/  CS2R R122, SRZ ;  /* 0x00000000007a7805 */ /* 0x000fc4000001ff00 */
[----:B------:R-:W-:Y:S01]  /*0ec0*/  CS2R R124, SRZ ;  /* 0x00000000007c7805 */ /* 0x000fe2000001ff00 */
[----:B------:R-:W-:Y:S01]  /*0ed0*/  IMAD.IADD R3, R5, 0x1, -R4 ;  /* 0x0000000105037824 */ /* 0x000fe200078e0a04 */
[----:B------:R-:W-:Y:S02]  /*0ee0*/  CS2R R126, SRZ ;  /* 0x00000000007e7805 */ /* 0x000fe4000001ff00 */
[----:B------:R-:W-:Y:S02]  /*0ef0*/  CS2R R128, SRZ ;  /* 0x0000000000807805 */ /* 0x000fe4000001ff00 */
[----:B------:R-:W-:Y:S02]  /*0f00*/  CS2R R130, SRZ ;  /* 0x0000000000827805 */ /* 0x000fe4000001ff00 */
[----:B------:R-:W-:Y:S01]  /*0f10*/  CS2R R132, SRZ ;  /* 0x0000000000847805 */ /* 0x000fe2000001ff00 */
[----:B------:R2:W-:Y:S01]  /*0f20*/  STL [R1+0x1c], R3 ;  /* 0x00001c0301007387 */ /* 0x0005e20000100800 */
[----:B------:R-:W-:-:S02]  /*0f30*/  CS2R R134, SRZ ;  /* 0x0000000000867805 */ /* 0x000fc4000001ff00 */
[----:B------:R-:W-:Y:S02]  /*0f40*/  CS2R R136, SRZ ;  /* 0x0000000000887805 */ /* 0x000fe4000001ff00 */
[----:B------:R-:W-:Y:S01]  /*0f50*/  CS2R R138, SRZ ;  /* 0x00000000008a7805 */ /* 0x000fe2000001ff00 */
[----:B------:R2:W-:Y:S01]  /*0f60*/  STL [R1+0x10], R7 ;  /* 0x0000100701007387 */ /* 0x0005e20000100800 */
        /* <DEDUP_REMOVED lines=36> */
[----:B------:R-:W-:Y:S01]  /*11b0*/  CS2R R86, SRZ ;  /* 0x0000000000567805 */ /* 0x000fe2000001ff00 */
[----:B--2---:R-:W-:Y:S06]  /*11c0*/  @!P0 BRA `(.L_x_240) ;  /* 0x00000050008c8947 */ /* 0x004fec0003800000 */
[----:B------:R-:W2:Y:S01]  /*11d0*/  LDL.LU R8, [R1] ;  /* 0x0000000001087983 */ /* 0x000ea20000300800 */
[----:B------:R-:W3:Y:S01]  /*11e0*/  LDC R7, c[0x0][0x290] ;  /* 0x0000a400ff077b82 */ /* 0x000ee20000000800 */
[----:B------:R-:W-:Y:S01]  /*11f0*/  LEA.HI R5, R0, R5, RZ, 0x5 ;  /* 0x0000000500057211 */ /* 0x000fe200078f28ff */
[----:B------:R-:W-:Y:S01]  /*1200*/  VIADD R6, R6, 0x4f ;  /* 0x0000004f06067836 */ /* 0x000fe20000000000 */
[----:B------:R-:W4:Y:S01]  /*1210*/  S2R R9, SR_TID.X ;  /* 0x0000000000097919 */ /* 0x000f220000002100 */
[--C-:B------:R-:W-:Y:S02]  /*1220*/  SHF.R.S32.HI R0, RZ, 0x2, R2.reuse ;  /* 0x00000002ff007819 */ /* 0x100fe40000011402 */
[----:B------:R-:W-:Y:S02]  /*1230*/  CS2R R236, SRZ ;  /* 0x0000000000ec7805 */ /* 0x000fe4000001ff00 */
[----:B------:R-:W-:Y:S01]  /*1240*/  SHF.R.S32.HI R3, RZ, 0x1f, R2 ;  /* 0x0000001fff037819 */ /* 0x000fe20000011402 */
[----:B------:R-:W3:Y:S01]  /*1250*/  S2R R4, SR_CTAID.X ;  /* 0x0000000000047919 */ /* 0x000ee20000002500 */
[----:B------:R-:W-:Y:S01]  /*1260*/  SHF.R.S32.HI R5, RZ, 0x5, R5 ;  /* 0x00000005ff057819 */ /* 0x000fe20000011405 */
[----:B------:R-:W-:Y:S01]  /*1270*/  IMAD.HI R6, R6, 0x66666667, RZ ;  /* 0x6666666706067827 */ /* 0x000fe200078e02ff */
[----:B------:R-:W-:-:S02]  /*1280*/  LEA.HI R3, R3, R0, RZ, 0x3 ;  /* 0x0000000003037211 */ /* 0x000fc400078f18ff */
[----:B------:R-:W-:Y:S02]  /*1290*/  CS2R R150, SRZ ;  /* 0x0000000000967805 */ /* 0x000fe4000001ff00 */
[----:B------:R-:W-:Y:S02]  /*12a0*/  CS2R R148, SRZ ;  /* 0x0000000000947805 */ /* 0x000fe4000001ff00 */
[----:B------:R-:W-:Y:S02]  /*12b0*/  CS2R R146, SRZ ;  /* 0x0000000000927805 */ /* 0x000fe4000001ff00 */
[----:B------:R-:W-:Y:S02]  /*12c0*/  LOP3.LUT R3, R3, 0xfffffff8, RZ, 0xc0, !PT ;  /* 0xfffffff803037812 */ /* 0x000fe400078ec0ff */
        /* <DEDUP_REMOVED lines=19> */
[----:B------:R-:W-:Y:S01]  /*1400*/  CS2R R106, SRZ ;  /* 0x00000000006a7805 */ /* 0x000fe2000001ff00 */
[C---:B----4-:R-:W-:Y:S01]  /*1410*/  VIADD R10, R9.reuse, 0xffffff80 ;  /* 0xffffff80090a7836 */ /* 0x050fe20000000000 */
[----:B------:R-:W-:Y:S01]  /*1420*/  CS2R R104, SRZ ;  /* 0x0000000000687805 */ /* 0x000fe2000001ff00 */
[----:B------:R-:W-:Y:S01]  /*1430*/  VIADD R9, R9, 0xffffff80 ;  /* 0xffffff8009097836 */ /* 0x000fe20000000000 */
[----:B------:R-:W-:Y:S01]  /*1440*/  CS2R R102, SRZ ;  /* 0x0000000000667805 */ /* 0x000fe2000001ff00 */
[----:B---3--:R-:W-:Y:S01]  /*1450*/  IMAD R4, R4, -0x80, R7 ;  /* 0xffffff8004047824 */ /* 0x008fe200078e0207 */
[----:B------:R-:W-:-:S02]  /*1460*/  CS2R R100, SRZ ;  /* 0x0000000000647805 */ /* 0x000fc4000001ff00 */
[----:B------:R-:W-:Y:S02]  /*1470*/  CS2R R98, SRZ ;  /* 0x0000000000627805 */ /* 0x000fe4000001ff00 */
[----:B------:R-:W-:Y:S01]  /*1480*/  SHF.R.S32.HI R9, RZ, 0x1f, R9 ;  /* 0x0000001fff097819 */ /* 0x000fe20000011409 */
[----:B------:R-:W-:Y:S01]  /*1490*/  IMAD R4, R5, -0x10, R4 ;  /* 0xfffffff005047824 */ /* 0x000fe200078e0204 */
[----:B------:R-:W-:Y:S02]  /*14a0*/  SHF.R.U32.HI R5, RZ, 0x1f, R6 ;  /* 0x0000001fff057819 */ /* 0x000fe40000011606 */
[----:B------:R-:W-:Y:S02]  /*14b0*/  CS2R R96, SRZ ;  /* 0x0000000000607805 */ /* 0x000fe4000001ff00 */
[----:B------:R-:W-:Y:S02]  /*14c0*/  LEA.HI R9, R9, R10, RZ, 0x7 ;  /* 0x0000000a09097211 */ /* 0x000fe400078f38ff */
[----:B------:R-:W-:-:S02]  /*14d0*/  CS2R R94, SRZ ;  /* 0x00000000005e7805 */ /* 0x000fc4000001ff00 */
[----:B------:R-:W-:Y:S02]  /*14e0*/  IADD3 R3, R4, R3, -R0 ;  /* 0x0000000304037210 */ /* 0x000fe40007ffe800 */
[----:B------:R-:W-:Y:S02]  /*14f0*/  CS2R R92, SRZ ;  /* 0x00000000005c7805 */ /* 0x000fe4000001ff00 */
[----:B------:R-:W-:Y:S02]  /*1500*/  SHF.R.S32.HI R9, RZ, 0x7, R9 ;  /* 0x00000007ff097819 */ /* 0x000fe40000011409 */
[----:B------:R-:W-:Y:S02]  /*1510*/  CS2R R90, SRZ ;  /* 0x00000000005a7805 */ /* 0x000fe4000001ff00 */
[----:B------:R-:W-:Y:S02]  /*1520*/  LEA.HI.SX32 R5, R6, R5, 0x1b ;  /* 0x0000000506057211 */ /* 0x000fe400078fdaff */
[----:B------:R-:W-:-:S02]  /*1530*/  CS2R R88, SRZ ;  /* 0x0000000000587805 */ /* 0x000fc4000001ff00 */
[----:B------:R-:W-:Y:S02]  /*1540*/  LEA.HI R2, R9, R9, RZ, 0x1 ;  /* 0x0000000909027211 */ /* 0x000fe400078f08ff */
[----:B------:R-:W-:Y:S02]  /*1550*/  CS2R R86, SRZ ;  /* 0x0000000000567805 */ /* 0x000fe4000001ff00 */
[----:B------:R-:W-:Y:S01]  /*1560*/  CS2R R84, SRZ ;  /* 0x0000000000547805 */ /* 0x000fe2000001ff00 */
[----:B------:R-:W-:Y:S01]  /*1570*/  STL [R1+0x14], R5 ;  /* 0x0000140501007387 */ /* 0x000fe20000100800 */
[----:B------:R-:W-:Y:S02]  /*1580*/  LOP3.LUT R2, R2, 0xfffffffe, RZ, 0xc0, !PT ;  /* 0xfffffffe02027812 */ /* 0x000fe400078ec0ff */
[----:B------:R-:W-:Y:S02]  /*1590*/  CS2R R82, SRZ ;  /* 0x0000000000527805 */ /* 0x000fe4000001ff00 */
[----:B------:R-:W-:-:S02]  /*15a0*/  CS2R R80, SRZ ;  /* 0x0000000000507805 */ /* 0x000fc4000001ff00 */
[----:B------:R-:W-:Y:S02]  /*15b0*/  CS2R R78, SRZ ;  /* 0x00000000004e7805 */ /* 0x000fe4000001ff00 */
[----:B------:R-:W-:Y:S01]  /*15c0*/  CS2R R76, SRZ ;  /* 0x00000000004c7805 */ /* 0x000fe2000001ff00 */
[----:B------:R-:W-:Y:S01]  /*15d0*/  IMAD.IADD R2, R9, 0x1, -R2 ;  /* 0x0000000109027824 */ /* 0x000fe200078e0a02 */
[----:B------:R-:W-:Y:S02]  /*15e0*/  CS2R R74, SRZ ;  /* 0x00000000004a7805 */ /* 0x000fe4000001ff00 */
[----:B------:R-:W-:Y:S02]  /*15f0*/  CS2R R72, SRZ ;  /* 0x0000000000487805 */ /* 0x000fe4000001ff00 */
[----:B------:R-:W-:Y:S01]  /*1600*/  CS2R R70, SRZ ;  /* 0x0000000000467805 */ /* 0x000fe2000001ff00 */
[----:B------:R-:W-:Y:S01]  /*1610*/  IMAD R0, R2, -0x40, R3 ;  /* 0xffffffc002007824 */ /* 0x000fe200078e0203 */
        /* <DEDUP_REMOVED lines=23> */
[----:B--2---:R-:W-:-:S05]  /*1790*/  LOP3.LUT R4, R8, 0x1, RZ, 0xfc, !PT ;  /* 0x0000000108047812 */ /* 0x004fca00078efcff */
[----:B------:R-:W-:Y:S04]  /*17a0*/  STL [R1], R4 ;  /* 0x0000000401007387 */ /* 0x000fe80000100800 */
[----:B------:R2:W-:Y:S02]  /*17b0*/  STL [R1+0x8], R0 ;  /* 0x0000080001007387 */ /* 0x0005e40000100800 */
[----:B--2---:R-:W-:-:S07]  /*17c0*/  IMAD.MOV.U32 R0, RZ, RZ, RZ ;  /* 0x000000ffff007224 */ /* 0x004fce00078e00ff */
.L_x_251:
[----:B------:R-:W2:Y:S02]  /*17d0*/  LDL R2, [R1] ;  /* 0x0000000001027983 */ /* 0x000ea40000100800 */
[----:B--2---:R-:W-:-:S13]  /*17e0*/  ISETP.NE.AND P0, PT, R2, 0x3, PT ;  /* 0x000000030200780c */ /* 0x004fda0003f05270 */
[----:B------:R-:W-:Y:S05]  /*17f0*/  @!P0 BRA `(.L_x_241) ;  /* 0x0000000000048947 */ /* 0x000fea0003800000 */
[----:B------:R-:W-:Y:S01]  /*1800*/  BPT.TRAP 0x1 ;  /* 0x000000040000795c */ /* 0x000fe20000300000 */
.L_x_241:
        /* <DEDUP_REMOVED lines=8> */
.L_x_242:
[----:B---3--:R-:W-:Y:S05]  /*1890*/  @P1 BRA `(.L_x_243) ;  /* 0x0000000000081947 */ /* 0x008fea0003800000 */
[----:B------:R-:W3:Y:S02]  /*18a0*/  SYNCS.PHASECHK.TRANS64.TRYWAIT P1, [R2+URZ+0x38810], R153 ;  /* 0x03881099020075a7 */ /* 0x000ee4000802017f */
[----:B---3--:R-:W-:Y:S05]  /*18b0*/  @!P1 BRA `(.L_x_244) ;  /* 0x00000080007c9947 */ /* 0x008fea0003800000 */
.L_x_243:
        /* <DEDUP_REMOVED lines=8> */
[----:B------:R-:W-:-:S04]  /*1940*/  LOP3.LUT R235, R3, 0x3fff, RZ, 0xc0, !PT ;  /* 0x00003fff03eb7812 */ /* 0x000fc800078ec0ff */
[----:B------:R-:W-:-:S05]  /*1950*/  LOP3.LUT R3, R235, 0x10000, RZ, 0xfc, !PT ;  /* 0x00010000eb037812 */ /* 0x000fca00078efcff */
[----:B------:R-:W-:-:S05]  /*1960*/  IMAD R3, R0, 0x500, R3 ;  /* 0x0000050000037824 */ /* 0x000fca00078e0203 */
[----:B------:R-:W-:Y:S01]  /*1970*/  R2UR UR6, R3 ;  /* 0x00000000030672ca */ /* 0x000fe200000e0000 */
[----:B------:R-:W-:Y:S01]  /*1980*/  WARPGROUP.ARRIVE ;  /* 0x00000000000079c5 */ /* 0x000fe20000000000 */
[----:B------:R-:W-:Y:S01]  /*1990*/  UMOV UR9, 0x40000040 ;  /* 0x4000004000097882 */ /* 0x000fe20000000000 */
[----:B------:R-:W-:-:S10]  /*19a0*/  UMOV UR11, 0x40000040 ;  /* 0x40000040000b7882 */ /* 0x000fd40000000000 */
[----:B------:R-:W-:Y:S01]  /*19b0*/  UMOV UR10, UR6 ;  /* 0x00000006000a7c82 */ /* 0x000fe20008000000 */
[----:B------:R-:W-:Y:S01]  /*19c0*/  UIADD3 UR14, UR6, 0x80, URZ ;  /* 0x00000080060e7890 */ /* 0x000fe2000fffe03f */
[----:B------:R-:W-:Y:S01]  /*19d0*/  UMOV UR13, UR9 ;  /* 0x00000009000d7c82 */ /* 0x000fe20008000000 */
[----:B------:R-:W-:Y:S01]  /*19e0*/  UMOV UR15, 0x40000040 ;  /* 0x40000040000f7882 */ /* 0x000fe20000000000 */
[----:B------:R-:W-:Y:S01]  /*19f0*/  UIADD3 UR7, UR6, 0x180, URZ ;  /* 0x0000018006077890 */ /* 0x000fe2000fffe03f */
[----:B----4-:R-:W-:-:S05]  /*1a00*/  IMAD R4, R4, 0x2000, R22 ;  /* 0x0000200004047824 */ /* 0x010fca00078e0216 */
[----:B------:R-:W-:-:S13]  /*1a10*/  R2UR UR4, R4 ;  /* 0x00000000040472ca */ /* 0x000fda00000e0000 */
[----:B------:R-:W-:-:S04]  /*1a20*/  USHF.R.U32.HI UR5, URZ, 0x4, UR4 ;  /* 0x000000043f057899 */ /* 0x000fc80008011604 */
[----:B------:R-:W-:-:S04]  /*1a30*/  ULOP3.LUT UR5, UR5, 0x3fff, URZ, 0xc0, !UPT ;  /* 0x00003fff05057892 */ /* 0x000fc8000f8ec03f */
[----:B------:R-:W-:-:S09]  /*1a40*/  ULOP3.LUT UR8, UR5, 0x10000, URZ, 0xfc, !UPT ;  /* 0x0001000005087892 */ /* 0x000fd2000f8efc3f */
[----:B------:R-:W-:Y:S01]  /*1a50*/  HGMMA.64x16x16.F32.BF16 R224, gdesc[UR8], RZ, !UPT, gsb0 ;  /* 0x0020000008e079f0 */ /* 0x000fe2000c0018ff */
[----:B------:R-:W-:Y:S02]  /*1a60*/  UMOV UR12, UR8 ;  /* 0x00000008000c7c82 */ /* 0x000fe40008000000 */
        /* <DEDUP_REMOVED lines=11> */
[----:B------:R-:W-:Y:S01]  /*1b20*/  UMOV UR12, UR8 ;  /* 0x00000008000c7c82 */ /* 0x000fe20008000000 */
[----:B------:R-:W-:Y:S01]  /*1b30*/  UMOV UR13, UR9 ;  /* 0x00000009000d7c82 */ /* 0x000fe20008000000 */
[----:B------:R-:W-:Y:S01]  /*1b40*/  UMOV UR14, UR7 ;  /* 0x00000007000e7c82 */ /* 0x000fe20008000000 */
[----:B------:R-:W-:Y:S01]  /*1b50*/  UMOV UR15, 0x40000040 ;  /* 0x40000040000f7882 */ /* 0x000fe20000000000 */
        /* <DEDUP_REMOVED lines=235> */
[----:B------:R1:W2:Y:S04]  /*2a10*/  LDS.64 R20, [R23+0x2e060] ;  /* 0x02e0600017147984 */ /* 0x0002a80000000a00 */
[----:B------:R2:W2:Y:S04]  /*2a20*/  LDS.64 R18, [R23+0x2e080] ;  /* 0x02e0800017127984 */ /* 0x0004a80000000a00 */
[----:B-1----:R1:W1:Y:S04]  /*2a30*/  LDS.64 R16, [R23+0x2e0a0] ;  /* 0x02e0a00017107984 */ /* 0x0022680000000a00 */
[----:B------:R1:W1:Y:S04]  /*2a40*/  LDS.64 R14, [R23+0x2e0c0] ;  /* 0x02e0c000170e7984 */ /* 0x0002680000000a00 */
[----:B------:R1:W1:Y:S04]  /*2a50*/  LDS.64 R12, [R23+0x2e0e0] ;  /* 0x02e0e000170c7984 */ /* 0x0002680000000a00 */
[----:B------:R1:W1:Y:S04]  /*2a60*/  LDS.64 R10, [R23+0x2e100] ;  /* 0x02e10000170a7984 */ /* 0x0002680000000a00 */
[----:B------:R1:W1:Y:S01]  /*2a70*/  LDS.64 R8, [R23+0x2e120] ;  /* 0x02e1200017087984 */ /* 0x0002620000000a00 */
[----:B------:R-:W-:Y:S05]  /*2a80*/  @!P0 BRA `(.L_x_245) ;  /* 0x0000000000048947 */ /* 0x000fea0003800000 */
[----:B------:R-:W-:Y:S01]  /*2a90*/  BPT.TRAP 0x1 ;  /* 0x000000040000795c */ /* 0x000fe20000300000 */
.L_x_245:
[----:B------:R1:W1:Y:S01]  /*2aa0*/  SYNCS.PHASECHK.TRANS64.TRYWAIT P1, [R2+URZ+0x38830], R153 ;  /* 0x03883099020075a7 */ /* 0x000262000802017f */
[----:B------:R-:W-:Y:S05]  /*2ab0*/  @!P0 BRA `(.L_x_246) ;  /* 0x0000000000048947 */ /* 0x000fea0003800000 */
[----:B------:R-:W-:Y:S01]  /*2ac0*/  BPT.TRAP 0x1 ;  /* 0x000000040000795c */ /* 0x000fe20000300000 */
.L_x_246:
[----:B------:R-:W-:-:S05]  /*2ad0*/  VIADD R3, R22, 0x24000 ;  /* 0x0002400016037836 */ /* 0x000fca0000000000 */
[----:B------:R-:W-:-:S04]  /*2ae0*/  SHF.R.U32.HI R3, RZ, 0x4, R3 ;  /* 0x00000004ff037819 */ /* 0x000fc80000011603 */
[----:B------:R-:W-:-:S04]  /*2af0*/  LOP3.LUT R22, R3, 0x3fff, RZ, 0xc0, !PT ;  /* 0x00003fff03167812 */ /* 0x000fc800078ec0ff */
[----:B------:R-:W-:Y:S01]  /*2b00*/  LOP3.LUT R3, R22, 0x10000, RZ, 0xfc, !PT ;  /* 0x0001000016037812 */ /* 0x000fe200078efcff */
[----:B-1----:R-:W-:Y:S06]  /*2b10*/  @P1 BRA `(.L_x_247) ;  /* 0x0000000000081947 */ /* 0x002fec0003800000 */
[----:B------:R-:W1:Y:S02]  /*2b20*/  SYNCS.PHASECHK.TRANS64.TRYWAIT P1, [R2+URZ+0x38830], R153 ;  /* 0x03883099020075a7 */ /* 0x000e64000802017f */
[----:B-1----:R-:W-:Y:S05]  /*2b30*/  @!P1 BRA `(.L_x_248) ;  /* 0x0000006c00f09947 */ /* 0x002fea0003800000 */
.L_x_247:
        /* <DEDUP_REMOVED lines=58> */
[----:B------:R-:W-:Y:S02]  /*2ee0*/  FSEL R220, R220, -INF , P2 ;  /* 0xff800000dcdc7808 */ /* 0x000fe40001000000 */
[----:B------:R-:W-:Y:S02]  /*2ef0*/  FSEL R208, R208, -INF , P2 ;  /* 0xff800000d0d07808 */ /* 0x000fe40001000000 */
[----:B------:R-:W-:Y:S01]  /*2f00*/  FSEL R210, R210, -INF , P1 ;  /* 0xff800000d2d27808 */ /* 0x000fe20000800000 */
[----:B------:R-:W-:Y:S01]  /*2f10*/  HGMMA.64x16x16.F32.BF16 R184, gdesc[UR8], R184, gsb0 ;  /* 0x0020000008b879f0 */ /* 0x000fe200080018b8 */
[----:B------:R-:W-:Y:S01]  /*2f20*/  UIADD3 UR10, UR4, 0x82, URZ ;  /* 0x00000082040a7890 */ /* 0x000fe2000fffe03f */
[----:B------:R-:W-:Y:S01]  /*2f30*/  FSEL R209, R209, -INF , P2 ;  /* 0xff800000d1d17808 */ /* 0x000fe20001000000 */
[----:B------:R-:W-:Y:S01]  /*2f40*/  UMOV UR11, 0x40000040 ;  /* 0x40000040000b7882 */ /* 0x000fe20000000000 */
[----:B------:R-:W-:-:S02]  /*2f50*/  FSEL R211, R211, -INF , P1 ;  /* 0xff800000d3d37808 */ /* 0x000fc40000800000 */
[----:B------:R-:W-:Y:S02]  /*2f60*/  FSEL R230, R230, -INF , P1 ;  /* 0xff800000e6e67808 */ /* 0x000fe40000800000 */
[----:B------:R-:W-:Y:S01]  /*2f70*/  FSEL R3, R228, -INF , P2 ;  /* 0xff800000e4037808 */ /* 0x000fe20001000000 */
        /* <DEDUP_REMOVED lines=61> */
[----:B------:R-:W-:-:S02]  /*3350*/  WARPGROUP.DEPBAR.LE gsb0, 0x0 ;  /* 0x00008000000079c5 */ /* 0x000fc40000010000 */
[----:B------:R-:W-:Y:S01]  /*3360*/  WARPGROUP.ARRIVE ;  /* 0x00000000000079c5 */ /* 0x000fe20000000000 */
[----:B------:R-:W-:Y:S01]  /*3370*/  FSEL R6, R216, -INF , P2 ;  /* 0xff800000d8067808 */ /* 0x000fe20001000000 */
[--C-:B------:R-:W-:Y:S01]  /*3380*/  FFMA.FTZ R225, R225, UR5, -R7.reuse ;  /* 0x00000005e1e17c23 */ /* 0x100fe20008010807 */
[----:B------:R-:W-:Y:S01]  /*3390*/  FFMA.FTZ R227, R227, UR5, -R7 ;  /* 0x00000005e3e37c23 */ /* 0x000fe20008010807 */
[----:B--2---:R-:W-:Y:S01]  /*33a0*/  FFMA.FTZ R3, R3, UR5, -R232 ;  /* 0x0000000503037c23 */ /* 0x004fe200080108e8 */
[----:B------:R-:W-:Y:S01]  /*33b0*/  FSEL R229, R229, -INF , P2 ;  /* 0xff800000e5e57808 */ /* 0x000fe20001000000 */
[----:B------:R-:W-:Y:S01]  /*33c0*/  HGMMA.64x16x16.F32.BF16 R184, gdesc[UR8], R184, gsb0 ;  /* 0x0020000008b879f0 */ /* 0x000fe200080018b8 */
[----:B------:R-:W-:Y:S01]  /*33d0*/  UIADD3 UR10, UR4, 0x86, URZ ;  /* 0x00000086040a7890 */ /* 0x000fe2000fffe03f */
[----:B------:R-:W-:Y:S01]  /*33e0*/  FSEL R216, R218, -INF , P1 ;  /* 0xff800000dad87808 */ /* 0x000fe20000800000 */
[----:B------:R-:W-:Y:S01]  /*33f0*/  UMOV UR11, 0x40000040 ;  /* 0x40000040000b7882 */ /* 0x000fe20000000000 */
[----:B------:R-:W-:Y:S01]  /*3400*/  FSEL R7, R217, -INF , P2 ;  /* 0xff800000d9077808 */ /* 0x000fe20001000000 */
[----:B------:R-:W-:Y:S01]  /*3410*/  FFMA.FTZ R6, R6, UR5, -R4 ;  /* 0x0000000506067c23 */ /* 0x000fe20008010804 */
[----:B------:R1:W-:Y:S01]  /*3420*/  MUFU.EX2 R228, R227 ;  /* 0x000000e300e47308 */ /* 0x0003e20000000800 */
[----:B------:R-:W-:-:S07]  /*3430*/  FSEL R231, R231, -INF , P1 ;  /* 0xff800000e7e77808 */ /* 0x000fce0000800000 */
[----:B------:R-:W-:Y:S08]  /*3440*/  MUFU.EX2 R234, R226 ;  /* 0x000000e200ea7308 */ /* 0x000ff00000000800 */
[----:B------:R-:W-:Y:S08]  /*3450*/  MUFU.EX2 R224, R224 ;  /* 0x000000e000e07308 */ /* 0x000ff00000000800 */
[----:B------:R-:W-:Y:S01]  /*3460*/  MUFU.EX2 R225, R225 ;  /* 0x000000e100e17308 */ /* 0x000fe20000000800 */
[----:B------:R-:W-:-:S02]  /*3470*/  WARPGROUP.DEPBAR.LE gsb0, 0x0 ;  /* 0x00008000000079c5 */ /* 0x000fc40000010000 */
[----:B------:R-:W-:Y:S01]  /*3480*/  WARPGROUP.ARRIVE ;  /* 0x00000000000079c5 */ /* 0x000fe20000000000 */
[----:B------:R-:W-:Y:S01]  /*3490*/  FSEL R218, R219, -INF , P1 ;  /* 0xff800000dbda7808 */ /* 0x000fe20000800000 */
[----:B------:R-:W-:Y:S01]  /*34a0*/  FFMA.FTZ R216, R216, UR5, -R4 ;  /* 0x00000005d8d87c23 */ /* 0x000fe20008010804 */
[----:B------:R-:W-:Y:S01]  /*34b0*/  FSEL R217, R222, -INF , P1 ;  /* 0xff800000ded97808 */ /* 0x000fe20000800000 */
[--C-:B------:R-:W-:Y:S01]  /*34c0*/  FFMA.FTZ R7, R7, UR5, -R5.reuse ;  /* 0x0000000507077c23 */ /* 0x100fe20008010805 */
[----:B-1----:R-:W-:Y:S01]  /*34d0*/  FFMA.FTZ R227, R230, UR5, -R232 ;  /* 0x00000005e6e37c23 */ /* 0x002fe200080108e8 */
[----:B------:R-:W-:Y:S01]  /*34e0*/  HGMMA.64x16x16.F32.BF16 R176, gdesc[UR8], R176, gsb0 ;  /* 0x0020000008b079f0 */ /* 0x000fe200080018b0 */
[----:B------:R-:W-:Y:S01]  /*34f0*/  UMOV UR10, UR7 ;  /* 0x00000007000a7c82 */ /* 0x000fe20008000000 */
[----:B------:R-:W-:Y:S01]  /*3500*/  UMOV UR11, 0x40000040 ;  /* 0x40000040000b7882 */ /* 0x000fe20000000000 */
[----:B------:R-:W-:Y:S01]  /*3510*/  UIADD3 UR7, UR4, 0x280, URZ ;  /* 0x0000028004077890 */ /* 0x000fe2000fffe03f */
[----:B------:R-:W-:Y:S01]  /*3520*/  FFMA.FTZ R218, R218, UR5, -R5 ;  /* 0x00000005dada7c23 */ /* 0x000fe20008010805 */
[----:B------:R-:W-:Y:S01]  /*3530*/  FFMA.FTZ R217, R217, UR5, -R20 ;  /* 0x00000005d9d97c23 */ /* 0x000fe20008010814 */
[----:B------:R-:W-:Y:S01]  /*3540*/  FSEL R219, R221, -INF , P2 ;  /* 0xff800000dddb7808 */ /* 0x000fe20001000000 */
[----:B------:R-:W2:Y:S01]  /*3550*/  LDL R230, [R1+0x18] ;  /* 0x0000180001e67983 */ /* 0x000ea20000100800 */
[----:B------:R-:W-:-:S03]  /*3560*/  FSEL R222, R215, -INF , P1 ;  /* 0xff800000d7de7808 */ /* 0x000fc60000800000 */
[----:B------:R-:W3:Y:S01]  /*3570*/  LDL R232, [R1+0xc] ;  /* 0x00000c0001e87983 */ /* 0x000ee20000100800 */
        /* <DEDUP_REMOVED lines=114> */
[----:B------:R-:W-:Y:S01]  /*3ca0*/  MUFU.EX2 R5, R6 ;  /* 0x0000000600057308 */ /* 0x000fe20000000800 */
[----:B------:R-:W-:Y:S02]  /*3cb0*/  WARPGROUP.DEPBAR.LE gsb0, 0x0 ;  /* 0x00008000000079c5 */ /* 0x000fe40000010000 */
[----:B------:R-:W-:-:S06]  /*3cc0*/  WARPGROUP.ARRIVE ;  /* 0x00000000000079c5 */ /* 0x000fcc0000000000 */
[----:B------:R-:W-:Y:S01]  /*3cd0*/  HGMMA.64x16x16.F32.BF16 R184, gdesc[UR8], R184, gsb0 ;  /* 0x0020000008b879f0 */ /* 0x000fe200080018b8 */
[----:B------:R1:W-:Y:S02]  /*3ce0*/  MUFU.EX2 R6, R216 ;  /* 0x000000d800067308 */ /* 0x0003e40000000800 */
[----:B-1----:R-:W-:-:S06]  /*3cf0*/  FFMA.FTZ R216, R220, UR5, -R20 ;  /* 0x00000005dcd87c23 */ /* 0x002fcc0008010814 */
[----:B------:R1:W-:Y:S01]  /*3d00*/  MUFU.EX2 R20, R218 ;  /* 0x000000da00147308 */ /* 0x0003e20000000800 */
[----:B------:R-:W-:Y:S01]  /*3d10*/  FSEL R220, R223, -INF , P1 ;  /* 0xff800000dfdc7808 */ /* 0x000fe20000800000 */
[--C-:B-1----:R-:W-:Y:S01]  /*3d20*/  FFMA.FTZ R218, R208, UR5, -R18.reuse ;  /* 0x00000005d0da7c23 */ /* 0x102fe20008010812 */
[----:B------:R-:W-:-:S05]  /*3d30*/  FFMA.FTZ R208, R210, UR5, -R18 ;  /* 0x00000005d2d07c23 */ /* 0x000fca0008010812 */
[----:B------:R1:W-:Y:S01]  /*3d40*/  MUFU.EX2 R18, R216 ;  /* 0x000000d800127308 */ /* 0x0003e20000000800 */
[----:B------:R-:W-:Y:S01]  /*3d50*/  FSEL R210, R212, -INF , P2 ;  /* 0xff800000d4d27808 */ /* 0x000fe20001000000 */
[----:B------:R-:W-:Y:S01]  /*3d60*/  FFMA.FTZ R219, R219, UR5, -R21 ;  /* 0x00000005dbdb7c23 */ /* 0x000fe20008010815 */
[----:B------:R-:W-:Y:S01]  /*3d70*/  FSEL R215, R202, -INF , P1 ;  /* 0xff800000cad77808 */ /* 0x000fe20000800000 */
[--C-:B-1----:R-:W-:Y:S01]  /*3d80*/  FFMA.FTZ R216, R209, UR5, -R19.reuse ;  /* 0x00000005d1d87c23 */ /* 0x102fe20008010813 */
[----:B------:R-:W-:Y:S01]  /*3d90*/  FFMA.FTZ R209, R211, UR5, -R19 ;  /* 0x00000005d3d17c23 */ /* 0x000fe20008010813 */
[----:B------:R-:W-:Y:S02]  /*3da0*/  FSEL R211, R214, -INF , P1 ;  /* 0xff800000d6d37808 */ /* 0x000fe40000800000 */
[----:B------:R-:W-:Y:S01]  /*3db0*/  FSEL R214, R213, -INF , P2 ;  /* 0xff800000d5d67808 */ /* 0x000fe20001000000 */
[----:B------:R-:W-:Y:S01]  /*3dc0*/  FFMA.FTZ R220, R220, UR5, -R21 ;  /* 0x00000005dcdc7c23 */ /* 0x000fe20008010815 */
[----:B------:R-:W-:Y:S01]  /*3dd0*/  FSEL R213, R200, -INF , P2 ;  /* 0xff800000c8d57808 */ /* 0x000fe20001000000 */
[--C-:B------:R-:W-:Y:S01]  /*3de0*/  FFMA.FTZ R210, R210, UR5, -R16.reuse ;  /* 0x00000005d2d27c23 */ /* 0x100fe20008010810 */
[----:B------:R-:W-:Y:S01]  /*3df0*/  FFMA.FTZ R211, R211, UR5, -R16 ;  /* 0x00000005d3d37c23 */ /* 0x000fe20008010810 */
[----:B------:R-:W-:Y:S01]  /*3e00*/  FSEL R200, R201, -INF , P2 ;  /* 0xff800000c9c87808 */ /* 0x000fe20001000000 */
[----:B------:R1:W-:Y:S01]  /*3e10*/  MUFU.EX2 R21, R217 ;  /* 0x000000d900157308 */ /* 0x0003e20000000800 */
[----:B------:R-:W-:-:S02]  /*3e20*/  FSEL R202, R203, -INF , P1 ;  /* 0xff800000cbca7808 */ /* 0x000fc40000800000 */
[----:B------:R-:W-:-:S05]  /*3e30*/  FSEL R201, R204, -INF , P2 ;  /* 0xff800000ccc97808 */ /* 0x000fca0001000000 */
[----:B------:R4:W-:Y:S01]  /*3e40*/  MUFU.EX2 R16, R218 ;  /* 0x000000da00107308 */ /* 0x0009e20000000800 */
[--C-:B-1----:R-:W-:Y:S01]  /*3e50*/  FFMA.FTZ R217, R222, UR5, -R17.reuse ;  /* 0x00000005ded97c23 */ /* 0x102fe20008010811 */
[----:B----4-:R-:W-:-:S06]  /*3e60*/  FFMA.FTZ R218, R214, UR5, -R17 ;  /* 0x00000005d6da7c23 */ /* 0x010fcc0008010811 */
[----:B------:R1:W-:Y:S01]  /*3e70*/  MUFU.EX2 R19, R219 ;  /* 0x000000db00137308 */ /* 0x0003e20000000800 */
[----:B------:R-:W-:Y:S01]  /*3e80*/  FFMA.FTZ R214, R215, UR5, -R14 ;  /* 0x00000005d7d67c23 */ /* 0x000fe2000801080e */
[----:B------:R-:W-:Y:S01]  /*3e90*/  FFMA.FTZ R215, R200, UR5, -R15 ;  /* 0x00000005c8d77c23 */ /* 0x000fe2000801080f */
[----:B------:R-:W-:-:S05]  /*3ea0*/  FSEL R200, R205, -INF , P2 ;  /* 0xff800000cdc87808 */ /* 0x000fca0001000000 */
[----:B------:R4:W-:Y:S01]  /*3eb0*/  MUFU.EX2 R17, R208 ;  /* 0x000000d000117308 */ /* 0x0009e20000000800 */
[----:B-1----:R-:W-:Y:S01]  /*3ec0*/  FSEL R219, R206, -INF , P1 ;  /* 0xff800000cedb7808 */ /* 0x002fe20000800000 */
[----:B------:R-:W-:-:S06]  /*3ed0*/  UIADD3 UR10, UR4, 0x306, URZ ;  /* 0x00000306040a7890 */ /* 0x000fcc000fffe03f */
[----:B------:R1:W-:Y:S01]  /*3ee0*/  MUFU.EX2 R212, R220 ;  /* 0x000000dc00d47308 */ /* 0x0003e20000000800 */
[----:B----4-:R-:W-:Y:S01]  /*3ef0*/  FFMA.FTZ R208, R213, UR5, -R14 ;  /* 0x00000005d5d07c23 */ /* 0x010fe2000801080e */
[----:B------:R-:W-:-:S06]  /*3f00*/  FFMA.FTZ R219, R219, UR5, -R12 ;  /* 0x00000005dbdb7c23 */ /* 0x000fcc000801080c */
[----:B------:R4:W-:Y:S01]  /*3f10*/  MUFU.EX2 R14, R216 ;  /* 0x000000d8000e7308 */ /* 0x0009e20000000800 */
[----:B-1----:R-:W-:Y:S01]  /*3f20*/  FFMA.FTZ R220, R201, UR5, -R12 ;  /* 0x00000005c9dc7c23 */ /* 0x002fe2000801080c */
[----:B------:R-:W-:Y:S01]  /*3f30*/  FSEL R201, R194, -INF , P1 ;  /* 0xff800000c2c97808 */ /* 0x000fe20000800000 */
[----:B------:R-:W-:Y:S02]  /*3f40*/  WARPGROUP.DEPBAR.LE gsb0, 0x0 ;  /* 0x00008000000079c5 */ /* 0x000fe40000010000 */
[----:B----4-:R-:W-:Y:S01]  /*3f50*/  FFMA.FTZ R216, R202, UR5, -R15 ;  /* 0x00000005cad87c23 */ /* 0x010fe2000801080f */
[----:B------:R-:W-:Y:S02]  /*3f60*/  FSEL R202, R207, -INF , P1 ;  /* 0xff800000cfca7808 */ /* 0x000fe40000800000 */
[----:B------:R1:W-:Y:S01]  /*3f70*/  MUFU.EX2 R15, R209 ;  /* 0x000000d1000f7308 */ /* 0x0003e20000000800 */
[----:B------:R-:W-:-:S07]  /*3f80*/  UMOV UR11, 0x40000040 ;  /* 0x40000040000b7882 */ /* 0x000fce0000000000 */
[----:B------:R4:W-:Y:S01]  /*3f90*/  MUFU.EX2 R213, R210 ;  /* 0x000000d200d57308 */ /* 0x0009e20000000800 */
[--C-:B-1----:R-:W-:Y:S02]  /*3fa0*/  FFMA.FTZ R209, R202, UR5, -R13.reuse ;  /* 0x00000005cad17c23 */ /* 0x102fe4000801080d */
[----:B------:R-:W1:Y:S05]  /*3fb0*/  LDS.64 R202, [R23+0x2e380] ;  /* 0x02e3800017ca7984 */ /* 0x000e6a0000000a00 */
[----:B------:R5:W-:Y:S01]  /*3fc0*/  MUFU.EX2 R12, R211 ;  /* 0x000000d3000c7308 */ /* 0x000be20000000800 */
[----:B----4-:R-:W-:Y:S01]  /*3fd0*/  FFMA.FTZ R210, R200, UR5, -R13 ;  /* 0x00000005c8d27c23 */ /* 0x010fe2000801080d */
[----:B-----5:R-:W-:-:S02]  /*3fe0*/  FFMA.FTZ R211, R201, UR5, -R10 ;  /* 0x00000005c9d37c23 */ /* 0x020fc4000801080a */
[----:B------:R-:W4:Y:S01]  /*3ff0*/  LDS.64 R200, [R23+0x2e3a0] ;  /* 0x02e3a00017c87984 */ /* 0x000f220000000a00 */
[----:B------:R-:W-:-:S06]  /*4000*/  WARPGROUP.ARRIVE ;  /* 0x00000000000079c5 */ /* 0x000fcc0000000000 */
[----:B------:R-:W-:Y:S01]  /*4010*/  HGMMA.64x16x16.F32.BF16 R176, gdesc[UR8], R176, gsb0 ;  /* 0x0020000008b079f0 */ /* 0x000fe200080018b0 */
[----:B------:R-:W-:Y:S02]  /*4020*/  FSEL R13, R192, -INF , P2 ;  /* 0xff800000c00d7808 */ /* 0x000fe40001000000 */
[----:B------:R-:W-:Y:S02]  /*4030*/  FSEL R204, R193, -INF , P2 ;  /* 0xff800000c1cc7808 */ /* 0x000fe40001000000 */
[----:B------:R-:W-:Y:S02]  /*4040*/  FSEL R192, R195, -INF , P1 ;  /* 0xff800000c3c07808 */ /* 0x000fe40000800000 */
[----:B------:R-:W-:Y:S01]  /*4050*/  FSEL R193, R196, -INF , P2 ;  /* 0xff800000c4c17808 */ /* 0x000fe20001000000 */
[--C-:B------:R-:W-:Y:S02]  /*4060*/  FFMA.FTZ R204, R204, UR5, -R11.reuse ;  /* 0x00000005cccc7c23 */ /* 0x100fe4000801080b */
[----:B------:R-:W-:-:S02]  /*4070*/  FFMA.FTZ R205, R192, UR5, -R11 ;  /* 0x00000005c0cd7c23 */ /* 0x000fc4000801080b */
[----:B------:R5:W-:Y:S01]  /*4080*/  MUFU.EX2 R11, R208 ;  /* 0x000000d0000b7308 */ /* 0x000be20000000800 */
[----:B------:R-:W-:Y:S02]  /*4090*/  FSEL R207, R198, -INF , P1 ;  /* 0xff800000c6cf7808 */ /* 0x000fe40000800000 */
[----:B------:R-:W-:Y:S01]  /*40a0*/  FSEL R206, R197, -INF , P2 ;  /* 0xff800000c5ce7808 */ /* 0x000fe20001000000 */
[----:B-----5:R-:W-:Y:S01]  /*40b0*/  FFMA.FTZ R208, R193, UR5, -R8 ;  /* 0x00000005c1d07c23 */ /* 0x020fe20008010808 */
[----:B------:R-:W-:Y:S02]  /*40c0*/  LOP3.LUT R193, R22, 0x2800000, RZ, 0xfc, !PT ;  /* 0x0280000016c17812 */ /* 0x000fe400078efcff */
[----:B------:R-:W-:Y:S01]  /*40d0*/  FSEL R22, R199, -INF , P1 ;  /* 0xff800000c7167808 */ /* 0x000fe20000800000 */
[----:B------:R5:W2:Y:S01]  /*40e0*/  MUFU.EX2 R226, R3 ;  /* 0x0000000300e27308 */ /* 0x000aa20000000800 */
[----:B------:R-:W-:Y:S01]  /*40f0*/  FFMA.FTZ R222, R13, UR5, -R10 ;  /* 0x000000050dde7c23 */ /* 0x000fe2000801080a */
[----:B------:R-:W-:Y:S01]  /*4100*/  FFMA.FTZ R207, R207, UR5, -R8 ;  /* 0x00000005cfcf7c23 */ /* 0x000fe20008010808 */
[--C-:B------:R-:W-:Y:S01]  /*4110*/  FFMA.FTZ R206, R206, UR5, -R9.reuse ;  /* 0x00000005cece7c23 */ /* 0x100fe20008010809 */
[----:B------:R-:W-:Y:S01]  /*4120*/  FFMA.FTZ R223, R22, UR5, -R9 ;  /* 0x0000000516df7c23 */ /* 0x000fe20008010809 */
[--C-:B-----5:R-:W-:Y:S01]  /*4130*/  FFMA.FTZ R3, R229, UR5, -R233.reuse ;  /* 0x00000005e5037c23 */ /* 0x120fe200080108e9 */
[----:B------:R-:W-:Y:S01]  /*4140*/  FFMA.FTZ R233, R231, UR5, -R233 ;  /* 0x00000005e7e97c23 */ /* 0x000fe200080108e9 */
[----:B------:R-:W-:Y:S01]  /*4150*/  UIADD3 UR5, UR4, 0x386, URZ ;  /* 0x0000038604057890 */ /* 0x000fe2000fffe03f */
[----:B------:R-:W-:-:S06]  /*4160*/  UMOV UR11, 0x40000040 ;  /* 0x40000040000b7882 */ /* 0x000fcc0000000000 */
[----:B------:R-:W-:Y:S01]  /*4170*/  UMOV UR10, UR5 ;  /* 0x00000005000a7c82 */ /* 0x000fe20008000000 */
[----:B------:R-:W-:Y:S02]  /*4180*/  WARPGROUP.DEPBAR.LE gsb0, 0x0 ;  /* 0x00008000000079c5 */ /* 0x000fe40000010000 */
[----:B------:R-:W-:-:S06]  /*4190*/  WARPGROUP.ARRIVE ;  /* 0x00000000000079c5 */ /* 0x000fcc0000000000 */
[----:B------:R-:W-:Y:S01]  /*41a0*/  HGMMA.64x16x16.F32.BF16 R168, gdesc[UR8], R168, gsb0 ;  /* 0x0020000008a879f0 */ /* 0x000fe200080018a8 */
[----:B------:R1:W-:Y:S01]  /*41b0*/  MUFU.EX2 R8, R214 ;  /* 0x000000d600087308 */ /* 0x0003e20000000800 */
[----:B------:R-:W-:-:S07]  /*41c0*/  UIADD3 UR6, UR4, 0x406, URZ ;  /* 0x0000040604067890 */ /* 0x000fce000fffe03f */
[----:B------:R4:W-:Y:S01]  /*41d0*/  MUFU.EX2 R22, R216 ;  /* 0x000000d800167308 */ /* 0x0009e20000000800 */
[----:B-1----:R-:W-:-:S07]  /*41e0*/  FADD.FTZ R214, R184, -R202 ;  /* 0x800000cab8d67221 */ /* 0x002fce0000010000 */
[----:B------:R1:W-:Y:S01]  /*41f0*/  MUFU.EX2 R184, R220 ;  /* 0x000000dc00b87308 */ /* 0x0003e20000000800 */
[----:B----4-:R-:W-:Y:S01]  /*4200*/  FADD.FTZ R216, R188, -R200 ;  /* 0x800000c8bcd87221 */ /* 0x010fe20000010000 */
[----:B------:R-:W-:Y:S01]  /*4210*/  UMOV UR10, UR6 ;  /* 0x00000006000a7c82 */ /* 0x000fe20008000000 */
[----:B------:R-:W-:Y:S01]  /*4220*/  UMOV UR11, 0x40000040 ;  /* 0x40000040000b7882 */ /* 0x000fe20000000000 */
[----:B-1----:R-:W-:Y:S01]  /*4230*/  FADD.FTZ R220, R189, -R201 ;  /* 0x800000c9bddc7221 */ /* 0x002fe20000010000 */
[----:B------:R-:W-:Y:S02]  /*4240*/  WARPGROUP.DEPBAR.LE gsb0, 0x0 ;  /* 0x00008000000079c5 */ /* 0x000fe40000010000 */
[----:B------:R-:W1:Y:S01]  /*4250*/  LDS.64 R188, [R23+0x2e3c0] ;  /* 0x02e3c00017bc7984 */ /* 0x000e620000000a00 */
[----:B------:R-:W-:-:S06]  /*4260*/  WARPGROUP.ARRIVE ;  /* 0x00000000000079c5 */ /* 0x000fcc0000000000 */
[----:B------:R-:W-:Y:S01]  /*4270*/  HGMMA.64x16x16.F32.BF16 R160, gdesc[UR8], R160, gsb0 ;  /* 0x0020000008a079f0 */ /* 0x000fe200080018a0 */
[----:B------:R-:W-:Y:S01]  /*4280*/  UIADD3 UR4, UR4, 0x486, URZ ;  /* 0x0000048604047890 */ /* 0x000fe2000fffe03f */
[----:B------:R-:W-:Y:S01]  /*4290*/  FADD.FTZ R221, R190, -R200 ;  /* 0x800000c8bedd7221 */ /* 0x000fe20000010000 */
[----:B------:R-:W-:Y:S01]  /*42a0*/  FADD.FTZ R229, R191, -R201 ;  /* 0x800000c9bfe57221 */ /* 0x000fe20000010000 */
[----:B------:R-:W-:Y:S01]  /*42b0*/  UMOV UR7, 0x40000040 ;  /* 0x4000004000077882 */ /* 0x000fe20000000000 */
[----:B------:R-:W-:-:S03]  /*42c0*/  UMOV UR5, UR9 ;  /* 0x0000000900057c82 */ /* 0x000fc60008000000 */
[----:B------:R-:W-:Y:S01]  /*42d0*/  UMOV UR6, UR4 ;  /* 0x0000000400067c82 */ /* 0x000fe20008000000 */
[----:B------:R-:W-:Y:S01]  /*42e0*/  UMOV UR4, UR8 ;  /* 0x0000000800047c82 */ /* 0x000fe20008000000 */
[----:B------:R-:W-:Y:S02]  /*42f0*/  WARPGROUP.DEPBAR.LE gsb0, 0x0 ;  /* 0x00008000000079c5 */ /* 0x000fe40000010000 */
[----:B------:R-:W-:Y:S04]  /*4300*/  LDS.64 R200, [R23+0x2e3e0] ;  /* 0x02e3e00017c87984 */ /* 0x000fe80000000a00 */
[----:B------:R-:W4:Y:S01]  /*4310*/  LDS.64 R190, [R23+0x2e400] ;  /* 0x02e4000017be7984 */ /* 0x000f220000000a00 */
[----:B------:R-:W-:-:S06]  /*4320*/  WARPGROUP.ARRIVE ;  /* 0x00000000000079c5 */ /* 0x000fcc0000000000 */
[----:B------:R-:W-:Y:S01]  /*4330*/  HGMMA.64x16x16.F32.BF16 R152, gdesc[UR4], R152, gsb0 ;  /* 0x00200000049879f0 */ /* 0x000fe20008001898 */
[----:B------:R-:W-:Y:S01]  /*4340*/  IMAD R193, R0, 0x500, R193 ;  /* 0x0000050000c17824 */ /* 0x000fe200078e02c1 */
[----:B------:R5:W-:Y:S04]  /*4350*/  MUFU.EX2 R10, R218 ;  /* 0x000000da000a7308 */ /* 0x000be80000000800 */
[----:B------:R-:W-:-:S04]  /*4360*/  R2UR UR12, R193 ;  /* 0x00000000c10c72ca */ /* 0x000fc800000e0000 */
[----:B------:R3:W-:Y:S01]  /*4370*/  MUFU.EX2 R13, R217 ;  /* 0x000000d9000d7308 */ /* 0x0007e20000000800 */
[----:B-----5:R-:W-:-:S07]  /*4380*/  FADD.FTZ R218, R187, -R203 ;  /* 0x800000cbbbda7221 */ /* 0x020fce0000010000 */
[----:B------:R5:W-:Y:S01]  /*4390*/  MUFU.EX2 R9, R215 ;  /* 0x000000d700097308 */ /* 0x000be20000000800 */
[----:B---3--:R-:W-:Y:S01]  /*43a0*/  FADD.FTZ R217, R185, -R203 ;  /* 0x800000cbb9d97221 */ /* 0x008fe20000010000 */
[----:B-----5:R-:W-:Y:S01]  /*43b0*/  FADD.FTZ R215, R186, -R202 ;  /* 0x800000cabad77221 */ /* 0x020fe20000010000 */
[----:B------:R-:W-:Y:S02]  /*43c0*/  WARPGROUP.DEPBAR.LE gsb0, 0x0 ;  /* 0x00008000000079c5 */ /* 0x000fe40000010000 */
[----:B------:R-:W3:Y:S04]  /*43d0*/  LDS.64 R192, [R23+0x2e420] ;  /* 0x02e4200017c07984 */ /* 0x000ee80000000a00 */
[----:B------:R-:W5:Y:S04]  /*43e0*/  LDS.64 R202, [R23+0x2e4a0] ;  /* 0x02e4a00017ca7984 */ /* 0x000f680000000a00 */
[----:B------:R-:W5:Y:S04]  /*43f0*/  LDS.64 R196, [R23+0x2e440] ;  /* 0x02e4400017c47984 */ /* 0x000f680000000a00 */
[----:B------:R-:W5:Y:S04]  /*4400*/  LDS.64 R194, [R23+0x2e460] ;  /* 0x02e4600017c27984 */ /* 0x000f680000000a00 */
[----:B------:R5:W5:Y:S01]  /*4410*/  LDS.64 R198, [R23+0x2e480] ;  /* 0x02e4800017c67984 */ /* 0x000b620000000a00 */
[----:B------:R-:W5:Y:S01]  /*4420*/  MUFU.EX2 R3, R3 ;  /* 0x0000000300037308 */ /* 0x000f620000000800 */
[--C-:B-1----:R-:W-:Y:S01]  /*4430*/  FADD.FTZ R176, R176, -R188.reuse ;  /* 0x800000bcb0b07221 */ /* 0x102fe20000010000 */
[----:B------:R-:W-:Y:S01]  /*4440*/  FADD.FTZ R178, R178, -R188 ;  /* 0x800000bcb2b27221 */ /* 0x000fe20000010000 */
[--C-:B----4-:R-:W-:Y:S01]  /*4450*/  FADD.FTZ R188, R168, -R190.reuse ;  /* 0x800000bea8bc7221 */ /* 0x110fe20000010000 */
[----:B------:R-:W-:-:S04]  /*4460*/  FADD.FTZ R170, R170, -R190 ;  /* 0x800000beaaaa7221 */ /* 0x000fc80000010000 */
[----:B------:R-:W1:Y:S01]  /*4470*/  MUFU.EX2 R7, R7 ;  /* 0x0000000700077308 */ /* 0x000e620000000800 */
[--C-:B------:R-:W-:Y:S01]  /*4480*/  FADD.FTZ R177, R177, -R189.reuse ;  /* 0x800000bdb1b17221 */ /* 0x100fe20000010000 */
[----:B------:R-:W-:Y:S01]  /*4490*/  FADD.FTZ R179, R179, -R189 ;  /* 0x800000bdb3b37221 */ /* 0x000fe20000010000 */
[----:B------:R-:W-:-:S05]  /*44a0*/  FADD.FTZ R189, R169, -R191 ;  /* 0x800000bfa9bd7221 */ /* 0x000fca0000010000 */
[----:B------:R2:W-:Y:S01]  /*44b0*/  MUFU.EX2 R185, R210 ;  /* 0x000000d200b97308 */ /* 0x0005e20000000800 */
[----:B------:R-:W-:Y:S01]  /*44c0*/  FADD.FTZ R171, R171, -R191 ;  /* 0x800000bfabab7221 */ /* 0x000fe20000010000 */
[--C-:B---3--:R-:W-:Y:S01]  /*44d0*/  FADD.FTZ R190, R173, -R193.reuse ;  /* 0x800000c1adbe7221 */ /* 0x108fe20000010000 */
[----:B------:R-:W-:-:S05]  /*44e0*/  FADD.FTZ R175, R175, -R193 ;  /* 0x800000c1afaf7221 */ /* 0x000fca0000010000 */
[----:B------:R-:W3:Y:S01]  /*44f0*/  MUFU.EX2 R227, R227 ;  /* 0x000000e300e37308 */ /* 0x000ee20000000800 */
[----:B--2---:R-:W-:Y:S01]  /*4500*/  FMUL.FTZ R210, R226, R216 ;  /* 0x000000d8e2d27220 */ /* 0x004fe20000410000 */
[----:B-----5:R-:W-:Y:S01]  /*4510*/  FADD.FTZ R193, R157, -R203 ;  /* 0x800000cb9dc17221 */ /* 0x020fe20000010000 */
[----:B------:R-:W-:Y:S01]  /*4520*/  FMUL.FTZ R157, R3, R220 ;  /* 0x000000dc039d7220 */ /* 0x000fe20000410000 */
[----:B------:R-:W-:-:S04]  /*4530*/  FADD.FTZ R172, R172, -R192 ;  /* 0x800000c0acac7221 */ /* 0x000fc80000010000 */
[----:B------:R-:W2:Y:S01]  /*4540*/  MUFU.EX2 R4, R233 ;  /* 0x000000e900047308 */ /* 0x000ea20000000800 */
[----:B------:R-:W-:Y:S01]  /*4550*/  FADD.FTZ R174, R174, -R192 ;  /* 0x800000c0aeae7221 */ /* 0x000fe20000010000 */
[----:B------:R-:W-:Y:S01]  /*4560*/  FADD.FTZ R173, R160, -R196 ;  /* 0x800000c4a0ad7221 */ /* 0x000fe20000010000 */
[----:B------:R-:W-:Y:S01]  /*4570*/  FADD.FTZ R191, R161, -R197 ;  /* 0x800000c5a1bf7221 */ /* 0x000fe20000010000 */
[----:B------:R-:W-:Y:S01]  /*4580*/  FADD.FTZ R192, R156, -R202 ;  /* 0x800000ca9cc07221 */ /* 0x000fe20000010000 */
[----:B------:R-:W-:-:S03]  /*4590*/  F2FP.BF16.F32.PACK_AB R210, R157, R210 ;  /* 0x000000d29dd2723e */ /* 0x000fc600000010ff */
[----:B------:R-:W4:Y:S01]  /*45a0*/  MUFU.EX2 R187, R219 ;  /* 0x000000db00bb7308 */ /* 0x000f220000000800 */
[----:B------:R-:W-:Y:S01]  /*45b0*/  FADD.FTZ R162, R162, -R196 ;  /* 0x800000c4a2a27221 */ /* 0x000fe20000010000 */
[----:B------:R-:W-:-:S06]  /*45c0*/  FADD.FTZ R163, R163, -R197 ;  /* 0x800000c5a3a37221 */ /* 0x000fcc0000010000 */
[----:B------:R-:W5:Y:S08]  /*45d0*/  MUFU.EX2 R186, R209 ;  /* 0x000000d100ba7308 */ /* 0x000f700000000800 */
[----:B------:R-:W5:Y:S08]  /*45e0*/  MUFU.EX2 R23, R222 ;  /* 0x000000de00177308 */ /* 0x000f700000000800 */
[----:B------:R3:W5:Y:S08]  /*45f0*/  MUFU.EX2 R168, R211 ;  /* 0x000000d300a87308 */ /* 0x0007700000000800 */
[----:B------:R4:W5:Y:S08]  /*4600*/  MUFU.EX2 R169, R204 ;  /* 0x000000cc00a97308 */ /* 0x0009700000000800 */
[----:B------:R-:W5:Y:S08]  /*4610*/  MUFU.EX2 R160, R205 ;  /* 0x000000cd00a07308 */ /* 0x000f700000000800 */
[----:B------:R-:W5:Y:S08]  /*4620*/  MUFU.EX2 R161, R208 ;  /* 0x000000d000a17308 */ /* 0x000f700000000800 */
[----:B------:R-:W5:Y:S08]  /*4630*/  MUFU.EX2 R156, R207 ;  /* 0x000000cf009c7308 */ /* 0x000f700000000800 */
[----:B------:R-:W5:Y:S08]  /*4640*/  MUFU.EX2 R157, R206 ;  /* 0x000000ce009d7308 */ /* 0x000f700000000800 */
[----:B------:R-:W5:Y:S01]  /*4650*/  MUFU.EX2 R223, R223 ;  /* 0x000000df00df7308 */ /* 0x000f620000000800 */
[----:B------:R-:W-:Y:S01]  /*4660*/  FMUL.FTZ R162, R8, R162 ;  /* 0x000000a208a27220 */ /* 0x000fe20000410000 */
[----:B------:R-:W-:Y:S01]  /*4670*/  FMUL.FTZ R163, R22, R163 ;  /* 0x000000a316a37220 */ /* 0x000fe20000410000 */
[----:B------:R-:W-:Y:S01]  /*4680*/  FMUL.FTZ R176, R5, R176 ;  /* 0x000000b005b07220 */ /* 0x000fe20000410000 */
[----:B-1----:R-:W-:Y:S01]  /*4690*/  FMUL.FTZ R177, R7, R177 ;  /* 0x000000b107b17220 */ /* 0x002fe20000410000 */
[--C-:B------:R-:W-:Y:S01]  /*46a0*/  FADD.FTZ R180, R180, -R200.reuse ;  /* 0x800000c8b4b47221 */ /* 0x100fe20000010000 */
[----:B------:R-:W-:Y:S01]  /*46b0*/  FADD.FTZ R182, R182, -R200 ;  /* 0x800000c8b6b67221 */ /* 0x000fe20000010000 */
[--C-:B------:R-:W-:Y:S01]  /*46c0*/  FADD.FTZ R181, R181, -R201.reuse ;  /* 0x800000c9b5b57221 */ /* 0x100fe20000010000 */
[----:B------:R-:W-:Y:S01]  /*46d0*/  FADD.FTZ R183, R183, -R201 ;  /* 0x800000c9b7b77221 */ /* 0x000fe20000010000 */
[--C-:B------:R-:W-:Y:S01]  /*46e0*/  FADD.FTZ R164, R164, -R194.reuse ;  /* 0x800000c2a4a47221 */ /* 0x100fe20000010000 */
[----:B------:R-:W-:Y:S01]  /*46f0*/  FADD.FTZ R166, R166, -R194 ;  /* 0x800000c2a6a67221 */ /* 0x000fe20000010000 */
[----:B---3--:R-:W-:Y:S01]  /*4700*/  FMUL.FTZ R211, R227, R221 ;  /* 0x000000dde3d37220 */ /* 0x008fe20000410000 */
[----:B--2---:R-:W-:Y:S01]  /*4710*/  FMUL.FTZ R194, R4, R229 ;  /* 0x000000e504c27220 */ /* 0x004fe20000410000 */
        /* <DEDUP_REMOVED lines=8> */
[----:B------:R-:W-:Y:S01]  /*47a0*/  FADD.FTZ R158, R158, -R202 ;  /* 0x800000ca9e9e7221 */ /* 0x000fe20000010000 */
[----:B------:R-:W-:Y:S01]  /*47b0*/  FADD.FTZ R159, R159, -R203 ;  /* 0x800000cb9f9f7221 */ /* 0x000fe20000010000 */
[----:B------:R-:W-:Y:S01]  /*47c0*/  FMUL.FTZ R209, R234, R215 ;  /* 0x000000d7ead17220 */ /* 0x000fe20000410000 */
[----:B------:R-:W-:Y:S01]  /*47d0*/  FMUL.FTZ R218, R228, R218 ;  /* 0x000000dae4da7220 */ /* 0x000fe20000410000 */
[----:B------:R-:W-:Y:S01]  /*47e0*/  F2FP.BF16.F32.PACK_AB R197, R163, R162 ;  /* 0x000000a2a3c5723e */ /* 0x000fe200000010ff */
[----:B------:R-:W-:Y:S01]  /*47f0*/  FMUL.FTZ R178, R6, R178 ;  /* 0x000000b206b27220 */ /* 0x000fe20000410000 */
[----:B------:R-:W-:Y:S01]  /*4800*/  FMUL.FTZ R179, R20, R179 ;  /* 0x000000b314b37220 */ /* 0x000fe20000410000 */
[----:B----4-:R-:W-:Y:S01]  /*4810*/  F2FP.BF16.F32.PACK_AB R204, R177, R176 ;  /* 0x000000b0b1cc723e */ /* 0x010fe200000010ff */
[----:B------:R-:W-:Y:S01]  /*4820*/  FMUL.FTZ R180, R18, R180 ;  /* 0x000000b412b47220 */ /* 0x000fe20000410000 */
[----:B------:R-:W-:Y:S01]  /*4830*/  FMUL.FTZ R182, R21, R182 ;  /* 0x000000b615b67220 */ /* 0x000fe20000410000 */
[----:B------:R-:W-:Y:S01]  /*4840*/  FMUL.FTZ R181, R19, R181 ;  /* 0x000000b513b57220 */ /* 0x000fe20000410000 */
[----:B------:R-:W-:Y:S01]  /*4850*/  FMUL.FTZ R183, R212, R183 ;  /* 0x000000b7d4b77220 */ /* 0x000fe20000410000 */
[----:B------:R-:W-:-:S02]  /*4860*/  IMAD R162, R0, 0x2800, R230 ;  /* 0x0000280000a27824 */ /* 0x000fc400078e02e6 */
        /* <DEDUP_REMOVED lines=9> */
[----:B------:R-:W-:Y:S01]  /*4900*/  FMUL.FTZ R173, R11, R173 ;  /* 0x000000ad0bad7220 */ /* 0x000fe20000410000 */
[----:B------:R-:W-:Y:S01]  /*4910*/  FMUL.FTZ R196, R9, R191 ;  /* 0x000000bf09c47220 */ /* 0x000fe20000410000 */
[----:B------:R-:W-:Y:S01]  /*4920*/  FMUL.FTZ R164, R184, R164 ;  /* 0x000000a4b8a47220 */ /* 0x000fe20000410000 */
[----:B------:R-:W-:Y:S01]  /*4930*/  FMUL.FTZ R166, R187, R166 ;  /* 0x000000a6bba67220 */ /* 0x000fe20000410000 */
[----:B------:R-:W-:Y:S01]  /*4940*/  FMUL.FTZ R165, R185, R165 ;  /* 0x000000a5b9a57220 */ /* 0x000fe20000410000 */
[----:B-----5:R-:W-:Y:S01]  /*4950*/  FMUL.FTZ R167, R186, R167 ;  /* 0x000000a7baa77220 */ /* 0x020fe20000410000 */
        /* <DEDUP_REMOVED lines=20> */
[----:B------:R-:W-:Y:S01]  /*4aa0*/  F2FP.BF16.F32.PACK_AB R199, R167, R166 ;  /* 0x000000a6a7c7723e */ /* 0x000fe200000010ff */
[----:B------:R-:W-:Y:S01]  /*4ab0*/  STSM.16.MT88.4 [R162+0x2e800], R208 ;  /* 0x02e800d0a2007844 */ /* 0x000fe20000004200 */
[----:B------:R-:W-:Y:S02]  /*4ac0*/  F2FP.BF16.F32.PACK_AB R192, R153, R152 ;  /* 0x0000009899c0723e */ /* 0x000fe400000010ff */
[----:B------:R-:W-:-:S02]  /*4ad0*/  F2FP.BF16.F32.PACK_AB R193, R155, R154 ;  /* 0x0000009a9bc1723e */ /* 0x000fc400000010ff */
[----:B------:R-:W-:Y:S02]  /*4ae0*/  F2FP.BF16.F32.PACK_AB R194, R163, R194 ;  /* 0x000000c2a3c2723e */ /* 0x000fe400000010ff */
[----:B------:R-:W-:Y:S01]  /*4af0*/  F2FP.BF16.F32.PACK_AB R195, R159, R158 ;  /* 0x0000009e9fc3723e */ /* 0x000fe200000010ff */
[----:B------:R-:W-:Y:S01]  /*4b00*/  STSM.16.MT88.4 [R162+0x2f000], R204 ;  /* 0x02f000cca2007844 */ /* 0x000fe20000004200 */
[----:B------:R-:W-:Y:S02]  /*4b10*/  F2FP.BF16.F32.PACK_AB R224, R225, R224 ;  /* 0x000000e0e1e0723e */ /* 0x000fe400000010ff */
[----:B------:R-:W-:Y:S01]  /*4b20*/  F2FP.BF16.F32.PACK_AB R225, R228, R234 ;  /* 0x000000eae4e1723e */ /* 0x000fe200000010ff */
[----:B------:R-:W-:Y:S01]  /*4b30*/  STSM.16.MT88.4 [R162+0x2f800], R200 ;  /* 0x02f800c8a2007844 */ /* 0x000fe20000004200 */
[----:B------:R-:W-:Y:S02]  /*4b40*/  F2FP.BF16.F32.PACK_AB R226, R3, R226 ;  /* 0x000000e203e2723e */ /* 0x000fe400000010ff */
[----:B------:R-:W-:Y:S01]  /*4b50*/  F2FP.BF16.F32.PACK_AB R227, R4, R227 ;  /* 0x000000e304e3723e */ /* 0x000fe200000010ff */
[----:B------:R-:W-:Y:S04]  /*4b60*/  STSM.16.MT88.4 [R162+0x30000], R196 ;  /* 0x030000c4a2007844 */ /* 0x000fe80000004200 */
[----:B------:R1:W-:Y:S01]  /*4b70*/  STSM.16.MT88.4 [R162+0x30800], R192 ;  /* 0x030800c0a2007844 */ /* 0x0003e20000004200 */
[----:B------:R-:W-:Y:S01]  /*4b80*/  WARPGROUP.ARRIVE ;  /* 0x00000000000079c5 */ /* 0x000fe20000000000 */
[----:B------:R-:W-:Y:S01]  /*4b90*/  UMOV UR6, UR12 ;  /* 0x0000000c00067c82 */ /* 0x000fe20008000000 */
[----:B------:R-:W-:Y:S01]  /*4ba0*/  UMOV UR7, 0x40000040 ;  /* 0x4000004000077882 */ /* 0x000fe20000000000 */
[----:B------:R-:W-:Y:S01]  /*4bb0*/  UIADD3 UR4, UR12, 0x80, URZ ;  /* 0x000000800c047890 */ /* 0x000fe2000fffe03f */
[----:B------:R-:W2:Y:S08]  /*4bc0*/  LDL R164, [R1+0x4] ;  /* 0x0000040001a47983 */ /* 0x000eb00000100800 */
[----:B------:R-:W-:Y:S01]  /*4bd0*/  HGMMA.64x128x16.F32.BF16 R24, R224, gdesc[UR4].tnspB, R24, gsb0 ;  /* 0x41e00004e0187df0 */ /* 0x000fe20008001818 */
[----:B------:R-:W-:-:S02]  /*4be0*/  F2FP.BF16.F32.PACK_AB R152, R7, R5 ;  /* 0x000000050798723e */ /* 0x000fc400000010ff */
[----:B------:R-:W-:Y:S02]  /*4bf0*/  F2FP.BF16.F32.PACK_AB R153, R20, R6 ;  /* 0x000000061499723e */ /* 0x000fe400000010ff */
[----:B------:R-:W-:Y:S02]  /*4c00*/  F2FP.BF16.F32.PACK_AB R154, R19, R18 ;  /* 0x00000012139a723e */ /* 0x000fe400000010ff */
[----:B------:R-:W-:Y:S01]  /*4c10*/  F2FP.BF16.F32.PACK_AB R155, R212, R21 ;  /* 0x00000015d49b723e */ /* 0x000fe200000010ff */
[----:B------:R-:W-:Y:S01]  /*4c20*/  UMOV UR6, UR4 ;  /* 0x0000000400067c82 */ /* 0x000fe20008000000 */
[----:B------:R-:W-:Y:S01]  /*4c30*/  UMOV UR7, 0x40000040 ;  /* 0x4000004000077882 */ /* 0x000fe20000000000 */
[----:B------:R-:W-:Y:S01]  /*4c40*/  UIADD3 UR4, UR12, 0x100, URZ ;  /* 0x000001000c047890 */ /* 0x000fe2000fffe03f */
[----:B------:R-:W-:Y:S02]  /*4c50*/  WARPGROUP.DEPBAR.LE gsb0, 0x0 ;  /* 0x00008000000079c5 */ /* 0x000fe40000010000 */
[----:B------:R-:W-:-:S06]  /*4c60*/  WARPGROUP.ARRIVE ;  /* 0x00000000000079c5 */ /* 0x000fcc0000000000 */
[----:B------:R-:W-:Y:S01]  /*4c70*/  HGMMA.64x128x16.F32.BF16 R24, R152, gdesc[UR4].tnspB, R24, gsb0 ;  /* 0x41e0000498187df0 */ /* 0x000fe20008001818 */
[----:B------:R-:W-:Y:S01]  /*4c80*/  UMOV UR6, UR4 ;  /* 0x0000000400067c82 */ /* 0x000fe20008000000 */
[----:B------:R-:W-:Y:S01]  /*4c90*/  UMOV UR7, 0x40000040 ;  /* 0x4000004000077882 */ /* 0x000fe20000000000 */
[----:B------:R-:W-:Y:S01]  /*4ca0*/  UIADD3 UR4, UR12, 0x180, URZ ;  /* 0x000001800c047890 */ /* 0x000fe2000fffe03f */
[----:B------:R-:W-:Y:S02]  /*4cb0*/  WARPGROUP.DEPBAR.LE gsb0, 0x0 ;  /* 0x00008000000079c5 */ /* 0x000fe40000010000 */
[----:B------:R-:W-:Y:S02]  /*4cc0*/  F2FP.BF16.F32.PACK_AB R152, R14, R16 ;  /* 0x000000100e98723e */ /* 0x000fe400000010ff */
[----:B------:R-:W-:Y:S02]  /*4cd0*/  F2FP.BF16.F32.PACK_AB R153, R15, R17 ;  /* 0x000000110f99723e */ /* 0x000fe400000010ff */
[----:B------:R-:W-:-:S02]  /*4ce0*/  F2FP.BF16.F32.PACK_AB R154, R10, R213 ;  /* 0x000000d50a9a723e */ /* 0x000fc400000010ff */
        /* <DEDUP_REMOVED lines=9> */
[----:B------:R-:W-:Y:S02]  /*4d80*/  F2FP.BF16.F32.PACK_AB R152, R9, R11 ;  /* 0x0000000b0998723e */ /* 0x000fe400000010ff */
[----:B------:R-:W-:Y:S02]  /*4d90*/  F2FP.BF16.F32.PACK_AB R153, R22, R8 ;  /* 0x000000081699723e */ /* 0x000fe400000010ff */
[----:B------:R-:W-:Y:S02]  /*4da0*/  F2FP.BF16.F32.PACK_AB R154, R185, R184 ;  /* 0x000000b8b99a723e */ /* 0x000fe400000010ff */
[----:B------:R-:W-:-:S04]  /*4db0*/  F2FP.BF16.F32.PACK_AB R155, R186, R187 ;  /* 0x000000bbba9b723e */ /* 0x000fc800000010ff */
[----:B------:R-:W-:-:S06]  /*4dc0*/  WARPGROUP.ARRIVE ;  /* 0x00000000000079c5 */ /* 0x000fcc0000000000 */
[----:B------:R-:W-:Y:S03]  /*4dd0*/  HGMMA.64x128x16.F32.BF16 R24, R152, gdesc[UR4].tnspB, R24, gsb0 ;  /* 0x41e0000498187df0 */ /* 0x000fe60008001818 */
[----:B------:R-:W3:Y:S01]  /*4de0*/  S2R R166, SR_CgaCtaId ;  /* 0x0000000000a67919 */ /* 0x000ee20000008800 */
[----:B------:R-:W-:Y:S01]  /*4df0*/  MOV R165, 0x400 ;  /* 0x0000040000a57802 */ /* 0x000fe20000000f00 */
[----:B--2---:R-:W-:Y:S01]  /*4e00*/  IMAD R4, R164, 0x4000, R232 ;  /* 0x00004000a4047824 */ /* 0x004fe200078e02e8 */
[----:B------:R-:W-:Y:S02]  /*4e10*/  WARPGROUP.DEPBAR.LE gsb0, 0x0 ;  /* 0x00008000000079c5 */ /* 0x000fe40000010000 */
[----:B------:R-:W-:Y:S02]  /*4e20*/  F2FP.BF16.F32.PACK_AB R152, R169, R23 ;  /* 0x00000017a998723e */ /* 0x000fe400000010ff */
[----:B------:R-:W-:-:S02]  /*4e30*/  F2FP.BF16.F32.PACK_AB R153, R160, R168 ;  /* 0x000000a8a099723e */ /* 0x000fc400000010ff */
[----:B------:R-:W-:Y:S02]  /*4e40*/  F2FP.BF16.F32.PACK_AB R154, R157, R161 ;  /* 0x000000a19d9a723e */ /* 0x000fe400000010ff */
[----:B------:R-:W-:-:S04]  /*4e50*/  F2FP.BF16.F32.PACK_AB R155, R223, R156 ;  /* 0x0000009cdf9b723e */ /* 0x000fc800000010ff */
        /* <DEDUP_REMOVED lines=270> */
.L_x_249:
[----:B------:R-:W-:Y:S01]  /*5f40*/  LOP3.LUT R235, R235, 0x2800000, RZ, 0xfc, !PT ;  /* 0x02800000ebeb7812 */ /* 0x000fe200078efcff */
[----:B------:R-:W-:Y:S01]  /*5f50*/  VIADD R3, R2, 0x38840 ;  /* 0x0003884002037836 */ /* 0x000fe20000000000 */
[----:B------:R-:W2:Y:S01]  /*5f60*/  LDL R7, [R1+0x10] ;  /* 0x0000100001077983 */ /* 0x000ea20000100800 */
[----:B------:R-:W-:Y:S02]  /*5f70*/  UMOV UR7, 0x40000040 ;  /* 0x4000004000077882 */ /* 0x000fe40000000000 */
[----:B------:R-:W-:Y:S01]  /*5f80*/  IMAD R235, R0, 0x500, R235 ;  /* 0x0000050000eb7824 */ /* 0x000fe200078e02eb */
[----:B------:R-:W-:Y:S01]  /*5f90*/  PRMT R3, RZ, 0x654, R3 ;  /* 0x00000654ff037816 */ /* 0x000fe20000000003 */
[----:B------:R-:W1:Y:S03]  /*5fa0*/  S2R R5, SR_TID.X ;  /* 0x0000000000057919 */ /* 0x000e660000002100 */
[----:B------:R-:W-:Y:S01]  /*5fb0*/  R2UR UR4, R235 ;  /* 0x00000000eb0472ca */ /* 0x000fe200000e0000 */
[----:B------:R2:W-:Y:S01]  /*5fc0*/  SYNCS.ARRIVE.TRANS64.RED.A1T0 RZ, [R3+URZ], RZ ;  /* 0x000000ff03ff79a7 */ /* 0x0005e2000810043f */
[----:B------:R-:W-:-:S11]  /*5fd0*/  WARPGROUP.ARRIVE ;  /* 0x00000000000079c5 */ /* 0x000fd60000000000 */
[----:B------:R-:W-:Y:S02]  /*5fe0*/  UMOV UR6, UR4 ;  /* 0x0000000400067c82 */ /* 0x000fe40008000000 */
[----:B------:R-:W-:Y:S01]  /*5ff0*/  HGMMA.64x128x16.F32.BF16 R88, R208, gdesc[UR4].tnspB, R88, gsb0 ;  /* 0x41e00004d0587df0 */ /* 0x000fe20008001858 */
[----:B------:R-:W-:Y:S01]  /*6000*/  UIADD3 UR6, UR4, 0x80, URZ ;  /* 0x0000008004067890 */ /* 0x000fe2000fffe03f */
[----:B------:R-:W-:Y:S01]  /*6010*/  UMOV UR7, 0x40000040 ;  /* 0x4000004000077882 */ /* 0x000fe20000000000 */
[C---:B-1----:R-:W-:Y:S02]  /*6020*/  VIADD R4, R5.reuse, 0xffffff80 ;  /* 0xffffff8005047836 */ /* 0x042fe40000000000 */
[----:B------:R-:W-:Y:S01]  /*6030*/  VIADD R6, R5, 0xffffff80 ;  /* 0xffffff8005067836 */ /* 0x000fe20000000000 */
[----:B------:R-:W-:Y:S02]  /*6040*/  SHF.R.U32.HI R5, RZ, 0x7, R5 ;  /* 0x00000007ff057819 */ /* 0x000fe40000011605 */
[----:B------:R-:W-:-:S04]  /*6050*/  SHF.R.S32.HI R4, RZ, 0x1f, R4 ;  /* 0x0000001fff047819 */ /* 0x000fc80000011404 */
[----:B------:R-:W-:-:S04]  /*6060*/  LEA.HI R4, R4, R6, RZ, 0x7 ;  /* 0x0000000604047211 */ /* 0x000fc800078f38ff */
[----:B------:R-:W-:Y:S01]  /*6070*/  SHF.R.S32.HI R4, RZ, 0x7, R4 ;  /* 0x00000007ff047819 */ /* 0x000fe20000011404 */
[----:B------:R-:W-:Y:S02]  /*6080*/  WARPGROUP.DEPBAR.LE gsb0, 0x0 ;  /* 0x00008000000079c5 */ /* 0x000fe40000010000 */
[----:B------:R-:W-:-:S06]  /*6090*/  WARPGROUP.ARRIVE ;  /* 0x00000000000079c5 */ /* 0x000fcc0000000000 */
[----:B------:R-:W-:Y:S01]  /*60a0*/  HGMMA.64x128x16.F32.BF16 R88, R204, gdesc[UR4].tnspB, R88, gsb0 ;  /* 0x41e00004cc587df0 */ /* 0x000fe20008001858 */
[----:B------:R-:W-:Y:S01]  /*60b0*/  UIADD3 UR6, UR4, 0x100, URZ ;  /* 0x0000010004067890 */ /* 0x000fe2000fffe03f */
[----:B------:R-:W-:Y:S01]  /*60c0*/  UMOV UR7, 0x40000040 ;  /* 0x4000004000077882 */ /* 0x000fe20000000000 */
[----:B--2---:R-:W-:Y:S02]  /*60d0*/  IMAD R3, R4, 0x1400, R7 ;  /* 0x0000140004037824 */ /* 0x004fe400078e0207 */
[----:B------:R-:W-:Y:S02]  /*60e0*/  VIADD R4, R5, 0x9 ;  /* 0x0000000905047836 */ /* 0x000fe40000000000 */
[----:B------:R-:W-:Y:S01]  /*60f0*/  IMAD R3, R3, 0x4, R232 ;  /* 0x0000000403037824 */ /* 0x000fe200078e02e8 */
[----:B------:R-:W-:Y:S02]  /*6100*/  WARPGROUP.DEPBAR.LE gsb0, 0x0 ;  /* 0x00008000000079c5 */ /* 0x000fe40000010000 */
[----:B------:R-:W-:-:S06]  /*6110*/  WARPGROUP.ARRIVE ;  /* 0x00000000000079c5 */ /* 0x000fcc0000000000 */
        /* <DEDUP_REMOVED lines=34> */
.L_x_250:
[----:B-1----:R-:W2:Y:S01]  /*6340*/  LDL R3, [R1+0x14] ;  /* 0x0000140001037983 */ /* 0x002ea20000100800 */
[----:B------:R-:W-:Y:S02]  /*6350*/  VIADD R236, R236, 0x1 ;  /* 0x00000001ecec7836 */ /* 0x000fe40000000000 */
[----:B------:R-:W-:Y:S02]  /*6360*/  VIADD R2, R2, 0x38820 ;  /* 0x0003882002027836 */ /* 0x000fe40000000000 */
[----:B------:R-:W-:-:S03]  /*6370*/  VIADD R0, R0, 0x1 ;  /* 0x0000000100007836 */ /* 0x000fc60000000000 */
[----:B------:R-:W-:Y:S02]  /*6380*/  PRMT R2, RZ, 0x654, R2 ;  /* 0x00000654ff027816 */ /* 0x000fe40000000002 */
[C---:B------:R-:W-:Y:S02]  /*6390*/  ISETP.NE.AND P0, PT, R0.reuse, 0x2, PT ;  /* 0x000000020000780c */ /* 0x040fe40003f05270 */
[----:B------:R1:W-:Y:S02]  /*63a0*/  SYNCS.ARRIVE.TRANS64.RED.A1T0 RZ, [R2+URZ], RZ ;  /* 0x000000ff02ff79a7 */ /* 0x0003e4000810043f */
[----:B------:R-:W-:Y:S02]  /*63b0*/  SEL R0, R0, RZ, P0 ;  /* 0x000000ff00007207 */ /* 0x000fe40000000000 */
[----:B-1----:R-:W-:-:S04]  /*63c0*/  SEL R2, RZ, 0x1, P0 ;  /* 0x00000001ff027807 */ /* 0x002fc80000000000 */
[----:B------:R-:W-:Y:S02]  /*63d0*/  LOP3.LUT R237, R237, R2, RZ, 0x3c, !PT ;  /* 0x00000002eded7212 */ /* 0x000fe400078e3cff */
[----:B--2---:R-:W-:-:S13]  /*63e0*/  ISETP.GE.AND P1, PT, R236, R3, PT ;  /* 0x00000003ec00720c */ /* 0x004fda0003f26270 */
[----:B------:R-:W-:Y:S05]  /*63f0*/  @!P1 BRA `(.L_x_251) ;  /* 0xffffffb000f49947 */ /* 0x000fea000383ffff */
.L_x_240:
[----:B------:R-:W2:Y:S01]  /*6400*/  LDL.LU R7, [R1+0x10] ;  /* 0x0000100001077983 */ /* 0x000ea20000300800 */
[----:B------:R-:W3:Y:S01]  /*6410*/  S2UR UR8, SR_CTAID.Y ;  /* 0x00000000000879c3 */ /* 0x000ee20000002600 */
[----:B------:R-:W-:Y:S01]  /*6420*/  ULDC UR5, c[0x0][0x850] ;  /* 0x0002140000057ab9 */ /* 0x000fe20000000800 */
[----:B------:R-:W-:Y:S01]  /*6430*/  ULDC.64 UR10, c[0x0][0x818] ;  /* 0x00020600000a7ab9 */ /* 0x000fe20000000a00 */
[----:B------:R-:W-:Y:S01]  /*6440*/  UISETP.NE.AND UP0, UPT, UR5, 0x1, UPT ;  /* 0x000000010500788c */ /* 0x000fe2000bf05270 */
[----:B------:R-:W4:Y:S01]  /*6450*/  S2R R0, SR_TID.X ;  /* 0x0000000000007919 */ /* 0x000f220000002100 */
[----:B------:R-:W-:Y:S01]  /*6460*/  ULDC.64 UR12, c[0x0][0x840] ;  /* 0x00021000000c7ab9 */ /* 0x000fe20000000a00 */
[----:B------:R-:W-:Y:S02]  /*6470*/  MOV R14, 0x400 ;  /* 0x00000400000e7802 */ /* 0x000fe40000000f00 */
[----:B------:R-:W5:Y:S01]  /*6480*/  S2UR UR4, SR_CTAID.X ;  /* 0x00000000000479c3 */ /* 0x000f620000002500 */
[----:B------:R-:W1:Y:S05]  /*6490*/  S2R R15, SR_CgaCtaId ;  /* 0x00000000000f7919 */ /* 0x000e6a0000008800 */
[----:B------:R-:W-:Y:S01]  /*64a0*/  @UP0 ULDC UR6, c[0x0][0x854] ;  /* 0x0002150000060ab9 */ /* 0x000fe20000000800 */
[----:B------:R-:W-:Y:S01]  /*64b0*/  @UP0 ULDC UR9, c[0x0][0x858] ;  /* 0x0002160000090ab9 */ /* 0x000fe20000000800 */
[----:B------:R-:W1:Y:S01]  /*64c0*/  S2UR UR16, SR_CTAID.Z ;  /* 0x00000000001079c3 */ /* 0x000e620000002700 */
[----:B---3--:R-:W-:-:S07]  /*64d0*/  UIMAD.WIDE.U32 UR6, UR8, UR6, URZ ;  /* 0x00000006080672a5 */ /* 0x008fce000f8e003f */
[----:B------:R-:W3:Y:S01]  /*64e0*/  LDC.64 R12, c[0x0][0x848] ;  /* 0x00021200ff0c7b82 */ /* 0x000ee20000000a00 */
[----:B------:R-:W-:Y:S02]  /*64f0*/  @UP0 USHF.R.U32.HI UR8, URZ, UR9, UR7 ;  /* 0x000000093f080299 */ /* 0x000fe40008011607 */
[----:B-----5:R-:W-:-:S05]  /*6500*/  USHF.L.U32 UR4, UR4, 0xe, URZ ;  /* 0x0000000e04047899 */ /* 0x020fca000800063f */
[----:B------:R-:W5:Y:S01]  /*6510*/  LDC.64 R10, c[0x0][0x820] ;  /* 0x00020800ff0a7b82 */ /* 0x000f620000000a00 */
[----:B------:R-:W-:Y:S02]  /*6520*/  USHF.R.S32.HI UR6, URZ, 0x1f, UR8 ;  /* 0x0000001f3f067899 */ /* 0x000fe40008011408 */
[----:B------:R-:W-:Y:S01]  /*6530*/  USHF.R.S32.HI UR5, URZ, 0x1f, UR4 ;  /* 0x0000001f3f057899 */ /* 0x000fe20008011404 */
[C---:B----4-:R-:W-:Y:S01]  /*6540*/  VIADD R6, R0.reuse, 0xffffff80 ;  /* 0xffffff8000067836 */ /* 0x050fe20000000000 */
[----:B------:R-:W-:Y:S01]  /*6550*/  UIMAD UR7, UR6, UR10, URZ ;  /* 0x0000000a060772a4 */ /* 0x000fe2000f8e023f */
[----:B------:R-:W-:Y:S01]  /*6560*/  VIADD R0, R0, 0xffffff80 ;  /* 0xffffff8000007836 */ /* 0x000fe20000000000 */
[----:B------:R-:W-:Y:S01]  /*6570*/  UIMAD UR6, UR6, UR12, URZ ;  /* 0x0000000c060672a4 */ /* 0x000fe2000f8e023f */
[----:B-1----:R-:W-:Y:S01]  /*6580*/  LEA R14, R15, R14, 0x18 ;  /* 0x0000000e0f0e7211 */ /* 0x002fe200078ec0ff */
[----:B------:R-:W-:Y:S02]  /*6590*/  UIMAD.WIDE.U32 UR14, UR8, UR10, UR4 ;  /* 0x0000000a080e72a5 */ /* 0x000fe4000f8e0004 */
[----:B------:R-:W-:Y:S01]  /*65a0*/  UIMAD.WIDE.U32 UR4, UR8, UR12, UR4 ;  /* 0x0000000c080472a5 */ /* 0x000fe2000f8e0004 */
[----:B------:R-:W-:Y:S01]  /*65b0*/  SHF.R.S32.HI R0, RZ, 0x1f, R0 ;  /* 0x0000001fff007819 */ /* 0x000fe20000011400 */
[----:B------:R-:W-:-:S02]  /*65c0*/  UIMAD UR6, UR8, UR13, UR6 ;  /* 0x0000000d080672a4 */ /* 0x000fc4000f8e0206 */
[----:B------:R-:W-:Y:S01]  /*65d0*/  UIMAD UR7, UR8, UR11, UR7 ;  /* 0x0000000b080772a4 */ /* 0x000fe2000f8e0207 */
[----:B------:R-:W-:Y:S01]  /*65e0*/  LEA.HI R0, R0, R6, RZ, 0x7 ;  /* 0x0000000600007211 */ /* 0x000fe200078f38ff */
[----:B------:R-:W-:Y:S02]  /*65f0*/  UIADD3 UR6, UR5, UR6, URZ ;  /* 0x0000000605067290 */ /* 0x000fe4000fffe03f */
[----:B------:R-:W-:Y:S01]  /*6600*/  IMAD.U32 R5, RZ, RZ, UR5 ;  /* 0x00000005ff057e24 */ /* 0x000fe2000f8e00ff */
[----:B------:R-:W-:Y:S01]  /*6610*/  USHF.R.S32.HI UR8, URZ, 0x1f, UR16 ;  /* 0x0000001f3f087899 */ /* 0x000fe20008011410 */
[----:B------:R-:W-:Y:S01]  /*6620*/  IMAD.U32 R4, RZ, RZ, UR4 ;  /* 0x00000004ff047e24 */ /* 0x000fe2000f8e00ff */
[----:B------:R-:W-:Y:S01]  /*6630*/  UIADD3 UR7, UR15, UR7, URZ ;  /* 0x000000070f077290 */ /* 0x000fe2000fffe03f */
[----:B------:R-:W-:Y:S01]  /*6640*/  SHF.R.S32.HI R0, RZ, 0x7, R0 ;  /* 0x00000007ff007819 */ /* 0x000fe20000011400 */
[----:B------:R-:W-:Y:S01]  /*6650*/  IMAD.U32 R5, RZ, RZ, UR6 ;  /* 0x00000006ff057e24 */ /* 0x000fe2000f8e00ff */
[----:B------:R-:W-:Y:S01]  /*6660*/  ULDC UR4, c[0x0][0x740] ;  /* 0x0001d00000047ab9 */ /* 0x000fe20000000800 */
[----:B---3--:R-:W-:-:S02]  /*6670*/  IMAD R8, R12, UR8, RZ ;  /* 0x000000080c087c24 */ /* 0x008fc4000f8e02ff */
[----:B------:R-:W-:Y:S01]  /*6680*/  FMUL.FTZ R88, R88, UR4 ;  /* 0x0000000458587c20 */ /* 0x000fe20008410000 */
[----:B------:R-:W-:-:S04]  /*6690*/  IMAD.WIDE.U32 R4, R12, UR16, R4 ;  /* 0x000000100c047c25 */ /* 0x000fc8000f8e0004 */
[----:B------:R-:W-:Y:S01]  /*66a0*/  FMUL.FTZ R89, R89, UR4 ;  /* 0x0000000459597c20 */ /* 0x000fe20008410000 */
[----:B------:R-:W1:Y:S01]  /*66b0*/  S2R R12, SR_TID.X ;  /* 0x00000000000c7919 */ /* 0x000e620000002100 */
[----:B------:R-:W-:Y:S01]  /*66c0*/  FMUL.FTZ R90, R90, UR4 ;  /* 0x000000045a5a7c20 */ /* 0x000fe20008410000 */
[----:B------:R-:W-:Y:S02]  /*66d0*/  IMAD.U32 R3, RZ, RZ, UR15 ;  /* 0x0000000fff037e24 */ /* 0x000fe4000f8e00ff */
[----:B------:R-:W-:Y:S01]  /*66e0*/  FMUL.FTZ R91, R91, UR4 ;  /* 0x000000045b5b7c20 */ /* 0x000fe20008410000 */
[----:B------:R-:W-:Y:S02]  /*66f0*/  IMAD.U32 R2, RZ, RZ, UR14 ;  /* 0x0000000eff027e24 */ /* 0x000fe4000f8e00ff */
[----:B------:R-:W-:Y:S01]  /*6700*/  FMUL.FTZ R92, R92, UR4 ;  /* 0x000000045c5c7c20 */ /* 0x000fe20008410000 */
[----:B------:R-:W-:Y:S02]  /*6710*/  IMAD.U32 R3, RZ, RZ, UR7 ;  /* 0x00000007ff037e24 */ /* 0x000fe4000f8e00ff */
[----:B------:R-:W-:Y:S01]  /*6720*/  FMUL.FTZ R93, R93, UR4 ;  /* 0x000000045d5d7c20 */ /* 0x000fe20008410000 */
[----:B-----5:R-:W-:-:S02]  /*6730*/  IMAD R6, R10, UR8, RZ ;  /* 0x000000080a067c24 */ /* 0x020fc4000f8e02ff */
[----:B------:R-:W-:Y:S01]  /*6740*/  FMUL.FTZ R94, R94, UR4 ;  /* 0x000000045e5e7c20 */ /* 0x000fe20008410000 */
[----:B------:R-:W-:-:S04]  /*6750*/  IMAD.WIDE.U32 R2, R10, UR16, R2 ;  /* 0x000000100a027c25 */ /* 0x000fc8000f8e0002 */
[----:B------:R-:W-:Y:S01]  /*6760*/  FMUL.FTZ R95, R95, UR4 ;  /* 0x000000045f5f7c20 */ /* 0x000fe20008410000 */
[----:B------:R-:W-:Y:S01]  /*6770*/  FMUL.FTZ R96, R96, UR4 ;  /* 0x0000000460607c20 */ /* 0x000fe20008410000 */
[----:B------:R-:W-:Y:S01]  /*6780*/  FMUL.FTZ R97, R97, UR4 ;  /* 0x0000000461617c20 */ /* 0x000fe20008410000 */
[----:B------:R-:W-:Y:S02]  /*6790*/  IMAD R9, R13, UR16, R8 ;  /* 0x000000100d097c24 */ /* 0x000fe4000f8e0208 */
        /* <DEDUP_REMOVED lines=54> */
[----:B--2---:R-:W-:-:S02]  /*6b00*/  IMAD R0, R0, 0x2000, R7 ;  /* 0x0000200000007824 */ /* 0x004fc400078e0207 */
[----:B------:R-:W-:Y:S01]  /*6b10*/  IMAD R7, R11, UR16, R6 ;  /* 0x000000100b077c24 */ /* 0x000fe2000f8e0206 */
[----:B------:R-:W-:Y:S05]  /*6b20*/  WARPSYNC.ALL ;  /* 0x0000000000007948 */ /* 0x000fea0003800000 */
[----:B------:R-:W-:Y:S02]  /*6b30*/  IMAD R0, R0, 0x4, R14 ;  /* 0x0000000400007824 */ /* 0x000fe400078e020e */
[----:B------:R-:W-:Y:S02]  /*6b40*/  IMAD.IADD R7, R3, 0x1, R7 ;  /* 0x0000000103077824 */ /* 0x000fe400078e0207 */
[----:B------:R-:W-:Y:S01]  /*6b50*/  IMAD.IADD R6, R5, 0x1, R9 ;  /* 0x0000000105067824 */ /* 0x000fe200078e0209 */
[----:B------:R-:W-:Y:S01]  /*6b60*/  BAR.SYNC.DEFER_BLOCKING 0x1, 0x100 ;  /* 0x0044000000007b1d */ /* 0x000fe20000010000 */
[----:B-1----:R-:W-:-:S07]  /*6b70*/  ISETP.NE.AND P1, PT, R12, 0x80, PT ;  /* 0x000000800c00780c */ /* 0x002fce0003f25270 */
[----:B------:R-:W1:Y:S01]  /*6b80*/  LDC.64 R8, c[0x0][0x800] ;  /* 0x00020000ff087b82 */ /* 0x000e620000000a00 */
[----:B------:R-:W-:Y:S07]  /*6b90*/  BSSY B0, `(.L_x_252) ;  /* 0x000002c000007945 */ /* 0x000fee0003800000 */
[----:B------:R-:W2:Y:S01]  /*6ba0*/  LDC.64 R10, c[0x0][0x828] ;  /* 0x00020a00ff0a7b82 */ /* 0x000ea20000000a00 */
[----:B------:R3:W-:Y:S04]  /*6bb0*/  STS.128 [R0], R24 ;  /* 0x0000001800007388 */ /* 0x0007e80000000c00 */
[----:B------:R3:W-:Y:S01]  /*6bc0*/  STS.128 [R0+0x800], R28 ;  /* 0x0008001c00007388 */ /* 0x0007e20000000c00 */
[----:B-1----:R-:W-:-:S03]  /*6bd0*/  LEA R8, P0, R2, R8, 0x2 ;  /* 0x0000000802087211 */ /* 0x002fc600078010ff */
[----:B------:R3:W-:Y:S01]  /*6be0*/  STS.128 [R0+0x1000], R32 ;  /* 0x0010002000007388 */ /* 0x0007e20000000c00 */
[----:B------:R-:W-:-:S03]  /*6bf0*/  LEA.HI.X R7, R2, R9, R7, 0x2, P0 ;  /* 0x0000000902077211 */ /* 0x000fc600000f1407 */
[----:B------:R3:W-:Y:S01]  /*6c00*/  STS.128 [R0+0x1800], R36 ;  /* 0x0018002400007388 */ /* 0x0007e20000000c00 */
[----:B--2---:R-:W-:-:S03]  /*6c10*/  LEA R10, P2, R4, R10, 0x2 ;  /* 0x0000000a040a7211 */ /* 0x004fc600078410ff */
[----:B------:R3:W-:Y:S01]  /*6c20*/  STS.128 [R0+0x2000], R40 ;  /* 0x0020002800007388 */ /* 0x0007e20000000c00 */
[----:B------:R-:W-:-:S03]  /*6c30*/  LEA.HI.X R6, R4, R11, R6, 0x2, P2 ;  /* 0x0000000b04067211 */ /* 0x000fc600010f1406 */
        /* <DEDUP_REMOVED lines=16> */
[----:B-1----:R-:W1:Y:S02]  /*6d40*/  FENCE.VIEW.ASYNC.S ;  /* 0x00000000000073c6 */ /* 0x002e640000000000 */
[----:B-1----:R-:W-:Y:S06]  /*6d50*/  BAR.SYNC.DEFER_BLOCKING 0x1, 0x100 ;  /* 0x0044000000007b1d */ /* 0x002fec0000010000 */
[----:B------:R-:W-:Y:S05]  /*6d60*/  @P1 BRA `(.L_x_253) ;  /* 0x0000000000381947 */ /* 0x000fea0003800000 */
[----:B------:R-:W-:Y:S01]  /*6d70*/  R2UR UR4, R10 ;  /* 0x000000000a0472ca */ /* 0x000fe200000e0000 */
[----:B------:R-:W-:Y:S01]  /*6d80*/  UMOV UR7, 0x1000 ;  /* 0x0000100000077882 */ /* 0x000fe20000000000 */
[----:B------:R-:W-:Y:S01]  /*6d90*/  R2UR UR5, R6 ;  /* 0x00000000060572ca */ /* 0x000fe200000e0000 */
[----:B------:R-:W-:Y:S01]  /*6da0*/  UMOV UR8, 0x0 ;  /* 0x0000000000087882 */ /* 0x000fe20000000000 */
[----:B------:R-:W-:Y:S01]  /*6db0*/  R2UR UR6, R14 ;  /* 0x000000000e0672ca */ /* 0x000fe200000e0000 */
[----:B------:R-:W-:Y:S01]  /*6dc0*/  UMOV UR9, 0x14f00000 ;  /* 0x14f0000000097882 */ /* 0x000fe20000000000 */
[----:B------:R-:W-:-:S13]  /*6dd0*/  PLOP3.LUT P0, PT, PT, PT, PT, 0x80, 0x0 ;  /* 0x000000000000781c */ /* 0x000fda0003f0f070 */
.L_x_254:
[----:B------:R-:W-:Y:S01]  /*6de0*/  @P0 ELECT P2, URZ, PT ;  /* 0x00000000003f082f */ /* 0x000fe20003840000 */
[----:B------:R1:W-:-:S12]  /*6df0*/  UBLKRED.G.S.ADD.F32.RN [UR4], [UR6], UR7, desc[UR8] ;  /* 0x00000804060073bb */ /* 0x0003d800080a1407 */
[----:B------:R-:W-:Y:S02]  /*6e00*/  @P2 PLOP3.LUT P0, PT, P2, PT, PT, 0x8, 0x0 ;  /* 0x000000000000281c */ /* 0x000fe4000170e170 */
[----:B------:R-:W-:-:S11]  /*6e10*/  PLOP3.LUT P2, PT, PT, PT, PT, 0x8, 0x0 ;  /* 0x000000000000781c */ /* 0x000fd60003f4e170 */
[----:B-1----:R-:W-:Y:S05]  /*6e20*/  @P0 BRA.U.ANY `(.L_x_254) ;  /* 0xfffffffd00ec0947 */ /* 0x002fea000393ffff */
[----:B------:R0:W-:Y:S01]  /*6e30*/  UTMACMDFLUSH ;  /* 0x00000000000079b7 */ /* 0x0001e20000000000 */
[----:B------:R-:W-:-:S04]  /*6e40*/  DEPBAR.LE SB0, 0x0 ;  /* 0x000080000000791a */ /* 0x000fc80000000000 */
.L_x_253:
[----:B------:R-:W-:Y:S05]  /*6e50*/  BSYNC B0 ;  /* 0x0000000000007941 */ /* 0x000fea0003800000 */
.L_x_252:
[----:B------:R-:W-:Y:S06]  /*6e60*/  BAR.SYNC.DEFER_BLOCKING 0x1, 0x100 ;  /* 0x0044000000007b1d */ /* 0x000fec0000010000 */
[----:B------:R4:W-:Y:S04]  /*6e70*/  STS.128 [R0], R88 ;  /* 0x0000005800007388 */ /* 0x0009e80000000c00 */
        /* <DEDUP_REMOVED lines=23> */
[----:B------:R-:W1:Y:S01]  /*6ff0*/  S2R R3, SR_CgaCtaId ;  /* 0x0000000000037919 */ /* 0x000e620000008800 */
[----:B------:R-:W-:Y:S01]  /*7000*/  MOV R2, 0x400 ;  /* 0x0000040000027802 */ /* 0x000fe20000000f00 */
[----:B------:R-:W-:Y:S01]  /*7010*/  UMOV UR7, 0x1000 ;  /* 0x0000100000077882 */ /* 0x000fe20000000000 */
[----:B------:R-:W-:Y:S01]  /*7020*/  R2UR UR4, R8 ;  /* 0x00000000080472ca */ /* 0x000fe200000e0000 */
[----:B------:R-:W-:Y:S01]  /*7030*/  UMOV UR8, 0x0 ;  /* 0x0000000000087882 */ /* 0x000fe20000000000 */
[----:B------:R-:W-:Y:S01]  /*7040*/  R2UR UR5, R7 ;  /* 0x00000000070572ca */ /* 0x000fe200000e0000 */
[----:B------:R-:W-:Y:S01]  /*7050*/  UMOV UR9, 0x14f00000 ;  /* 0x14f0000000097882 */ /* 0x000fe20000000000 */
[----:B------:R-:W-:Y:S02]  /*7060*/  PLOP3.LUT P0, PT, PT, PT, PT, 0x80, 0x0 ;  /* 0x000000000000781c */ /* 0x000fe40003f0f070 */
[----:B-1----:R-:W-:-:S04]  /*7070*/  LEA R2, R3, R2, 0x18 ;  /* 0x0000000203027211 */ /* 0x002fc800078ec0ff */
[----:B------:R-:W-:-:S15]  /*7080*/  R2UR UR6, R2 ;  /* 0x00000000020672ca */ /* 0x000fde00000e0000 */
.L_x_255:
[----:B------:R-:W-:Y:S01]  /*7090*/  @P0 ELECT P1, URZ, PT ;  /* 0x00000000003f082f */ /* 0x000fe20003820000 */
[----:B------:R1:W-:-:S12]  /*70a0*/  UBLKRED.G.S.ADD.F32.RN [UR4], [UR6], UR7, desc[UR8] ;  /* 0x00000804060073bb */ /* 0x0003d800080a1407 */
[----:B------:R-:W-:Y:S02]  /*70b0*/  @P1 PLOP3.LUT P0, PT, P1, PT, PT, 0x8, 0x0 ;  /* 0x000000000000181c */ /* 0x000fe40000f0e170 */
[----:B------:R-:W-:-:S11]  /*70c0*/  PLOP3.LUT P1, PT, PT, PT, PT, 0x8, 0x0 ;  /* 0x000000000000781c */ /* 0x000fd60003f2e170 */
[----:B-1----:R-:W-:Y:S05]  /*70d0*/  @P0 BRA.U.ANY `(.L_x_255) ;  /* 0xfffffffd00ec0947 */ /* 0x002fea000393ffff */
[----:B------:R0:W-:Y:S01]  /*70e0*/  UTMACMDFLUSH ;  /* 0x00000000000079b7 */ /* 0x0001e20000000000 */
[----:B------:R-:W-:-:S04]  /*70f0*/  DEPBAR.LE SB0, 0x0 ;  /* 0x000080000000791a */ /* 0x000fc80000000000 */
[----:B------:R-:W-:Y:S05]  /*7100*/  BRA `(.L_x_232) ;  /* 0x0000002800207947 */ /* 0x000fea0003800000 */
.L_x_230:
        /* <DEDUP_REMOVED lines=14> */
[----:B------:R-:W-:-:S06]  /*71f0*/  ELECT P0, URZ, PT ;  /* 0x00000000003f782f */ /* 0x000fcc0003800000 */
[----:B------:R-:W2:Y:S01]  /*7200*/  LDC R2, c[0x0][0x280] ;  /* 0x0000a000ff027b82 */ /* 0x000ea20000000800 */
[----:B-1----:R-:W-:-:S04]  /*7210*/  USHF.R.S32.HI UR4, URZ, 0x1f, UR10 ;  /* 0x0000001f3f047899 */ /* 0x002fc8000801140a */
[----:B------:R-:W-:Y:S02]  /*7220*/  UIMAD UR6, UR4, UR8, URZ ;  /* 0x00000008040672a4 */ /* 0x000fe4000f8e023f */
[----:B------:R-:W-:Y:S01]  /*7230*/  UIMAD.WIDE.U32 UR4, UR10, UR8, URZ ;  /* 0x000000080a0472a5 */ /* 0x000fe2000f8e003f */
[----:B--2---:R-:W-:Y:S01]  /*7240*/  ISETP.GE.AND P1, PT, R2, 0x1, PT ;  /* 0x000000010200780c */ /* 0x004fe20003f26270 */
[----:B------:R-:W-:Y:S02]  /*7250*/  UIMAD UR6, UR10, UR9, UR6 ;  /* 0x000000090a0672a4 */ /* 0x000fe4000f8e0206 */
[----:B------:R-:W-:Y:S01]  /*7260*/  USHF.R.S32.HI UR8, URZ, 0x1f, UR7 ;  /* 0x0000001f3f087899 */ /* 0x000fe20008011407 */
[----:B------:R-:W-:Y:S01]  /*7270*/  ULDC.64 UR10, c[0x0][0x2e0] ;  /* 0x0000b800000a7ab9 */ /* 0x000fe20000000a00 */
        /* <DEDUP_REMOVED lines=28> */
.L_x_270:
        /* <DEDUP_REMOVED lines=21> */
.L_x_259:
[----:B------:R-:W-:Y:S05]  /*7590*/  BSYNC B0 ;  /* 0x0000000000007941 */ /* 0x000fea0003800000 */
.L_x_258:
        /* <DEDUP_REMOVED lines=13> */
.L_x_261:
[----:B------:R-:W-:Y:S05]  /*7670*/  BSYNC B0 ;  /* 0x0000000000007941 */ /* 0x000fea0003800000 */
.L_x_260:
[----:B------:R-:W-:Y:S06]  /*7680*/  BAR.ARV 0xa, 0xa0 ;  /* 0x0282800000007b1d */ /* 0x000fec0000002000 */
[----:B------:R-:W-:Y:S04]  /*7690*/  BSSY B0, `(.L_x_262) ;  /* 0x0000003000007945 */ /* 0x000fe80003800000 */
[----:B------:R-:W-:Y:S05]  /*76a0*/  @!P0 BRA `(.L_x_263) ;  /* 0x0000000000048947 */ /* 0x000fea0003800000 */
[----:B------:R-:W-:-:S04]  /*76b0*/  DEPBAR.LE SB0, 0x0 ;  /* 0x000080000000791a */ /* 0x000fc80000000000 */
.L_x_263:
[----:B------:R-:W-:Y:S05]  /*76c0*/  BSYNC B0 ;  /* 0x0000000000007941 */ /* 0x000fea0003800000 */
.L_x_262:
        /* <DEDUP_REMOVED lines=13> */
.L_x_265:
[----:B------:R-:W-:Y:S05]  /*77a0*/  BSYNC B0 ;  /* 0x0000000000007941 */ /* 0x000fea0003800000 */
.L_x_264:
        /* <DEDUP_REMOVED lines=13> */
.L_x_267:
[----:B------:R-:W-:Y:S05]  /*7880*/  BSYNC B0 ;  /* 0x0000000000007941 */ /* 0x000fea0003800000 */
.L_x_266:
[----:B------:R-:W-:Y:S01]  /*7890*/  VIADD R0, R0, 0xfffffffe ;  /* 0xfffffffe00007836 */ /* 0x000fe20000000000 */
[----:B------:R-:W-:Y:S06]  /*78a0*/  BAR.ARV 0xa, 0xa0 ;  /* 0x0282800000007b1d */ /* 0x000fec0000002000 */
[----:B------:R-:W-:Y:S01]  /*78b0*/  BSSY B0, `(.L_x_268) ;  /* 0x0000004000007945 */ /* 0x000fe20003800000 */
[----:B------:R-:W-:-:S03]  /*78c0*/  ISETP.NE.AND P1, PT, R0, RZ, PT ;  /* 0x000000ff0000720c */ /* 0x000fc60003f25270 */
[----:B------:R-:W-:Y:S10]  /*78d0*/  @!P0 BRA `(.L_x_269) ;  /* 0x0000000000048947 */ /* 0x000ff40003800000 */
[----:B------:R-:W-:-:S04]  /*78e0*/  DEPBAR.LE SB0, 0x0 ;  /* 0x000080000000791a */ /* 0x000fc80000000000 */
.L_x_269:
[----:B------:R-:W-:Y:S05]  /*78f0*/  BSYNC B0 ;  /* 0x0000000000007941 */ /* 0x000fea0003800000 */
.L_x_268:
[----:B------:R-:W-:Y:S06]  /*7900*/  BAR.ARV 0xb, 0xa0 ;  /* 0x02c2800000007b1d */ /* 0x000fec0000002000 */
[----:B------:R-:W-:Y:S02]  /*7910*/  UIADD3 UR5, UR5, 0x2, URZ ;  /* 0x0000000205057890 */ /* 0x000fe4000fffe03f */
[----:B------:R-:W-:Y:S01]  /*7920*/  UIADD3 UR4, UR4, 0x1, URZ ;  /* 0x0000000104047890 */ /* 0x000fe2000fffe03f */
[----:B------:R-:W-:Y:S11]  /*7930*/  @P1 BRA `(.L_x_270) ;  /* 0xfffffff800c01947 */ /* 0x000ff6000383ffff */
[----:B------:R-:W-:-:S12]  /*7940*/  UIADD3 UR4, UR9, 0x5000, URZ ;  /* 0x0000500009047890 */ /* 0x000fd8000fffe03f */
.L_x_257:
        /* <DEDUP_REMOVED lines=19> */
.L_x_272:
[----:B------:R-:W-:Y:S05]  /*7a80*/  BSYNC B0 ;  /* 0x0000000000007941 */ /* 0x000fea0003800000 */
.L_x_271:
        /* <DEDUP_REMOVED lines=19> */
.L_x_274:
[----:B------:R-:W-:Y:S05]  /*7bc0*/  BSYNC B0 ;  /* 0x0000000000007941 */ /* 0x000fea0003800000 */
.L_x_273:
[----:B------:R-:W-:Y:S06]  /*7bd0*/  BAR.ARV 0xa, 0xa0 ;  /* 0x0282800000007b1d */ /* 0x000fec0000002000 */
[----:B------:R-:W-:Y:S04]  /*7be0*/  BSSY B0, `(.L_x_275) ;  /* 0x0000003000007945 */ /* 0x000fe80003800000 */
[----:B------:R-:W-:Y:S05]  /*7bf0*/  @!P0 BRA `(.L_x_276) ;  /* 0x0000000000048947 */ /* 0x000fea0003800000 */
[----:B------:R-:W-:-:S04]  /*7c00*/  DEPBAR.LE SB0, 0x0 ;  /* 0x000080000000791a */ /* 0x000fc80000000000 */
.L_x_276:
[----:B------:R-:W-:Y:S05]  /*7c10*/  BSYNC B0 ;  /* 0x0000000000007941 */ /* 0x000fea0003800000 */
.L_x_275:
[----:B------:R-:W-:Y:S06]  /*7c20*/  BAR.ARV 0xb, 0xa0 ;  /* 0x02c2800000007b1d */ /* 0x000fec0000002000 */
[----:B------:R-:W-:Y:S05]  /*7c30*/  BRA `(.L_x_232) ;  /* 0x0000001c00547947 */ /* 0x000fea0003800000 */
.L_x_256:
        /* <DEDUP_REMOVED lines=55> */
.L_x_307:
        /* <DEDUP_REMOVED lines=10> */
.L_x_280:
        /* <DEDUP_REMOVED lines=84> */
.L_x_291:
[----:B------:R-:W-:-:S04]  /*8590*/  SHF.L.U32 R21, R18, 0x1f, RZ ;  /* 0x0000001f12157819 */ /* 0x000fc800000006ff */
[----:B-1----:R-:W1:Y:S02]  /*85a0*/  SYNCS.PHASECHK.TRANS64.TRYWAIT P1, [R20+URZ+0x38840], R21 ;  /* 0x03884015140075a7 */ /* 0x002e64000802017f */
[----:B-12---:R-:W-:Y:S05]  /*85b0*/  @!P1 BRA `(.L_x_283) ;  /* 0x0000001400789947 */ /* 0x006fea0003800000 */
.L_x_308:
[----:B------:R-:W-:Y:S05]  /*85c0*/  @P0 BRA `(.L_x_284) ;  /* 0x0000000000140947 */ /* 0x000fea0003800000 */
[----:B------:R-:W-:Y:S01]  /*85d0*/  ISETP.NE.AND P1, PT, R12, RZ, PT ;  /* 0x000000ff0c00720c */ /* 0x000fe20003f25270 */
[----:B------:R-:W-:-:S04]  /*85e0*/  IMAD.MOV.U32 R3, RZ, RZ, 0x5140 ;  /* 0x00005140ff037424 */ /* 0x000fc800078e00ff */
[----:B------:R2:W-:Y:S08]  /*85f0*/  SYNCS.ARRIVE.TRANS64 RZ, [R20+URZ+0x38830], R3 ;  /* 0x0388300314ff79a7 */ /* 0x0005f0000800003f */
[----:B------:R-:W-:Y:S05]  /*8600*/  @!P1 BRA `(.L_x_284) ;  /* 0x0000000000049947 */ /* 0x000fea0003800000 */
[----:B------:R-:W-:Y:S01]  /*8610*/  BPT.TRAP 0x1 ;  /* 0x000000040000795c */ /* 0x000fe20000300000 */
.L_x_284:
        /* <DEDUP_REMOVED lines=36> */
.L_x_309:
[----:B------:R-:W-:Y:S05]  /*8860*/  @P0 BRA `(.L_x_286) ;  /* 0x0000000000140947 */ /* 0x000fea0003800000 */
[----:B------:R-:W-:Y:S01]  /*8870*/  ISETP.NE.AND P1, PT, R12, RZ, PT ;  /* 0x000000ff0c00720c */ /* 0x000fe20003f25270 */
[----:B------:R-:W-:-:S04]  /*8880*/  IMAD.MOV.U32 R0, RZ, RZ, 0x5140 ;  /* 0x00005140ff007424 */ /* 0x000fc800078e00ff */
[----:B------:R4:W-:Y:S08]  /*8890*/  SYNCS.ARRIVE.TRANS64 RZ, [R20+URZ+0x38818], R0 ;  /* 0x0388180014ff79a7 */ /* 0x0009f0000800003f */
[----:B------:R-:W-:Y:S05]  /*88a0*/  @!P1 BRA `(.L_x_286) ;  /* 0x0000000000049947 */ /* 0x000fea0003800000 */
[----:B------:R-:W-:Y:S01]  /*88b0*/  BPT.TRAP 0x1 ;  /* 0x000000040000795c */ /* 0x000fe20000300000 */
.L_x_286:
        /* <DEDUP_REMOVED lines=27> */
.L_x_310:
        /* <DEDUP_REMOVED lines=9> */
.L_x_288:
        /* <DEDUP_REMOVED lines=31> */
.L_x_312:
[----:B------:R-:W-:Y:S05]  /*8cf0*/  @P0 BRA `(.L_x_290) ;  /* 0x0000000000140947 */ /* 0x000fea0003800000 */
[----:B------:R-:W-:Y:S01]  /*8d00*/  ISETP.NE.AND P1, PT, R12, RZ, PT ;  /* 0x000000ff0c00720c */ /* 0x000fe20003f25270 */
[----:B-1----:R-:W-:-:S04]  /*8d10*/  IMAD.MOV.U32 R5, RZ, RZ, 0x5140 ;  /* 0x00005140ff057424 */ /* 0x002fc800078e00ff */
[----:B------:R2:W-:Y:S08]  /*8d20*/  SYNCS.ARRIVE.TRANS64 RZ, [R20+URZ+0x38810], R5 ;  /* 0x0388100514ff79a7 */ /* 0x0005f0000800003f */
[----:B------:R-:W-:Y:S05]  /*8d30*/  @!P1 BRA `(.L_x_290) ;  /* 0x0000000000049947 */ /* 0x000fea0003800000 */
[----:B------:R-:W-:Y:S01]  /*8d40*/  BPT.TRAP 0x1 ;  /* 0x000000040000795c */ /* 0x000fe20000300000 */
.L_x_290:
        /* <DEDUP_REMOVED lines=28> */
.L_x_282:
[----:B------:R-:W-:-:S13]  /*8f10*/  ISETP.NE.AND P1, PT, R10, RZ, PT ;  /* 0x000000ff0a00720c */ /* 0x000fda0003f25270 */
[----:B------:R-:W-:Y:S05]  /*8f20*/  @!P1 BRA `(.L_x_281) ;  /* 0x0000000400289947 */ /* 0x000fea0003800000 */
[----:B------:R-:W-:-:S04]  /*8f30*/  SHF.L.U32 R9, R18, 0x1f, RZ ;  /* 0x0000001f12097819 */ /* 0x000fc800000006ff */
[----:B------:R-:W3:Y:S02]  /*8f40*/  SYNCS.PHASECHK.TRANS64.TRYWAIT P1, [R20+URZ+0x38840], R9 ;  /* 0x03884009140075a7 */ /* 0x000ee4000802017f */
[----:B---3--:R-:W-:Y:S05]  /*8f50*/  @!P1 BRA `(.L_x_292) ;  /* 0x0000000c00649947 */ /* 0x008fea0003800000 */
.L_x_313:
[----:B------:R-:W-:Y:S05]  /*8f60*/  @P0 BRA `(.L_x_293) ;  /* 0x0000000000140947 */ /* 0x000fea0003800000 */
[----:B------:R-:W-:Y:S01]  /*8f70*/  ISETP.NE.AND P1, PT, R12, RZ, PT ;  /* 0x000000ff0c00720c */ /* 0x000fe20003f25270 */
[----:B-12---:R-:W-:-:S04]  /*8f80*/  IMAD.MOV.U32 R5, RZ, RZ, 0x5140 ;  /* 0x00005140ff057424 */ /* 0x006fc800078e00ff */
[----:B------:R4:W-:Y:S08]  /*8f90*/  SYNCS.ARRIVE.TRANS64 RZ, [R20+URZ+0x38830], R5 ;  /* 0x0388300514ff79a7 */ /* 0x0009f0000800003f */
[----:B------:R-:W-:Y:S05]  /*8fa0*/  @!P1 BRA `(.L_x_293) ;  /* 0x0000000000049947 */ /* 0x000fea0003800000 */
[----:B------:R-:W-:Y:S01]  /*8fb0*/  BPT.TRAP 0x1 ;  /* 0x000000040000795c */ /* 0x000fe20000300000 */
.L_x_293:
        /* <DEDUP_REMOVED lines=33> */
.L_x_314:
[----:B------:R-:W-:Y:S05]  /*91d0*/  @P0 BRA `(.L_x_295) ;  /* 0x0000000000140947 */ /* 0x000fea0003800000 */
[----:B------:R-:W-:Y:S01]  /*91e0*/  ISETP.NE.AND P0, PT, R12, RZ, PT ;  /* 0x000000ff0c00720c */ /* 0x000fe20003f05270 */
[----:B------:R-:W-:-:S04]  /*91f0*/  IMAD.MOV.U32 R5, RZ, RZ, 0x5140 ;  /* 0x00005140ff057424 */ /* 0x000fc800078e00ff */
[----:B------:R2:W-:Y:S08]  /*9200*/  SYNCS.ARRIVE.TRANS64 RZ, [R20+URZ+0x38818], R5 ;  /* 0x0388180514ff79a7 */ /* 0x0005f0000800003f */
[----:B------:R-:W-:Y:S05]  /*9210*/  @!P0 BRA `(.L_x_295) ;  /* 0x0000000000048947 */ /* 0x000fea0003800000 */
[----:B------:R-:W-:Y:S01]  /*9220*/  BPT.TRAP 0x1 ;  /* 0x000000040000795c */ /* 0x000fe20000300000 */
.L_x_295:
        /* <DEDUP_REMOVED lines=26> */
.L_x_281:
[----:B------:R-:W-:Y:S01]  /*93d0*/  IMAD R4, R13, 0x8, R20 ;  /* 0x000000080d047824 */ /* 0x000fe200078e0214 */
[----:B------:R-:W-:Y:S01]  /*93e0*/  SHF.L.U32 R3, R18, 0x1f, RZ ;  /* 0x0000001f12037819 */ /* 0x000fe200000006ff */
[----:B------:R-:W4:Y:S03]  /*93f0*/  S2R R2, SR_TID.X ;  /* 0x0000000000027919 */ /* 0x000f260000002100 */
[----:B------:R-:W5:Y:S01]  /*9400*/  SYNCS.PHASECHK.TRANS64.TRYWAIT P0, [R4+URZ+0x38840], R3 ;  /* 0x03884003040075a7 */ /* 0x000f62000800017f */
[----:B----4-:R-:W-:-:S04]  /*9410*/  LOP3.LUT R2, R2, 0x7f, RZ, 0xc0, !PT ;  /* 0x0000007f02027812 */ /* 0x010fc800078ec0ff */
[----:B------:R-:W-:Y:S01]  /*9420*/  ISETP.NE.AND P1, PT, R2, RZ, PT ;  /* 0x000000ff0200720c */ /* 0x000fe20003f25270 */
[----:B-----5:R-:W-:-:S12]  /*9430*/  @!P0 BRA `(.L_x_296) ;  /* 0x0000000800548947 */ /* 0x020fd80003800000 */
.L_x_315:
[----:B------:R-:W-:Y:S05]  /*9440*/  @P1 BRA `(.L_x_297) ;  /* 0x0000000000181947 */ /* 0x000fea0003800000 */
[----:B------:R-:W5:Y:S01]  /*9450*/  S2R R2, SR_TID.X ;  /* 0x0000000000027919 */ /* 0x000f620000002100 */
[----:B----4-:R-:W-:-:S04]  /*9460*/  IMAD.MOV.U32 R3, RZ, RZ, 0x5140 ;  /* 0x00005140ff037424 */ /* 0x010fc800078e00ff */
[----:B------:R4:W-:Y:S01]  /*9470*/  SYNCS.ARRIVE.TRANS64 RZ, [R4+URZ+0x38830], R3 ;  /* 0x0388300304ff79a7 */ /* 0x0009e2000800003f */
[----:B-----5:R-:W-:-:S13]  /*9480*/  LOP3.LUT P0, RZ, R2, 0x1f, RZ, 0xc0, !PT ;  /* 0x0000001f02ff7812 */ /* 0x020fda000780c0ff */
[----:B----4-:R-:W-:Y:S05]  /*9490*/  @!P0 BRA `(.L_x_297) ;  /* 0x0000000000048947 */ /* 0x010fea0003800000 */
[----:B------:R-:W-:Y:S01]  /*94a0*/  BPT.TRAP 0x1 ;  /* 0x000000040000795c */ /* 0x000fe20000300000 */
.L_x_297:
        /* <DEDUP_REMOVED lines=40> */
.L_x_278:
[----:B------:R-:W-:Y:S05]  /*9730*/  BSYNC B0 ;  /* 0x0000000000007941 */ /* 0x000fea0003800000 */
.L_x_277:
[----:B------:R-:W-:-:S03]  /*9740*/  UMOV UR6, 0xffffffff ;  /* 0xffffffff00067882 */ /* 0x000fc60000000000 */
[----:B------:R-:W-:Y:S05]  /*9750*/  BRA.DIV UR6, `(.L_x_298) ;  /* 0x0000000606a07947 */ /* 0x000fea000b800000 */
[----:B------:R-:W-:-:S13]  /*9760*/  ELECT P0, URZ, PT ;  /* 0x00000000003f782f */ /* 0x000fda0003800000 */
.L_x_318:
[----:B------:R-:W-:Y:S05]  /*9770*/  @!P0 BRA `(.L_x_232) ;  /* 0x0000000000848947 */ /* 0x000fea0003800000 */
[----:B------:R-:W2:Y:S02]  /*9780*/  LDL.LU R2, [R1] ;  /* 0x0000000001027983 */ /* 0x000ea40000300800 */
[----:B--2---:R-:W-:-:S04]  /*9790*/  LOP3.LUT R2, R2, 0x2, RZ, 0xfc, !PT ;  /* 0x0000000202027812 */ /* 0x004fc800078efcff */
[----:B------:R-:W-:-:S13]  /*97a0*/  ISETP.NE.AND P0, PT, R2, 0x3, PT ;  /* 0x000000030200780c */ /* 0x000fda0003f05270 */
[----:B------:R-:W-:Y:S05]  /*97b0*/  @!P0 BRA `(.L_x_299) ;  /* 0x0000000000048947 */ /* 0x000fea0003800000 */
[----:B------:R-:W-:Y:S01]  /*97c0*/  BPT.TRAP 0x1 ;  /* 0x000000040000795c */ /* 0x000fe20000300000 */
.L_x_299:
        /* <DEDUP_REMOVED lines=15> */
.L_x_319:
[----:B------:R-:W2:Y:S02]  /*98c0*/  SYNCS.PHASECHK.TRANS64.TRYWAIT P1, [R3+URZ], R2 ;  /* 0x00000002030075a7 */ /* 0x000ea4000802017f */
[----:B--2---:R-:W-:Y:S05]  /*98d0*/  @!P1 BRA `(.L_x_301) ;  /* 0x0000000400789947 */ /* 0x004fea0003800000 */
.L_x_320:
[----:B------:R-:W-:Y:S05]  /*98e0*/  @!P0 BRA `(.L_x_302) ;  /* 0x0000000000048947 */ /* 0x000fea0003800000 */
[----:B------:R-:W-:Y:S01]  /*98f0*/  BPT.TRAP 0x1 ;  /* 0x000000040000795c */ /* 0x000fe20000300000 */
.L_x_302:
[----:B--2---:R-:W-:-:S04]  /*9900*/  VIADD R3, R8, 0x38840 ;  /* 0x0003884008037836 */ /* 0x004fc80000000000 */
[----:B------:R-:W-:-:S04]  /*9910*/  IMAD R5, R0, 0x8, R3 ;  /* 0x0000000800057824 */ /* 0x000fc800078e0203 */
[----:B------:R-:W2:Y:S02]  /*9920*/  SYNCS.PHASECHK.TRANS64.TRYWAIT P0, [R5+URZ], R4 ;  /* 0x00000004050075a7 */ /* 0x000ea4000800017f */
[----:B--2---:R-:W-:Y:S05]  /*9930*/  @!P0 BRA `(.L_x_303) ;  /* 0x0000000400748947 */ /* 0x004fea0003800000 */
.L_x_321:
[----:B------:R-:W-:-:S07]  /*9940*/  IMAD R3, R6, 0x8, R3 ;  /* 0x0000000806037824 */ /* 0x000fce00078e0203 */
.L_x_304:
[----:B---3--:R3:W4:Y:S02]  /*9950*/  SYNCS.PHASECHK.TRANS64.TRYWAIT P0, [R3+URZ], R2 ;  /* 0x00000002030075a7 */ /* 0x008724000800017f */
[----:B----4-:R-:W-:Y:S05]  /*9960*/  @!P0 NANOSLEEP.SYNCS 0x989680 ;  /* 0x009896800000895d */ /* 0x010fea0003900000 */
[----:B------:R-:W4:Y:S02]  /*9970*/  @!P0 SYNCS.PHASECHK.TRANS64 P0, [R3+URZ], R2 ;  /* 0x00000002030085a7 */ /* 0x000f24000800007f */
[----:B----4-:R-:W-:Y:S05]  /*9980*/  @!P0 BRA `(.L_x_304) ;  /* 0xfffffffc00f08947 */ /* 0x010fea000383ffff */
.L_x_232:
[----:B------:R-:W-:Y:S05]  /*9990*/  BSYNC B6 ;  /* 0x0000000000067941 */ /* 0x000fea0003800000 */
.L_x_229:
[----:B------:R-:W-:Y:S05]  /*99a0*/  EXIT ;  /* 0x000000000000794d */ /* 0x000fea0003800000 */
.L_x_237:
[----:B------:R-:W-:Y:S02]  /*99b0*/  IMAD.MOV.U32 R13, RZ, RZ, R17 ;  /* 0x000000ffff0d7224 */ /* 0x000fe400078e0011 */
[----:B------:R-:W-:Y:S02]  /*99c0*/  IMAD.MOV.U32 R12, RZ, RZ, RZ ;  /* 0x000000ffff0c7224 */ /* 0x000fe400078e00ff */
[----:B------:R-:W-:Y:S02]  /*99d0*/  IMAD.MOV.U32 R11, RZ, RZ, 0x1f ;  /* 0x0000001fff0b7424 */ /* 0x000fe400078e00ff */
[----:B------:R-:W-:-:S07]  /*99e0*/  IMAD.MOV.U32 R15, RZ, RZ, -0x1 ;  /* 0xffffffffff0f7424 */ /* 0x000fce00078e00ff */
[----:B------:R-:W-:Y:S05]  /*99f0*/  WARPSYNC.COLLECTIVE R15, `(.L_x_305) ;  /* 0x000000000f087348 */ /* 0x000fea0003c00000 */
[----:B------:R1:W2:Y:S02]  /*9a00*/  SHFL.IDX P6, R14, R13, R12, R11 ;  /* 0x0000000c0d0e7389 */ /* 0x0002a400000c000b */
[----:B-12---:R-:W-:Y:S01]  /*9a10*/  ENDCOLLECTIVE ;  /* 0x000000000000791b */ /* 0x006fe20003800000 */
.L_x_305:
[----:B------:R-:W-:Y:S05]  /*9a20*/  BRA `(.L_x_306) ;  /* 0xffffff70004c7947 */ /* 0x000fea000383ffff */
.L_x_239:
[----:B------:R-:W3:Y:S01]  /*9a30*/  S2R R2, SR_CgaCtaId ;  /* 0x0000000000027919 */ /* 0x000ee20000008800 */
[----:B--2---:R-:W-:-:S04]  /*9a40*/  MOV R0, 0x400 ;  /* 0x0000040000007802 */ /* 0x004fc80000000f00 */
[----:B---3--:R-:W-:-:S04]  /*9a50*/  LEA R0, R2, R0, 0x18 ;  /* 0x0000000002007211 */ /* 0x008fc800078ec0ff */
[----:B------:R2:W3:Y:S03]  /*9a60*/  SYNCS.PHASECHK.TRANS64.TRYWAIT P0, [R0+URZ+0x38800], R10 ;  /* 0x0388000a000075a7 */ /* 0x0004e6000800017f */
[----:B---3--:R-:W-:Y:S05]  /*9a70*/  @!P0 NANOSLEEP.SYNCS 0x989680 ;  /* 0x009896800000895d */ /* 0x008fea0003900000 */
[----:B------:R-:W3:Y:S02]  /*9a80*/  @!P0 SYNCS.PHASECHK.TRANS64 P0, [R0+URZ+0x38800], R10 ;  /* 0x0388000a000085a7 */ /* 0x000ee4000800007f */
[----:B---3--:R-:W-:Y:S05]  /*9a90*/  @!P0 BRA `(.L_x_239) ;  /* 0xfffffffc00e48947 */ /* 0x008fea000383ffff */
[----:B------:R-:W-:Y:S05]  /*9aa0*/  BRA `(.L_x_238) ;  /* 0xffffff7000987947 */ /* 0x000fea000383ffff */
.L_x_244:
[----:B---3--:R3:W4:Y:S02]  /*9ab0*/  SYNCS.PHASECHK.TRANS64.TRYWAIT P1, [R2+URZ+0x38810], R153 ;  /* 0x03881099020075a7 */ /* 0x008724000802017f */
[----:B----4-:R-:W-:Y:S05]  /*9ac0*/  @!P1 NANOSLEEP.SYNCS 0x989680 ;  /* 0x009896800000995d */ /* 0x010fea0003900000 */
[----:B------:R-:W4:Y:S02]  /*9ad0*/  @!P1 SYNCS.PHASECHK.TRANS64 P1, [R2+URZ+0x38810], R153 ;  /* 0x03881099020095a7 */ /* 0x000f24000802007f */
[----:B----4-:R-:W-:Y:S05]  /*9ae0*/  @!P1 BRA `(.L_x_244) ;  /* 0xfffffffc00f09947 */ /* 0x010fea000383ffff */
[----:B------:R-:W-:Y:S05]  /*9af0*/  BRA `(.L_x_243) ;  /* 0xffffff7c00707947 */ /* 0x000fea000383ffff */
.L_x_248:
[----:B------:R1:W1:Y:S02]  /*9b00*/  SYNCS.PHASECHK.TRANS64.TRYWAIT P1, [R2+URZ+0x38830], R153 ;  /* 0x03883099020075a7 */ /* 0x000264000802017f */
[----:B-1----:R-:W-:Y:S05]  /*9b10*/  @!P1 NANOSLEEP.SYNCS 0x989680 ;  /* 0x009896800000995d */ /* 0x002fea0003900000 */
[----:B------:R-:W1:Y:S02]  /*9b20*/  @!P1 SYNCS.PHASECHK.TRANS64 P1, [R2+URZ+0x38830], R153 ;  /* 0x03883099020095a7 */ /* 0x000e64000802007f */
[----:B-1----:R-:W-:Y:S05]  /*9b30*/  @!P1 BRA `(.L_x_248) ;  /* 0xfffffffc00f09947 */ /* 0x002fea000383ffff */
[----:B------:R-:W-:Y:S05]  /*9b40*/  BRA `(.L_x_247) ;  /* 0xffffff8c00fc7947 */ /* 0x000fea000383ffff */
.L_x_279:
[----:B-1----:R1:W2:Y:S02]  /*9b50*/  SYNCS.PHASECHK.TRANS64.TRYWAIT P1, [R20+URZ+0x38820], R3 ;  /* 0x03882003140075a7 */ /* 0x0022a4000802017f */
[----:B--2---:R-:W-:Y:S05]  /*9b60*/  @!P1 NANOSLEEP.SYNCS 0x989680 ;  /* 0x009896800000995d */ /* 0x004fea0003900000 */
[----:B------:R-:W2:Y:S02]  /*9b70*/  @!P1 SYNCS.PHASECHK.TRANS64 P1, [R20+URZ+0x38820], R3 ;  /* 0x03882003140095a7 */ /* 0x000ea4000802007f */
[----:B--2---:R-:W-:Y:S05]  /*9b80*/  @!P1 BRA `(.L_x_279) ;  /* 0xfffffffc00f09947 */ /* 0x004fea000383ffff */
[----:B------:R-:W-:Y:S05]  /*9b90*/  BRA `(.L_x_307) ;  /* 0xffffffe400047947 */ /* 0x000fea000383ffff */
.L_x_283:
[----:B-1----:R1:W2:Y:S02]  /*9ba0*/  SYNCS.PHASECHK.TRANS64.TRYWAIT P1, [R20+URZ+0x38840], R21 ;  /* 0x03884015140075a7 */ /* 0x0022a4000802017f */
[----:B--2---:R-:W-:Y:S05]  /*9bb0*/  @!P1 NANOSLEEP.SYNCS 0x989680 ;  /* 0x009896800000995d */ /* 0x004fea0003900000 */
[----:B------:R-:W2:Y:S02]  /*9bc0*/  @!P1 SYNCS.PHASECHK.TRANS64 P1, [R20+URZ+0x38840], R21 ;  /* 0x03884015140095a7 */ /* 0x000ea4000802007f */
[----:B--2---:R-:W-:Y:S05]  /*9bd0*/  @!P1 BRA `(.L_x_283) ;  /* 0xfffffffc00f09947 */ /* 0x004fea000383ffff */
[----:B------:R-:W-:Y:S05]  /*9be0*/  BRA `(.L_x_308) ;  /* 0xffffffe800747947 */ /* 0x000fea000383ffff */
.L_x_285:
[----:B---3--:R3:W4:Y:S02]  /*9bf0*/  SYNCS.PHASECHK.TRANS64.TRYWAIT P1, [R20+URZ+0x38828], R21 ;  /* 0x03882815140075a7 */ /* 0x008724000802017f */
[----:B----4-:R-:W-:Y:S05]  /*9c00*/  @!P1 NANOSLEEP.SYNCS 0x989680 ;  /* 0x009896800000995d */ /* 0x010fea0003900000 */
[----:B------:R-:W4:Y:S02]  /*9c10*/  @!P1 SYNCS.PHASECHK.TRANS64 P1, [R20+URZ+0x38828], R21 ;  /* 0x03882815140095a7 */ /* 0x000f24000802007f */
[----:B----4-:R-:W-:Y:S05]  /*9c20*/  @!P1 BRA `(.L_x_285) ;  /* 0xfffffffc00f09947 */ /* 0x010fea000383ffff */
[----:B------:R-:W-:Y:S05]  /*9c30*/  BRA `(.L_x_309) ;  /* 0xffffffec00087947 */ /* 0x000fea000383ffff */
.L_x_287:
[----:B--2---:R2:W4:Y:S02]  /*9c40*/  SYNCS.PHASECHK.TRANS64.TRYWAIT P1, [R20+URZ+0x38848], R21 ;  /* 0x03884815140075a7 */ /* 0x004524000802017f */
[----:B----4-:R-:W-:Y:S05]  /*9c50*/  @!P1 NANOSLEEP.SYNCS 0x989680 ;  /* 0x009896800000995d */ /* 0x010fea0003900000 */
[----:B------:R-:W4:Y:S02]  /*9c60*/  @!P1 SYNCS.PHASECHK.TRANS64 P1, [R20+URZ+0x38848], R21 ;  /* 0x03884815140095a7 */ /* 0x000f24000802007f */
[----:B----4-:R-:W-:Y:S05]  /*9c70*/  @!P1 BRA `(.L_x_287) ;  /* 0xfffffffc00f09947 */ /* 0x010fea000383ffff */
[----:B------:R-:W-:Y:S05]  /*9c80*/  BRA `(.L_x_310) ;  /* 0xffffffec00787947 */ /* 0x000fea000383ffff */
.L_x_289:
[----:B------:R-:W-:-:S07]  /*9c90*/  SHF.L.U32 R5, R18, 0x1f, RZ ;  /* 0x0000001f12057819 */ /* 0x000fce00000006ff */
.L_x_311:
[----:B-1----:R1:W2:Y:S02]  /*9ca0*/  SYNCS.PHASECHK.TRANS64.TRYWAIT P1, [R20+URZ+0x38820], R5 ;  /* 0x03882005140075a7 */ /* 0x0022a4000802017f */
[----:B--2---:R-:W-:Y:S05]  /*9cb0*/  @!P1 NANOSLEEP.SYNCS 0x989680 ;  /* 0x009896800000995d */ /* 0x004fea0003900000 */
[----:B------:R-:W2:Y:S02]  /*9cc0*/  @!P1 SYNCS.PHASECHK.TRANS64 P1, [R20+URZ+0x38820], R5 ;  /* 0x03882005140095a7 */ /* 0x000ea4000802007f */
[----:B--2---:R-:W-:Y:S05]  /*9cd0*/  @!P1 BRA `(.L_x_311) ;  /* 0xfffffffc00f09947 */ /* 0x004fea000383ffff */
[----:B------:R-:W-:Y:S05]  /*9ce0*/  BRA `(.L_x_312) ;  /* 0xfffffff000007947 */ /* 0x000fea000383ffff */
.L_x_292:
[----:B---3--:R3:W4:Y:S02]  /*9cf0*/  SYNCS.PHASECHK.TRANS64.TRYWAIT P1, [R20+URZ+0x38840], R9 ;  /* 0x03884009140075a7 */ /* 0x008724000802017f */
[----:B----4-:R-:W-:Y:S05]  /*9d00*/  @!P1 NANOSLEEP.SYNCS 0x989680 ;  /* 0x009896800000995d */ /* 0x010fea0003900000 */
[----:B------:R-:W4:Y:S02]  /*9d10*/  @!P1 SYNCS.PHASECHK.TRANS64 P1, [R20+URZ+0x38840], R9 ;  /* 0x03884009140095a7 */ /* 0x000f24000802007f */
[----:B----4-:R-:W-:Y:S05]  /*9d20*/  @!P1 BRA `(.L_x_292) ;  /* 0xfffffffc00f09947 */ /* 0x010fea000383ffff */
[----:B------:R-:W-:Y:S05]  /*9d30*/  BRA `(.L_x_313) ;  /* 0xfffffff000887947 */ /* 0x000fea000383ffff */
.L_x_294:
[----:B-1----:R1:W2:Y:S02]  /*9d40*/  SYNCS.PHASECHK.TRANS64.TRYWAIT P1, [R20+URZ+0x38828], R9 ;  /* 0x03882809140075a7 */ /* 0x0022a4000802017f */
[----:B--2---:R-:W-:Y:S05]  /*9d50*/  @!P1 NANOSLEEP.SYNCS 0x989680 ;  /* 0x009896800000995d */ /* 0x004fea0003900000 */
[----:B------:R-:W2:Y:S02]  /*9d60*/  @!P1 SYNCS.PHASECHK.TRANS64 P1, [R20+URZ+0x38828], R9 ;  /* 0x03882809140095a7 */ /* 0x000ea4000802007f */
[----:B--2---:R-:W-:Y:S05]  /*9d70*/  @!P1 BRA `(.L_x_294) ;  /* 0xfffffffc00f09947 */ /* 0x004fea000383ffff */
[----:B------:R-:W-:Y:S05]  /*9d80*/  BRA `(.L_x_314) ;  /* 0xfffffff400107947 */ /* 0x000fea000383ffff */
.L_x_296:
[----:B----4-:R4:W1:Y:S02]  /*9d90*/  SYNCS.PHASECHK.TRANS64.TRYWAIT P0, [R4+URZ+0x38840], R3 ;  /* 0x03884003040075a7 */ /* 0x010864000800017f */
[----:B-1----:R-:W-:Y:S05]  /*9da0*/  @!P0 NANOSLEEP.SYNCS 0x989680 ;  /* 0x009896800000895d */ /* 0x002fea0003900000 */
[----:B------:R-:W1:Y:S02]  /*9db0*/  @!P0 SYNCS.PHASECHK.TRANS64 P0, [R4+URZ+0x38840], R3 ;  /* 0x03884003040085a7 */ /* 0x000e64000800007f */
[----:B-1----:R-:W-:Y:S05]  /*9dc0*/  @!P0 BRA `(.L_x_296) ;  /* 0xfffffffc00f08947 */ /* 0x002fea000383ffff */
[----:B------:R-:W-:Y:S05]  /*9dd0*/  BRA `(.L_x_315) ;  /* 0xfffffff400987947 */ /* 0x000fea000383ffff */
.L_x_298:
[----:B------:R-:W-:Y:S01]  /*9de0*/  BSSY B0, `(.L_x_316) ;  /* 0x0000006000007945 */ /* 0x000fe20003800000 */
[----:B------:R-:W-:-:S07]  /*9df0*/  IMAD.MOV.U32 R15, RZ, RZ, -0x1 ;  /* 0xffffffffff0f7424 */ /* 0x000fce00078e00ff */
[----:B------:R-:W-:Y:S05]  /*9e00*/  WARPSYNC.COLLECTIVE R15, `(.L_x_317) ;  /* 0x000000000f0c7348 */ /* 0x000fea0003c00000 */
[----:B------:R-:W-:Y:S02]  /*9e10*/  ELECT P6, UR62, PT ;  /* 0x00000000003e782f */ /* 0x000fe400038c0000 */
[----:B------:R-:W-:Y:S01]  /*9e20*/  MOV R14, UR62 ;  /* 0x0000003e000e7c02 */ /* 0x000fe20008000f00 */
[----:B------:R-:W-:Y:S10]  /*9e30*/  ENDCOLLECTIVE ;  /* 0x000000000000791b */ /* 0x000ff40003800000 */
.L_x_317:
[----:B------:R-:W-:Y:S05]  /*9e40*/  BSYNC B0 ;  /* 0x0000000000007941 */ /* 0x000fea0003800000 */
.L_x_316:
[----:B------:R-:W-:Y:S01]  /*9e50*/  PLOP3.LUT P0, PT, P6, PT, PT, 0x80, 0x0 ;  /* 0x000000000000781c */ /* 0x000fe2000370f070 */
[----:B------:R-:W-:-:S12]  /*9e60*/  BRA `(.L_x_318) ;  /* 0xfffffff800407947 */ /* 0x000fd8000383ffff */
.L_x_300:
[----:B-1----:R1:W2:Y:S02]  /*9e70*/  SYNCS.PHASECHK.TRANS64.TRYWAIT P1, [R7+URZ], R4 ;  /* 0x00000004070075a7 */ /* 0x0022a4000802017f */
[----:B--2---:R-:W-:Y:S05]  /*9e80*/  @!P1 NANOSLEEP.SYNCS 0x989680 ;  /* 0x009896800000995d */ /* 0x004fea0003900000 */
[----:B------:R-:W2:Y:S02]  /*9e90*/  @!P1 SYNCS.PHASECHK.TRANS64 P1, [R7+URZ], R4 ;  /* 0x00000004070095a7 */ /* 0x000ea4000802007f */
[----:B--2---:R-:W-:Y:S05]  /*9ea0*/  @!P1 BRA `(.L_x_300) ;  /* 0xfffffffc00f09947 */ /* 0x004fea000383ffff */
[----:B------:R-:W-:Y:S05]  /*9eb0*/  BRA `(.L_x_319) ;  /* 0xfffffff800807947 */ /* 0x000fea000383ffff */
.L_x_301:
[----:B--2---:R2:W3:Y:S02]  /*9ec0*/  SYNCS.PHASECHK.TRANS64.TRYWAIT P1, [R3+URZ], R2 ;  /* 0x00000002030075a7 */ /* 0x0044e4000802017f */
[----:B---3--:R-:W-:Y:S05]  /*9ed0*/  @!P1 NANOSLEEP.SYNCS 0x989680 ;  /* 0x009896800000995d */ /* 0x008fea0003900000 */
[----:B------:R-:W3:Y:S02]  /*9ee0*/  @!P1 SYNCS.PHASECHK.TRANS64 P1, [R3+URZ], R2 ;  /* 0x00000002030095a7 */ /* 0x000ee4000802007f */
[----:B---3--:R-:W-:Y:S05]  /*9ef0*/  @!P1 BRA `(.L_x_301) ;  /* 0xfffffffc00f09947 */ /* 0x008fea000383ffff */
[----:B------:R-:W-:Y:S05]  /*9f00*/  BRA `(.L_x_320) ;  /* 0xfffffff800747947 */ /* 0x000fea000383ffff */
.L_x_303:
[----:B--2---:R2:W3:Y:S02]  /*9f10*/  SYNCS.PHASECHK.TRANS64.TRYWAIT P0, [R5+URZ], R4 ;  /* 0x00000004050075a7 */ /* 0x0044e4000800017f */
[----:B---3--:R-:W-:Y:S05]  /*9f20*/  @!P0 NANOSLEEP.SYNCS 0x989680 ;  /* 0x009896800000895d */ /* 0x008fea0003900000 */
[----:B------:R-:W3:Y:S02]  /*9f30*/  @!P0 SYNCS.PHASECHK.TRANS64 P0, [R5+URZ], R4 ;  /* 0x00000004050085a7 */ /* 0x000ee4000800007f */
[----:B---3--:R-:W-:Y:S05]  /*9f40*/  @!P0 BRA `(.L_x_303) ;  /* 0xfffffffc00f08947 */ /* 0x008fea000383ffff */
[----:B------:R-:W-:Y:S05]  /*9f50*/  BRA `(.L_x_321) ;  /* 0xfffffff800787947 */ /* 0x000fea000383ffff */
.L_x_322:
        /* <DEDUP_REMOVED lines=10> */
.L_x_3684:


//--------------------- .text._ZN7cutlass13device_kernelIN5flash11enable_sm90INS1_16FlashAttnBwdSm90INS1_25CollectiveMainloopBwdSm90ILi2ELi2ELi2EN4cute5tupleIJNS5_1CILi1EEES8_S8_EEENS6_IJNS7_ILi80EEENS7_ILi128EEESB_EEENS_10bfloat16_tEfNS_4arch4Sm90ELb0ELb0ELb0ELb0ELb1ELb1ELb0ELb1ELi2ELi1ELi2ELi1ELb0EEENS1_24CollectiveEpilogueBwdGQAISC_fSF_Li256ELb0ELb1EEENS1_19SingleTileSchedulerILb0ELb0ELb0ELi128EEEEEEEEEvNT_6ParamsE --------------------------
	.section	.text._ZN7cutlass13device_kernelIN5flash11enable_sm90INS1_16FlashAttnBwdSm90INS1_25CollectiveMainloopBwdSm90ILi2ELi2ELi2EN4cute5tupleIJNS5_1CILi1EEES8_S8_EEENS6_IJNS7_ILi80EEENS7_ILi128EEESB_EEENS_10bfloat16_tEfNS_4arch4Sm90ELb0ELb0ELb0ELb0ELb1ELb1ELb0ELb1ELi2ELi1ELi2ELi1ELb0EEENS1_24CollectiveEpilogueBwdGQAISC_fSF_Li256ELb0ELb1EEENS1_19SingleTileSchedulerILb0ELb0ELb0ELi128EEEEEEEEEvNT_6ParamsE,"ax",@progbits
	.align	128
.text._ZN7cutlass13device_kernelIN5flash11enable_sm90INS1_16FlashAttnBwdSm90INS1_25CollectiveMainloopBwdSm90ILi2ELi2ELi2EN4cute5tupleIJNS5_1CILi1EEES8_S8_EEENS6_IJNS7_ILi80EEENS7_ILi128EEESB_EEENS_10bfloat16_tEfNS_4arch4Sm90ELb0ELb0ELb0ELb0ELb1ELb1ELb0ELb1ELi2ELi1ELi2ELi1ELb0EEENS1_24CollectiveEpilogueBwdGQAISC_fSF_Li256ELb0ELb1EEENS1_19SingleTileSchedulerILb0ELb0ELb0ELi128EEEEEEEEEvNT_6ParamsE:
        .type           _ZN7cutlass13device_kernelIN5flash11enable_sm90INS1_16FlashAttnBwdSm90INS1_25CollectiveMainloopBwdSm90ILi2ELi2ELi2EN4cute5tupleIJNS5_1CILi1EEES8_S8_EEENS6_IJNS7_ILi80EEENS7_ILi128EEESB_EEENS_10bfloat16_tEfNS_4arch4Sm90ELb0ELb0ELb0ELb0ELb1ELb1ELb0ELb1ELi2ELi1ELi2ELi1ELb0EEENS1_24CollectiveEpilogueBwdGQAISC_fSF_Li256ELb0ELb1EEENS1_19SingleTileSchedulerILb0ELb0ELb0ELi128EEEEEEEEEvNT_6ParamsE,@function
        .size           _ZN7cutlass13device_kernelIN5flash11enable_sm90INS1_16FlashAttnBwdSm90INS1_25CollectiveMainloopBwdSm90ILi2ELi2ELi2EN4cute5tupleIJNS5_1CILi1EEES8_S8_EEENS6_IJNS7_ILi80EEENS7_ILi128EEESB_EEENS_10bfloat16_tEfNS_4arch4Sm90ELb0ELb0ELb0ELb0ELb1ELb1ELb0ELb1ELi2ELi1ELi2ELi1ELb0EEENS1_24CollectiveEpilogueBwdGQAISC_fSF_Li256ELb0ELb1EEENS1_19SingleTileSchedulerILb0ELb0ELb0ELi128EEEEEEEEEvNT_6ParamsE,(.L_x_3685 - _ZN7cutlass13device_kernelIN5flash11enable_sm90INS1_16FlashAttnBwdSm90INS1_25CollectiveMainloopBwdSm90ILi2ELi2ELi2EN4cute5tupleIJNS5_1CILi1EEES8_S8_EEENS6_IJNS7_ILi80EEENS7_ILi128EEESB_EEENS_10bfloat16_tEfNS_4arch4Sm90ELb0ELb0ELb0ELb0ELb1ELb1ELb0ELb1ELi2ELi1ELi2ELi1ELb0EEENS1_24CollectiveEpilogueBwdGQAISC_fSF_Li256ELb0ELb1EEENS1_19SingleTileSchedulerILb0ELb0ELb0ELi128EEEEEEEEEvNT_6ParamsE)
        .other          _ZN7cutlass13device_kernelIN5flash11enable_sm90INS1_16FlashAttnBwdSm90INS1_25CollectiveMainloopBwdSm90ILi2ELi2ELi2EN4cute5tupleIJNS5_1CILi1EEES8_S8_EEENS6_IJNS7_ILi80EEENS7_ILi128EEESB_EEENS_10bfloat16_tEfNS_4arch4Sm90ELb0ELb0ELb0ELb0ELb1ELb1ELb0ELb1ELi2ELi1ELi2ELi1ELb0EEENS1_24CollectiveEpilogueBwdGQAISC_fSF_Li256ELb0ELb1EEENS1_19SingleTileSchedulerILb0ELb0ELb0ELi128EEEEEEEEEvNT_6ParamsE,@"STO_CUDA_ENTRY STV_DEFAULT"
_ZN7cutlass13device_kernelIN5flash11enable_sm90INS1_16FlashAttnBwdSm90INS1_25CollectiveMainloopBwdSm90ILi2ELi2ELi2EN4cute5tupleIJNS5_1CILi1EEES8_S8_EEENS6_IJNS7_ILi80EEENS7_ILi128EEESB_EEENS_10bfloat16_tEfNS_4arch4Sm90ELb0ELb0ELb0ELb0ELb1ELb1ELb0ELb1ELi2ELi1ELi2ELi1ELb0EEENS1_24CollectiveEpilogueBwdGQAISC_fSF_Li256ELb0ELb1EEENS1_19SingleTileSchedulerILb0ELb0ELb0ELi128EEEEEEEEEvNT_6ParamsE:
        /* <DEDUP_REMOVED lines=23> */
.L_x_324:
[----:B------:R-:W-:Y:S05]  /*0170*/  BSYNC B0 ;  /* 0x0000000000007941 */ /* 0x000fea0003800000 */
.L_x_323:
        /* <DEDUP_REMOVED lines=34> */
.L_x_325:
        /* <DEDUP_REMOVED lines=22> */
.L_x_326:
[----:B---3--:R-:W-:Y:S01]  /*0500*/  ISETP.NE.AND P0, PT, R2, RZ, PT ;  /* 0x000000ff0200720c */ /* 0x008fe20003f05270 */
[----:B------:R-:W-:Y:S01]  /*0510*/  IMAD.MOV.U32 R2, RZ, RZ, 0x1 ;  /* 0x00000001ff027424 */ /* 0x000fe200078e00ff */
[----:B------:R-:W-:Y:S01]  /*0520*/  NOP ;  /* 0x0000000000007918 */ /* 0x000fe20000000000 */
[----:B------:R-:W-:Y:S01]  /*0530*/  ULDC.64 UR38, c[0x0][0x208] ;  /* 0x0000820000267ab9 */ /* 0x000fe20000000a00 */
[----:B------:R-:W-:Y:S02]  /*0540*/  BSSY B6, `(.L_x_327) ;  /* 0x0000a0d000067945 */ /* 0x000fe40003800000 */
[----:B------:R-:W-:-:S05]  /*0550*/  SEL R2, R2, 0x2, !P0 ;  /* 0x0000000202027807 */ /* 0x000fca0004000000 */
[----:B------:R3:W-:Y:S01]  /*0560*/  STL [R1+0x4], R2 ;  /* 0x0000040201007387 */ /* 0x0007e20000100800 */
[----:B-12-4-:R-:W-:Y:S06]  /*0570*/  BAR.SYNC.DEFER_BLOCKING 0x0 ;  /* 0x0000000000007b1d */ /* 0x016fec0000010000 */
[----:B------:R-:W-:Y:S05]  /*0580*/  @!P0 BRA `(.L_x_328) ;  /* 0x0000006c00fc8947 */ /* 0x000fea0003800000 */
.L_x_329:
        /* <DEDUP_REMOVED lines=33> */
.L_x_332:
        /* <DEDUP_REMOVED lines=15> */
.L_x_331:
        /* <DEDUP_REMOVED lines=23> */
.L_x_334:
        /* <DEDUP_REMOVED lines=15> */
.L_x_333:
        /* <DEDUP_REMOVED lines=8> */
.L_x_432:
        /* <DEDUP_REMOVED lines=23> */
[----:B------:R2:W-:Y:S01]  /*0ce0*/  STL [R1], R0 ;  /* 0x0000000001007387 */ /* 0x0005e20000100800 */
[----:B---3--:R-:W-:Y:S05]  /*0cf0*/  @P0 BRA `(.L_x_336) ;  /* 0x0000000000080947 */ /* 0x008fea0003800000 */
[----:B------:R-:W3:Y:S02]  /*0d00*/  SYNCS.PHASECHK.TRANS64.TRYWAIT P0, [R16+URZ+0x38800], R10 ;  /* 0x0388000a100075a7 */ /* 0x000ee4000800017f */
[----:B---3--:R-:W-:Y:S05]  /*0d10*/  @!P0 BRA `(.L_x_337) ;  /* 0x0000009800648947 */ /* 0x008fea0003800000 */
.L_x_336:
        /* <DEDUP_REMOVED lines=76> */
[----:B------:R-:W2:Y:S01]  /*11e0*/  LDL.LU R8, [R1+0x4] ;  /* 0x0000040001087983 */ /* 0x000ea20000300800 */
[----:B------:R-:W3:Y:S01]  /*11f0*/  LDC R7, c[0x0][0x290] ;  /* 0x0000a400ff077b82 */ /* 0x000ee20000000800 */
[----:B------:R-:W-:Y:S01]  /*1200*/  LEA.HI R5, R0, R5, RZ, 0x5 ;  /* 0x0000000500057211 */ /* 0x000fe200078f28ff */
[----:B------:R-:W-:Y:S01]  /*1210*/  VIADD R6, R6, 0x4f ;  /* 0x0000004f06067836 */ /* 0x000fe20000000000 */
[----:B------:R-:W4:Y:S01]  /*1220*/  S2R R9, SR_TID.X ;  /* 0x0000000000097919 */ /* 0x000f220000002100 */
[--C-:B------:R-:W-:Y:S01]  /*1230*/  SHF.R.S32.HI R0, RZ, 0x2, R2.reuse ;  /* 0x00000002ff007819 */ /* 0x100fe20000011402 */
[----:B------:R-:W-:Y:S01]  /*1240*/  IMAD.MOV.U32 R235, RZ, RZ, RZ ;  /* 0x000000ffffeb7224 */ /* 0x000fe200078e00ff */
[----:B------:R-:W-:Y:S01]  /*1250*/  SHF.R.S32.HI R3, RZ, 0x1f, R2 ;  /* 0x0000001fff037819 */ /* 0x000fe20000011402 */
[----:B------:R-:W3:Y:S01]  /*1260*/  S2R R4, SR_CTAID.X ;  /* 0x0000000000047919 */ /* 0x000ee20000002500 */
[----:B------:R-:W-:Y:S01]  /*1270*/  SHF.R.S32.HI R5, RZ, 0x5, R5 ;  /* 0x00000005ff057819 */ /* 0x000fe20000011405 */
[----:B------:R-:W-:Y:S01]  /*1280*/  IMAD.HI R6, R6, 0x66666667, RZ ;  /* 0x6666666706067827 */ /* 0x000fe200078e02ff */
[----:B------:R-:W-:-:S02]  /*1290*/  LEA.HI R3, R3, R0, RZ, 0x3 ;  /* 0x0000000003037211 */ /* 0x000fc400078f18ff */
[----:B------:R-:W-:Y:S02]  /*12a0*/  CS2R R150, SRZ ;  /* 0x0000000000967805 */ /* 0x000fe4000001ff00 */
[----:B------:R-:W-:Y:S01]  /*12b0*/  CS2R R148, SRZ ;  /* 0x0000000000947805 */ /* 0x000fe2000001ff00 */
[----:B------:R-:W-:Y:S01]  /*12c0*/  IMAD.MOV.U32 R236, RZ, RZ, RZ ;  /* 0x000000ffffec7224 */ /* 0x000fe200078e00ff */
[----:B------:R-:W-:Y:S02]  /*12d0*/  LOP3.LUT R3, R3, 0xfffffff8, RZ, 0xc0, !PT ;  /* 0xfffffff803037812 */ /* 0x000fe400078ec0ff */
        /* <DEDUP_REMOVED lines=67> */
[----:B---3--:R-:W-:Y:S01]  /*1710*/  IMAD.MOV.U32 R0, RZ, RZ, RZ ;  /* 0x000000ffff007224 */ /* 0x008fe200078e00ff */
        /* <DEDUP_REMOVED lines=11> */
[----:B--2---:R-:W-:-:S07]  /*17d0*/  LOP3.LUT R237, R8, 0x1, RZ, 0xfc, !PT ;  /* 0x0000000108ed7812 */ /* 0x004fce00078efcff */
.L_x_349:
[----:B------:R-:W-:-:S13]  /*17e0*/  ISETP.NE.AND P0, PT, R237, 0x3, PT ;  /* 0x00000003ed00780c */ /* 0x000fda0003f05270 */
[----:B------:R-:W-:Y:S05]  /*17f0*/  @!P0 BRA `(.L_x_339) ;  /* 0x0000000000048947 */ /* 0x000fea0003800000 */
[----:B------:R-:W-:Y:S01]  /*1800*/  BPT.TRAP 0x1 ;  /* 0x000000040000795c */ /* 0x000fe20000300000 */
.L_x_339:
        /* <DEDUP_REMOVED lines=8> */
.L_x_340:
[----:B---3--:R-:W-:Y:S05]  /*1890*/  @P1 BRA `(.L_x_341) ;  /* 0x0000000000081947 */ /* 0x008fea0003800000 */
[----:B------:R-:W3:Y:S02]  /*18a0*/  SYNCS.PHASECHK.TRANS64.TRYWAIT P1, [R2+URZ+0x38810], R153 ;  /* 0x03881099020075a7 */ /* 0x000ee4000802017f */
[----:B---3--:R-:W-:Y:S05]  /*18b0*/  @!P1 BRA `(.L_x_342) ;  /* 0x0000008c009c9947 */ /* 0x008fea0003800000 */
.L_x_341:
[----:B------:R-:W-:Y:S05]  /*18c0*/  WARPSYNC.ALL ;  /* 0x0000000000007948 */ /* 0x000fea0003800000 */
[----:B------:R-:W4:Y:S01]  /*18d0*/  LDL R4, [R1] ;  /* 0x0000000001047983 */ /* 0x000f220000100800 */
        /* <DEDUP_REMOVED lines=284> */
.L_x_343:
[----:B------:R1:W1:Y:S01]  /*2aa0*/  SYNCS.PHASECHK.TRANS64.TRYWAIT P1, [R2+URZ+0x38830], R153 ;  /* 0x03883099020075a7 */ /* 0x000262000802017f */
[----:B------:R-:W-:Y:S05]  /*2ab0*/  @!P0 BRA `(.L_x_344) ;  /* 0x0000000000048947 */ /* 0x000fea0003800000 */
[----:B------:R-:W-:Y:S01]  /*2ac0*/  BPT.TRAP 0x1 ;  /* 0x000000040000795c */ /* 0x000fe20000300000 */
.L_x_344:
[----:B------:R-:W-:-:S05]  /*2ad0*/  VIADD R3, R22, 0x24000 ;  /* 0x0002400016037836 */ /* 0x000fca0000000000 */
[----:B------:R-:W-:-:S04]  /*2ae0*/  SHF.R.U32.HI R3, RZ, 0x4, R3 ;  /* 0x00000004ff037819 */ /* 0x000fc80000011603 */
[----:B------:R-:W-:-:S04]  /*2af0*/  LOP3.LUT R22, R3, 0x3fff, RZ, 0xc0, !PT ;  /* 0x00003fff03167812 */ /* 0x000fc800078ec0ff */
[----:B------:R-:W-:Y:S01]  /*2b00*/  LOP3.LUT R3, R22, 0x10000, RZ, 0xfc, !PT ;  /* 0x0001000016037812 */ /* 0x000fe200078efcff */
[----:B-1----:R-:W-:Y:S06]  /*2b10*/  @P1 BRA `(.L_x_345) ;  /* 0x0000000000081947 */ /* 0x002fec0003800000 */
[----:B------:R-:W1:Y:S02]  /*2b20*/  SYNCS.PHASECHK.TRANS64.TRYWAIT P1, [R2+URZ+0x38830], R153 ;  /* 0x03883099020075a7 */ /* 0x000e64000802017f */
[----:B-1----:R-:W-:Y:S05]  /*2b30*/  @!P1 BRA `(.L_x_346) ;  /* 0x0000007c00109947 */ /* 0x002fea0003800000 */
.L_x_345:
[----:B------:R-:W-:Y:S01]  /*2b40*/  UIADD3 UR4, UR4, 0x8000, URZ ;  /* 0x0000800004047890 */ /* 0x000fe2000fffe03f */
[----:B------:R-:W-:-:S03]  /*2b50*/  IMAD R3, R0, 0x500, R3 ;  /* 0x0000050000037824 */ /* 0x000fc600078e0203 */
[----:B------:R-:W-:-:S03]  /*2b60*/  USHF.R.U32.HI UR5, URZ, 0x4, UR4 ;  /* 0x000000043f057899 */ /* 0x000fc60008011604 */
[----:B------:R-:W-:Y:S01]  /*2b70*/  R2UR UR4, R3 ;  /* 0x00000000030472ca */ /* 0x000fe200000e0000 */
[----:B------:R-:W-:Y:S01]  /*2b80*/  ULOP3.LUT UR5, UR5, 0x3fff, URZ, 0xc0, !UPT ;  /* 0x00003fff05057892 */ /* 0x000fe2000f8ec03f */
[----:B------:R-:W-:Y:S01]  /*2b90*/  WARPGROUP.ARRIVE ;  /* 0x00000000000079c5 */ /* 0x000fe20000000000 */
[----:B------:R-:W-:Y:S01]  /*2ba0*/  UMOV UR11, 0x40000040 ;  /* 0x40000040000b7882 */ /* 0x000fe20000000000 */
[----:B------:R-:W-:Y:S01]  /*2bb0*/  UMOV UR9, 0x40000040 ;  /* 0x4000004000097882 */ /* 0x000fe20000000000 */
[----:B------:R-:W-:Y:S01]  /*2bc0*/  ULOP3.LUT UR6, UR5, 0x10000, URZ, 0xfc, !UPT ;  /* 0x0001000005067892 */ /* 0x000fe2000f8efc3f */
[----:B------:R-:W5:Y:S01]  /*2bd0*/  LDL R3, [R1+0x4] ;  /* 0x0000040001037983 */ /* 0x000f620000100800 */
[----:B------:R-:W-:Y:S01]  /*2be0*/  UMOV UR15, 0x40000040 ;  /* 0x40000040000f7882 */ /* 0x000fe20000000000 */
[----:B------:R-:W-:Y:S01]  /*2bf0*/  UMOV UR13, UR9 ;  /* 0x00000009000d7c82 */ /* 0x000fe20008000000 */
[----:B------:R-:W-:Y:S01]  /*2c00*/  UMOV UR19, 0x40000040 ;  /* 0x4000004000137882 */ /* 0x000fe20000000000 */
[----:B------:R-:W-:Y:S01]  /*2c10*/  UMOV UR17, UR9 ;  /* 0x0000000900117c82 */ /* 0x000fe20008000000 */
[----:B------:R-:W-:Y:S01]  /*2c20*/  UMOV UR23, 0x40000040 ;  /* 0x4000004000177882 */ /* 0x000fe20000000000 */
        /* <DEDUP_REMOVED lines=35> */
[----:B------:R-:W-:Y:S02]  /*2e60*/  WARPGROUP.DEPBAR.LE gsb0, 0x0 ;  /* 0x00008000000079c5 */ /* 0x000fe40000010000 */
[----:B------:R-:W-:Y:S01]  /*2e70*/  WARPGROUP.ARRIVE ;  /* 0x00000000000079c5 */ /* 0x000fe20000000000 */
[----:B------:R-:W-:Y:S01]  /*2e80*/  UIADD3 UR13, UR4, 0x206, URZ ;  /* 0x00000206040d7890 */ /* 0x000fe2000fffe03f */
[----:B------:R-:W-:Y:S02]  /*2e90*/  ISETP.GT.AND P1, PT, R3, 0x8, PT ;  /* 0x000000080300780c */ /* 0x000fe40003f24270 */
[----:B------:R-:W-:Y:S02]  /*2ea0*/  FSEL R228, R228, -INF , P2 ;  /* 0xff800000e4e47808 */ /* 0x000fe40001000000 */
[----:B------:R-:W-:Y:S01]  /*2eb0*/  HGMMA.64x16x16.F32.BF16 R184, gdesc[UR8], R184, gsb0 ;  /* 0x0020000008b879f0 */ /* 0x000fe200080018b8 */
[----:B------:R-:W-:Y:S01]  /*2ec0*/  UIADD3 UR10, UR4, 0x82, URZ ;  /* 0x00000082040a7890 */ /* 0x000fe2000fffe03f */
[----:B------:R-:W-:Y:S01]  /*2ed0*/  FSEL R3, R230, -INF , P1 ;  /* 0xff800000e6037808 */ /* 0x000fe20000800000 */
[----:B------:R-:W-:Y:S01]  /*2ee0*/  UMOV UR11, 0x40000040 ;  /* 0x40000040000b7882 */ /* 0x000fe20000000000 */
[----:B------:R-:W-:-:S02]  /*2ef0*/  FSEL R218, R218, -INF , P1 ;  /* 0xff800000dada7808 */ /* 0x000fc40000800000 */
[----:B------:R-:W-:Y:S02]  /*2f00*/  FSEL R225, R225, -INF , P2 ;  /* 0xff800000e1e17808 */ /* 0x000fe40001000000 */
[----:B------:R-:W-:Y:S02]  /*2f10*/  FSEL R227, R227, -INF , P1 ;  /* 0xff800000e3e37808 */ /* 0x000fe40000800000 */
[----:B------:R-:W-:Y:S02]  /*2f20*/  FSEL R229, R229, -INF , P2 ;  /* 0xff800000e5e57808 */ /* 0x000fe40001000000 */
[----:B------:R-:W-:Y:S02]  /*2f30*/  FSEL R217, R217, -INF , P2 ;  /* 0xff800000d9d97808 */ /* 0x000fe40001000000 */
[----:B------:R-:W-:Y:S02]  /*2f40*/  FSEL R231, R231, -INF , P1 ;  /* 0xff800000e7e77808 */ /* 0x000fe40000800000 */
[----:B------:R-:W-:-:S02]  /*2f50*/  FSEL R220, R220, -INF , P2 ;  /* 0xff800000dcdc7808 */ /* 0x000fc40001000000 */
[----:B------:R-:W-:Y:S02]  /*2f60*/  FSEL R222, R222, -INF , P1 ;  /* 0xff800000dede7808 */ /* 0x000fe40000800000 */
[----:B------:R-:W-:Y:S02]  /*2f70*/  FSEL R208, R208, -INF , P2 ;  /* 0xff800000d0d07808 */ /* 0x000fe40001000000 */
[----:B------:R-:W-:Y:S02]  /*2f80*/  FSEL R210, R210, -INF , P1 ;  /* 0xff800000d2d27808 */ /* 0x000fe40000800000 */
[----:B------:R-:W-:Y:S02]  /*2f90*/  FSEL R221, R221, -INF , P2 ;  /* 0xff800000dddd7808 */ /* 0x000fe40001000000 */
[----:B------:R-:W-:Y:S02]  /*2fa0*/  FSEL R223, R223, -INF , P1 ;  /* 0xff800000dfdf7808 */ /* 0x000fe40000800000 */
[----:B------:R-:W-:-:S02]  /*2fb0*/  FSEL R224, R224, -INF , P2 ;  /* 0xff800000e0e07808 */ /* 0x000fc40001000000 */
        /* <DEDUP_REMOVED lines=58> */
[----:B------:R-:W-:Y:S01]  /*3360*/  WARPGROUP.ARRIVE ;  /* 0x00000000000079c5 */ /* 0x000fe20000000000 */
[----:B------:R-:W-:Y:S01]  /*3370*/  UIADD3 UR12, UR4, 0x186, URZ ;  /* 0x00000186040c7890 */ /* 0x000fe2000fffe03f */
[----:B------:R-:W-:-:S04]  /*3380*/  ULDC UR5, c[0x0][0x744] ;  /* 0x0001d10000057ab9 */ /* 0x000fc80000000800 */
[----:B------:R-:W-:Y:S01]  /*3390*/  HGMMA.64x16x16.F32.BF16 R184, gdesc[UR8], R184, gsb0 ;  /* 0x0020000008b879f0 */ /* 0x000fe200080018b8 */
[----:B------:R-:W-:Y:S02]  /*33a0*/  UIADD3 UR10, UR4, 0x86, URZ ;  /* 0x00000086040a7890 */ /* 0x000fe4000fffe03f */
[----:B------:R-:W-:Y:S01]  /*33b0*/  UIADD3 UR7, UR4, 0x106, URZ ;  /* 0x0000010604077890 */ /* 0x000fe2000fffe03f */
[--C-:B--2---:R-:W-:Y:S01]  /*33c0*/  FFMA.FTZ R228, R228, UR5, -R6.reuse ;  /* 0x00000005e4e47c23 */ /* 0x104fe20008010806 */
[----:B------:R-:W-:Y:S01]  /*33d0*/  UMOV UR11, 0x40000040 ;  /* 0x40000040000b7882 */ /* 0x000fe20000000000 */
[----:B------:R-:W-:Y:S01]  /*33e0*/  FFMA.FTZ R3, R3, UR5, -R6 ;  /* 0x0000000503037c23 */ /* 0x000fe20008010806 */
[----:B------:R-:W-:Y:S01]  /*33f0*/  FFMA.FTZ R218, R218, UR5, -R4 ;  /* 0x00000005dada7c23 */ /* 0x000fe20008010804 */
[----:B----4-:R-:W-:Y:S01]  /*3400*/  FFMA.FTZ R225, R225, UR5, -R233 ;  /* 0x00000005e1e17c23 */ /* 0x010fe200080108e9 */
[----:B------:R-:W-:Y:S01]  /*3410*/  FFMA.FTZ R220, R220, UR5, -R20 ;  /* 0x00000005dcdc7c23 */ /* 0x000fe20008010814 */
[--C-:B------:R-:W-:Y:S01]  /*3420*/  FFMA.FTZ R224, R224, UR5, -R232.reuse ;  /* 0x00000005e0e07c23 */ /* 0x100fe200080108e8 */
[----:B------:R-:W-:Y:S01]  /*3430*/  FFMA.FTZ R226, R226, UR5, -R232 ;  /* 0x00000005e2e27c23 */ /* 0x000fe200080108e8 */
[----:B------:R-:W-:-:S02]  /*3440*/  WARPGROUP.DEPBAR.LE gsb0, 0x0 ;  /* 0x00008000000079c5 */ /* 0x000fc40000010000 */
[----:B------:R-:W-:Y:S01]  /*3450*/  WARPGROUP.ARRIVE ;  /* 0x00000000000079c5 */ /* 0x000fe20000000000 */
[----:B------:R-:W-:Y:S01]  /*3460*/  FSEL R6, R216, -INF , P2 ;  /* 0xff800000d8067808 */ /* 0x000fe20001000000 */
[----:B------:R-:W-:Y:S01]  /*3470*/  FFMA.FTZ R233, R227, UR5, -R233 ;  /* 0x00000005e3e97c23 */ /* 0x000fe200080108e9 */
[----:B------:R-:W2:Y:S01]  /*3480*/  LDL R232, [R1+0x8] ;  /* 0x0000080001e87983 */ /* 0x000ea20000100800 */
[--C-:B------:R-:W-:Y:S01]  /*3490*/  FFMA.FTZ R227, R229, UR5, -R7.reuse ;  /* 0x00000005e5e37c23 */ /* 0x100fe20008010807 */
[----:B------:R-:W-:Y:S01]  /*34a0*/  FFMA.FTZ R7, R231, UR5, -R7 ;  /* 0x00000005e7077c23 */ /* 0x000fe20008010807 */
[----:B------:R-:W-:Y:S01]  /*34b0*/  HGMMA.64x16x16.F32.BF16 R176, gdesc[UR8], R176, gsb0 ;  /* 0x0020000008b079f0 */ /* 0x000fe200080018b0 */
[----:B------:R-:W-:Y:S01]  /*34c0*/  UMOV UR10, UR7 ;  /* 0x00000007000a7c82 */ /* 0x000fe20008000000 */
[----:B------:R-:W-:Y:S01]  /*34d0*/  UMOV UR11, 0x40000040 ;  /* 0x40000040000b7882 */ /* 0x000fe20000000000 */
[----:B------:R-:W-:Y:S01]  /*34e0*/  UIADD3 UR7, UR4, 0x280, URZ ;  /* 0x0000028004077890 */ /* 0x000fe2000fffe03f */
[----:B------:R-:W-:Y:S01]  /*34f0*/  FFMA.FTZ R6, R6, UR5, -R4 ;  /* 0x0000000506067c23 */ /* 0x000fe20008010804 */
[----:B------:R-:W3:Y:S01]  /*3500*/  LDL R231, [R1+0x14] ;  /* 0x0000140001e77983 */ /* 0x000ee20000100800 */
[----:B------:R-:W-:Y:S08]  /*3510*/  MUFU.EX2 R226, R226 ;  /* 0x000000e200e27308 */ /* 0x000ff00000000800 */
[----:B------:R-:W-:Y:S08]  /*3520*/  MUFU.EX2 R216, R233 ;  /* 0x000000e900d87308 */ /* 0x000ff00000000800 */
[----:B------:R-:W-:Y:S08]  /*3530*/  MUFU.EX2 R224, R224 ;  /* 0x000000e000e07308 */ /* 0x000ff00000000800 */
[----:B------:R-:W-:Y:S08]  /*3540*/  MUFU.EX2 R225, R225 ;  /* 0x000000e100e17308 */ /* 0x000ff00000000800 */
[----:B------:R-:W-:Y:S08]  /*3550*/  MUFU.EX2 R228, R228 ;  /* 0x000000e400e47308 */ /* 0x000ff00000000800 */
[----:B------:R-:W-:Y:S01]  /*3560*/  MUFU.EX2 R227, R227 ;  /* 0x000000e300e37308 */ /* 0x000fe20000000800 */
[----:B------:R-:W-:-:S02]  /*3570*/  WARPGROUP.DEPBAR.LE gsb0, 0x0 ;  /* 0x00008000000079c5 */ /* 0x000fc40000010000 */
        /* <DEDUP_REMOVED lines=113> */
[----:B------:R-:W-:Y:S01]  /*3c90*/  FSEL R4, R219, -INF , P1 ;  /* 0xff800000db047808 */ /* 0x000fe20000800000 */
[----:B------:R-:W-:-:S04]  /*3ca0*/  FFMA.FTZ R219, R217, UR5, -R5 ;  /* 0x00000005d9db7c23 */ /* 0x000fc80008010805 */
[----:B------:R-:W-:Y:S01]  /*3cb0*/  FFMA.FTZ R217, R4, UR5, -R5 ;  /* 0x0000000504d97c23 */ /* 0x000fe20008010805 */
[----:B------:R-:W-:Y:S02]  /*3cc0*/  WARPGROUP.DEPBAR.LE gsb0, 0x0 ;  /* 0x00008000000079c5 */ /* 0x000fe40000010000 */
[----:B------:R-:W-:-:S06]  /*3cd0*/  WARPGROUP.ARRIVE ;  /* 0x00000000000079c5 */ /* 0x000fcc0000000000 */
[----:B------:R-:W-:Y:S01]  /*3ce0*/  HGMMA.64x16x16.F32.BF16 R184, gdesc[UR8], R184, gsb0 ;  /* 0x0020000008b879f0 */ /* 0x000fe200080018b8 */
[----:B------:R-:W-:Y:S08]  /*3cf0*/  MUFU.EX2 R5, R6 ;  /* 0x0000000600057308 */ /* 0x000ff00000000800 */
[----:B------:R1:W-:Y:S02]  /*3d00*/  MUFU.EX2 R6, R218 ;  /* 0x000000da00067308 */ /* 0x0003e40000000800 */
[----:B-1----:R-:W-:-:S06]  /*3d10*/  FFMA.FTZ R218, R222, UR5, -R20 ;  /* 0x00000005deda7c23 */ /* 0x002fcc0008010814 */
[----:B------:R-:W-:Y:S08]  /*3d20*/  MUFU.EX2 R4, R7 ;  /* 0x0000000700047308 */ /* 0x000ff00000000800 */
[----:B------:R1:W-:Y:S08]  /*3d30*/  MUFU.EX2 R20, R217 ;  /* 0x000000d900147308 */ /* 0x0003f00000000800 */
[----:B------:R4:W-:Y:S01]  /*3d40*/  MUFU.EX2 R7, R219 ;  /* 0x000000db00077308 */ /* 0x0009e20000000800 */
[--C-:B-1----:R-:W-:Y:S01]  /*3d50*/  FFMA.FTZ R217, R208, UR5, -R18.reuse ;  /* 0x00000005d0d97c23 */ /* 0x102fe20008010812 */
[----:B------:R-:W-:Y:S01]  /*3d60*/  FFMA.FTZ R208, R210, UR5, -R18 ;  /* 0x00000005d2d07c23 */ /* 0x000fe20008010812 */
[----:B------:R-:W-:-:S02]  /*3d70*/  FSEL R210, R209, -INF , P2 ;  /* 0xff800000d1d27808 */ /* 0x000fc40001000000 */
[----:B------:R-:W-:Y:S02]  /*3d80*/  FSEL R209, R211, -INF , P1 ;  /* 0xff800000d3d17808 */ /* 0x000fe40000800000 */
[----:B------:R-:W-:Y:S01]  /*3d90*/  FSEL R211, R214, -INF , P1 ;  /* 0xff800000d6d37808 */ /* 0x000fe20000800000 */
[--C-:B----4-:R-:W-:Y:S01]  /*3da0*/  FFMA.FTZ R219, R221, UR5, -R21.reuse ;  /* 0x00000005dddb7c23 */ /* 0x110fe20008010815 */
[----:B------:R-:W-:Y:S01]  /*3db0*/  FFMA.FTZ R221, R223, UR5, -R21 ;  /* 0x00000005dfdd7c23 */ /* 0x000fe20008010815 */
[----:B------:R-:W-:Y:S01]  /*3dc0*/  FSEL R214, R213, -INF , P2 ;  /* 0xff800000d5d67808 */ /* 0x000fe20001000000 */
[----:B------:R1:W-:Y:S01]  /*3dd0*/  MUFU.EX2 R21, R218 ;  /* 0x000000da00157308 */ /* 0x0003e20000000800 */
[----:B------:R-:W-:Y:S01]  /*3de0*/  FSEL R213, R200, -INF , P2 ;  /* 0xff800000c8d57808 */ /* 0x000fe20001000000 */
[--C-:B------:R-:W-:Y:S01]  /*3df0*/  FFMA.FTZ R210, R210, UR5, -R19.reuse ;  /* 0x00000005d2d27c23 */ /* 0x100fe20008010813 */
[----:B------:R-:W-:Y:S01]  /*3e00*/  FSEL R200, R201, -INF , P2 ;  /* 0xff800000c9c87808 */ /* 0x000fe20001000000 */
[----:B------:R-:W-:Y:S01]  /*3e10*/  FFMA.FTZ R209, R209, UR5, -R19 ;  /* 0x00000005d1d17c23 */ /* 0x000fe20008010813 */
[----:B-1----:R-:W-:-:S03]  /*3e20*/  FSEL R218, R215, -INF , P1 ;  /* 0xff800000d7da7808 */ /* 0x002fc60000800000 */
[----:B------:R1:W-:Y:S01]  /*3e30*/  MUFU.EX2 R18, R220 ;  /* 0x000000dc00127308 */ /* 0x0003e20000000800 */
[----:B------:R-:W-:Y:S02]  /*3e40*/  FSEL R215, R202, -INF , P1 ;  /* 0xff800000cad77808 */ /* 0x000fe40000800000 */
[----:B------:R-:W-:-:S05]  /*3e50*/  FSEL R202, R203, -INF , P1 ;  /* 0xff800000cbca7808 */ /* 0x000fca0000800000 */
[----:B------:R4:W-:Y:S01]  /*3e60*/  MUFU.EX2 R19, R219 ;  /* 0x000000db00137308 */ /* 0x0009e20000000800 */
[----:B-1----:R-:W-:Y:S01]  /*3e70*/  FSEL R220, R212, -INF , P2 ;  /* 0xff800000d4dc7808 */ /* 0x002fe20001000000 */
[--C-:B------:R-:W-:Y:S01]  /*3e80*/  FFMA.FTZ R211, R211, UR5, -R16.reuse ;  /* 0x00000005d3d37c23 */ /* 0x100fe20008010810 */
[----:B------:R-:W-:Y:S01]  /*3e90*/  FSEL R201, R206, -INF , P1 ;  /* 0xff800000cec97808 */ /* 0x000fe20000800000 */
[--C-:B------:R-:W-:Y:S02]  /*3ea0*/  FFMA.FTZ R218, R218, UR5, -R17.reuse ;  /* 0x00000005dada7c23 */ /* 0x100fe40008010811 */
[----:B------:R-:W-:Y:S01]  /*3eb0*/  FFMA.FTZ R220, R220, UR5, -R16 ;  /* 0x00000005dcdc7c23 */ /* 0x000fe20008010810 */
[----:B----4-:R-:W-:Y:S01]  /*3ec0*/  FFMA.FTZ R219, R214, UR5, -R17 ;  /* 0x00000005d6db7c23 */ /* 0x010fe20008010811 */
[----:B------:R-:W-:Y:S01]  /*3ed0*/  FFMA.FTZ R214, R215, UR5, -R14 ;  /* 0x00000005d7d67c23 */ /* 0x000fe2000801080e */
[----:B------:R-:W-:Y:S01]  /*3ee0*/  FFMA.FTZ R215, R200, UR5, -R15 ;  /* 0x00000005c8d77c23 */ /* 0x000fe2000801080f */
[----:B------:R-:W-:Y:S01]  /*3ef0*/  FSEL R200, R207, -INF , P1 ;  /* 0xff800000cfc87808 */ /* 0x000fe20000800000 */
[----:B------:R1:W-:Y:S01]  /*3f00*/  MUFU.EX2 R16, R217 ;  /* 0x000000d900107308 */ /* 0x0003e20000000800 */
[----:B------:R-:W-:Y:S01]  /*3f10*/  UIADD3 UR10, UR4, 0x306, URZ ;  /* 0x00000306040a7890 */ /* 0x000fe2000fffe03f */
[----:B------:R-:W-:-:S06]  /*3f20*/  WARPGROUP.DEPBAR.LE gsb0, 0x0 ;  /* 0x00008000000079c5 */ /* 0x000fcc0000010000 */
[----:B------:R4:W-:Y:S01]  /*3f30*/  MUFU.EX2 R17, R208 ;  /* 0x000000d000117308 */ /* 0x0009e20000000800 */
[----:B-1----:R-:W-:Y:S02]  /*3f40*/  FFMA.FTZ R217, R202, UR5, -R15 ;  /* 0x00000005cad97c23 */ /* 0x002fe4000801080f */
[----:B------:R-:W1:Y:S05]  /*3f50*/  LDS.64 R202, [R23+0x2e380] ;  /* 0x02e3800017ca7984 */ /* 0x000e6a0000000a00 */
[----:B------:R5:W-:Y:S01]  /*3f60*/  MUFU.EX2 R15, R209 ;  /* 0x000000d1000f7308 */ /* 0x000be20000000800 */
[----:B----4-:R-:W-:-:S07]  /*3f70*/  FFMA.FTZ R208, R213, UR5, -R14 ;  /* 0x00000005d5d07c23 */ /* 0x010fce000801080e */
[----:B------:R4:W-:Y:S01]  /*3f80*/  MUFU.EX2 R213, R220 ;  /* 0x000000dc00d57308 */ /* 0x0009e20000000800 */
[----:B-----5:R-:W-:Y:S01]  /*3f90*/  FFMA.FTZ R209, R200, UR5, -R13 ;  /* 0x00000005c8d17c23 */ /* 0x020fe2000801080d */
[----:B------:R-:W-:Y:S01]  /*3fa0*/  UMOV UR11, 0x40000040 ;  /* 0x40000040000b7882 */ /* 0x000fe20000000000 */
[----:B----4-:R-:W-:Y:S02]  /*3fb0*/  FFMA.FTZ R220, R201, UR5, -R12 ;  /* 0x00000005c9dc7c23 */ /* 0x010fe4000801080c */
[----:B------:R-:W4:Y:S01]  /*3fc0*/  LDS.64 R200, [R23+0x2e3a0] ;  /* 0x02e3a00017c87984 */ /* 0x000f220000000a00 */
[----:B------:R-:W-:-:S06]  /*3fd0*/  WARPGROUP.ARRIVE ;  /* 0x00000000000079c5 */ /* 0x000fcc0000000000 */
[----:B------:R-:W-:Y:S01]  /*3fe0*/  HGMMA.64x16x16.F32.BF16 R176, gdesc[UR8], R176, gsb0 ;  /* 0x0020000008b079f0 */ /* 0x000fe200080018b0 */
[----:B------:R5:W-:Y:S01]  /*3ff0*/  MUFU.EX2 R212, R221 ;  /* 0x000000dd00d47308 */ /* 0x000be20000000800 */
[----:B------:R-:W-:Y:S02]  /*4000*/  FSEL R223, R192, -INF , P2 ;  /* 0xff800000c0df7808 */ /* 0x000fe40001000000 */
[----:B------:R-:W-:Y:S02]  /*4010*/  FSEL R192, R195, -INF , P1 ;  /* 0xff800000c3c07808 */ /* 0x000fe40000800000 */
[----:B-----5:R-:W-:Y:S02]  /*4020*/  FSEL R221, R204, -INF , P2 ;  /* 0xff800000ccdd7808 */ /* 0x020fe40001000000 */
[----:B------:R-:W-:Y:S01]  /*4030*/  FSEL R204, R193, -INF , P2 ;  /* 0xff800000c1cc7808 */ /* 0x000fe20001000000 */
[----:B------:R5:W-:Y:S01]  /*4040*/  MUFU.EX2 R14, R210 ;  /* 0x000000d2000e7308 */ /* 0x000be20000000800 */
[----:B------:R-:W-:-:S03]  /*4050*/  FSEL R193, R196, -INF , P2 ;  /* 0xff800000c4c17808 */ /* 0x000fc60001000000 */
[--C-:B------:R-:W-:Y:S01]  /*4060*/  FFMA.FTZ R204, R204, UR5, -R11.reuse ;  /* 0x00000005cccc7c23 */ /* 0x100fe2000801080b */
[----:B-----5:R-:W-:Y:S01]  /*4070*/  FSEL R210, R205, -INF , P2 ;  /* 0xff800000cdd27808 */ /* 0x020fe20001000000 */
[----:B------:R-:W-:Y:S02]  /*4080*/  FFMA.FTZ R205, R192, UR5, -R11 ;  /* 0x00000005c0cd7c23 */ /* 0x000fe4000801080b */
[----:B------:R5:W-:Y:S01]  /*4090*/  MUFU.EX2 R11, R208 ;  /* 0x000000d0000b7308 */ /* 0x000be20000000800 */
[----:B------:R-:W-:Y:S01]  /*40a0*/  FSEL R207, R198, -INF , P1 ;  /* 0xff800000c6cf7808 */ /* 0x000fe20000800000 */
[----:B------:R-:W-:Y:S01]  /*40b0*/  FFMA.FTZ R210, R210, UR5, -R13 ;  /* 0x00000005d2d27c23 */ /* 0x000fe2000801080d */
[----:B------:R-:W-:Y:S02]  /*40c0*/  FSEL R13, R194, -INF , P1 ;  /* 0xff800000c20d7808 */ /* 0x000fe40000800000 */
[----:B------:R-:W-:Y:S01]  /*40d0*/  FSEL R206, R197, -INF , P2 ;  /* 0xff800000c5ce7808 */ /* 0x000fe20001000000 */
[----:B-----5:R-:W-:Y:S01]  /*40e0*/  FFMA.FTZ R208, R193, UR5, -R8 ;  /* 0x00000005c1d07c23 */ /* 0x020fe20008010808 */
[----:B------:R-:W-:-:S02]  /*40f0*/  LOP3.LUT R193, R22, 0x2800000, RZ, 0xfc, !PT ;  /* 0x0280000016c17812 */ /* 0x000fc400078efcff */
[----:B------:R-:W-:Y:S01]  /*4100*/  FSEL R22, R199, -INF , P1 ;  /* 0xff800000c7167808 */ /* 0x000fe20000800000 */
[----:B------:R-:W-:Y:S01]  /*4110*/  FFMA.FTZ R221, R221, UR5, -R12 ;  /* 0x00000005dddd7c23 */ /* 0x000fe2000801080c */
[----:B------:R-:W-:Y:S01]  /*4120*/  FFMA.FTZ R223, R223, UR5, -R10 ;  /* 0x00000005dfdf7c23 */ /* 0x000fe2000801080a */
[----:B------:R5:W-:Y:S01]  /*4130*/  MUFU.EX2 R12, R211 ;  /* 0x000000d3000c7308 */ /* 0x000be20000000800 */
[----:B------:R-:W-:Y:S01]  /*4140*/  FFMA.FTZ R207, R207, UR5, -R8 ;  /* 0x00000005cfcf7c23 */ /* 0x000fe20008010808 */
[--C-:B------:R-:W-:Y:S01]  /*4150*/  FFMA.FTZ R206, R206, UR5, -R9.reuse ;  /* 0x00000005cece7c23 */ /* 0x100fe20008010809 */
[----:B------:R-:W-:Y:S01]  /*4160*/  FFMA.FTZ R229, R22, UR5, -R9 ;  /* 0x0000000516e57c23 */ /* 0x000fe20008010809 */
[----:B-----5:R-:W-:Y:S01]  /*4170*/  FFMA.FTZ R211, R13, UR5, -R10 ;  /* 0x000000050dd37c23 */ /* 0x020fe2000801080a */
[----:B------:R-:W-:Y:S01]  /*4180*/  UIADD3 UR5, UR4, 0x386, URZ ;  /* 0x0000038604057890 */ /* 0x000fe2000fffe03f */
[----:B------:R-:W-:Y:S02]  /*4190*/  WARPGROUP.DEPBAR.LE gsb0, 0x0 ;  /* 0x00008000000079c5 */ /* 0x000fe40000010000 */
[----:B------:R-:W-:Y:S01]  /*41a0*/  WARPGROUP.ARRIVE ;  /* 0x00000000000079c5 */ /* 0x000fe20000000000 */
[----:B------:R-:W-:-:S03]  /*41b0*/  UMOV UR11, 0x40000040 ;  /* 0x40000040000b7882 */ /* 0x000fc60000000000 */
[----:B------:R-:W-:Y:S02]  /*41c0*/  UMOV UR10, UR5 ;  /* 0x00000005000a7c82 */ /* 0x000fe40008000000 */
[----:B------:R-:W-:Y:S01]  /*41d0*/  HGMMA.64x16x16.F32.BF16 R168, gdesc[UR8], R168, gsb0 ;  /* 0x0020000008a879f0 */ /* 0x000fe200080018a8 */
[----:B------:R1:W5:Y:S01]  /*41e0*/  MUFU.EX2 R8, R214 ;  /* 0x000000d600087308 */ /* 0x0003620000000800 */
[----:B------:R-:W-:-:S07]  /*41f0*/  UIADD3 UR6, UR4, 0x406, URZ ;  /* 0x0000040604067890 */ /* 0x000fce000fffe03f */
[----:B------:R4:W2:Y:S01]  /*4200*/  MUFU.EX2 R22, R217 ;  /* 0x000000d900167308 */ /* 0x0008a20000000800 */
        /* <DEDUP_REMOVED lines=26> */
[----:B---3--:R-:W-:-:S07]  /*43b0*/  FADD.FTZ R219, R187, -R203 ;  /* 0x800000cbbbdb7221 */ /* 0x008fce0000010000 */
[----:B------:R3:W-:Y:S01]  /*43c0*/  MUFU.EX2 R9, R215 ;  /* 0x000000d700097308 */ /* 0x0007e20000000800 */
[----:B-----5:R-:W-:Y:S01]  /*43d0*/  FADD.FTZ R218, R185, -R203 ;  /* 0x800000cbb9da7221 */ /* 0x020fe20000010000 */
[----:B---3--:R-:W-:Y:S01]  /*43e0*/  FADD.FTZ R215, R186, -R202 ;  /* 0x800000cabad77221 */ /* 0x008fe20000010000 */
[----:B------:R-:W-:Y:S02]  /*43f0*/  WARPGROUP.DEPBAR.LE gsb0, 0x0 ;  /* 0x00008000000079c5 */ /* 0x000fe40000010000 */
[----:B------:R-:W3:Y:S04]  /*4400*/  LDS.64 R192, [R23+0x2e420] ;  /* 0x02e4200017c07984 */ /* 0x000ee80000000a00 */
[----:B------:R-:W5:Y:S04]  /*4410*/  LDS.64 R196, [R23+0x2e440] ;  /* 0x02e4400017c47984 */ /* 0x000f680000000a00 */
[----:B------:R-:W2:Y:S04]  /*4420*/  LDS.64 R202, [R23+0x2e4a0] ;  /* 0x02e4a00017ca7984 */ /* 0x000ea80000000a00 */
[----:B------:R-:W2:Y:S04]  /*4430*/  LDS.64 R194, [R23+0x2e460] ;  /* 0x02e4600017c27984 */ /* 0x000ea80000000a00 */
[----:B------:R2:W2:Y:S01]  /*4440*/  LDS.64 R198, [R23+0x2e480] ;  /* 0x02e4800017c67984 */ /* 0x0004a20000000a00 */
[----:B------:R-:W2:Y:S01]  /*4450*/  MUFU.EX2 R3, R3 ;  /* 0x0000000300037308 */ /* 0x000ea20000000800 */
[--C-:B-1----:R-:W-:Y:S01]  /*4460*/  FADD.FTZ R176, R176, -R188.reuse ;  /* 0x800000bcb0b07221 */ /* 0x102fe20000010000 */
[----:B------:R-:W-:Y:S01]  /*4470*/  FADD.FTZ R178, R178, -R188 ;  /* 0x800000bcb2b27221 */ /* 0x000fe20000010000 */
[--C-:B------:R-:W-:Y:S01]  /*4480*/  FADD.FTZ R177, R177, -R189.reuse ;  /* 0x800000bdb1b17221 */ /* 0x100fe20000010000 */
[----:B------:R-:W-:Y:S01]  /*4490*/  FADD.FTZ R179, R179, -R189 ;  /* 0x800000bdb3b37221 */ /* 0x000fe20000010000 */
[--C-:B----4-:R-:W-:Y:S01]  /*44a0*/  FADD.FTZ R188, R168, -R190.reuse ;  /* 0x800000bea8bc7221 */ /* 0x110fe20000010000 */
[----:B------:R-:W-:Y:S01]  /*44b0*/  FADD.FTZ R170, R170, -R190 ;  /* 0x800000beaaaa7221 */ /* 0x000fe20000010000 */
[--C-:B------:R-:W-:Y:S01]  /*44c0*/  FADD.FTZ R189, R169, -R191.reuse ;  /* 0x800000bfa9bd7221 */ /* 0x100fe20000010000 */
[----:B------:R-:W-:Y:S01]  /*44d0*/  FADD.FTZ R171, R171, -R191 ;  /* 0x800000bfabab7221 */ /* 0x000fe20000010000 */
[----:B------:R-:W1:Y:S08]  /*44e0*/  MUFU.EX2 R187, R220 ;  /* 0x000000dc00bb7308 */ /* 0x000e700000000800 */
[----:B------:R-:W4:Y:S01]  /*44f0*/  MUFU.EX2 R185, R210 ;  /* 0x000000d200b97308 */ /* 0x000f220000000800 */
[--C-:B---3--:R-:W-:Y:S01]  /*4500*/  FADD.FTZ R172, R172, -R192.reuse ;  /* 0x800000c0acac7221 */ /* 0x108fe20000010000 */
[----:B------:R-:W-:Y:S01]  /*4510*/  FADD.FTZ R174, R174, -R192 ;  /* 0x800000c0aeae7221 */ /* 0x000fe20000010000 */
[--C-:B------:R-:W-:Y:S01]  /*4520*/  FADD.FTZ R190, R173, -R193.reuse ;  /* 0x800000c1adbe7221 */ /* 0x100fe20000010000 */
[----:B------:R-:W-:-:S04]  /*4530*/  FADD.FTZ R175, R175, -R193 ;  /* 0x800000c1afaf7221 */ /* 0x000fc80000010000 */
[----:B------:R3:W4:Y:S01]  /*4540*/  MUFU.EX2 R186, R209 ;  /* 0x000000d100ba7308 */ /* 0x0007220000000800 */
[----:B-----5:R-:W-:Y:S01]  /*4550*/  FADD.FTZ R173, R160, -R196 ;  /* 0x800000c4a0ad7221 */ /* 0x020fe20000010000 */
[----:B------:R-:W-:Y:S01]  /*4560*/  FADD.FTZ R191, R161, -R197 ;  /* 0x800000c5a1bf7221 */ /* 0x000fe20000010000 */
[----:B--2---:R-:W-:Y:S01]  /*4570*/  FADD.FTZ R192, R156, -R202 ;  /* 0x800000ca9cc07221 */ /* 0x004fe20000010000 */
[----:B------:R-:W-:-:S04]  /*4580*/  FADD.FTZ R193, R157, -R203 ;  /* 0x800000cb9dc17221 */ /* 0x000fc80000010000 */
[----:B------:R-:W2:Y:S01]  /*4590*/  MUFU.EX2 R23, R223 ;  /* 0x000000df00177308 */ /* 0x000ea20000000800 */
[----:B------:R-:W-:Y:S01]  /*45a0*/  FADD.FTZ R162, R162, -R196 ;  /* 0x800000c4a2a27221 */ /* 0x000fe20000010000 */
[----:B------:R-:W-:-:S06]  /*45b0*/  FADD.FTZ R163, R163, -R197 ;  /* 0x800000c5a3a37221 */ /* 0x000fcc0000010000 */
[----:B------:R5:W2:Y:S08]  /*45c0*/  MUFU.EX2 R168, R211 ;  /* 0x000000d300a87308 */ /* 0x000ab00000000800 */
[----:B------:R1:W2:Y:S08]  /*45d0*/  MUFU.EX2 R169, R204 ;  /* 0x000000cc00a97308 */ /* 0x0002b00000000800 */
[----:B------:R-:W2:Y:S08]  /*45e0*/  MUFU.EX2 R160, R205 ;  /* 0x000000cd00a07308 */ /* 0x000eb00000000800 */
[----:B------:R-:W2:Y:S08]  /*45f0*/  MUFU.EX2 R161, R208 ;  /* 0x000000d000a17308 */ /* 0x000eb00000000800 */
[----:B------:R-:W2:Y:S08]  /*4600*/  MUFU.EX2 R156, R207 ;  /* 0x000000cf009c7308 */ /* 0x000eb00000000800 */
[----:B------:R-:W2:Y:S08]  /*4610*/  MUFU.EX2 R157, R206 ;  /* 0x000000ce009d7308 */ /* 0x000eb00000000800 */
[----:B------:R-:W2:Y:S01]  /*4620*/  MUFU.EX2 R229, R229 ;  /* 0x000000e500e57308 */ /* 0x000ea20000000800 */
[----:B------:R-:W-:Y:S01]  /*4630*/  FMUL.FTZ R162, R8, R162 ;  /* 0x000000a208a27220 */ /* 0x000fe20000410000 */
[----:B------:R-:W-:Y:S01]  /*4640*/  FMUL.FTZ R163, R22, R163 ;  /* 0x000000a316a37220 */ /* 0x000fe20000410000 */
[----:B------:R-:W-:Y:S01]  /*4650*/  FMUL.FTZ R176, R5, R176 ;  /* 0x000000b005b07220 */ /* 0x000fe20000410000 */
[----:B------:R-:W-:Y:S01]  /*4660*/  FMUL.FTZ R177, R7, R177 ;  /* 0x000000b107b17220 */ /* 0x000fe20000410000 */
[--C-:B------:R-:W-:Y:S01]  /*4670*/  FADD.FTZ R180, R180, -R200.reuse ;  /* 0x800000c8b4b47221 */ /* 0x100fe20000010000 */
[----:B------:R-:W-:Y:S01]  /*4680*/  FADD.FTZ R182, R182, -R200 ;  /* 0x800000c8b6b67221 */ /* 0x000fe20000010000 */
[--C-:B------:R-:W-:Y:S01]  /*4690*/  FADD.FTZ R181, R181, -R201.reuse ;  /* 0x800000c9b5b57221 */ /* 0x100fe20000010000 */
[----:B------:R-:W-:Y:S01]  /*46a0*/  FADD.FTZ R183, R183, -R201 ;  /* 0x800000c9b7b77221 */ /* 0x000fe20000010000 */
[--C-:B------:R-:W-:Y:S01]  /*46b0*/  FADD.FTZ R164, R164, -R194.reuse ;  /* 0x800000c2a4a47221 */ /* 0x100fe20000010000 */
[----:B------:R-:W-:Y:S01]  /*46c0*/  FADD.FTZ R166, R166, -R194 ;  /* 0x800000c2a6a67221 */ /* 0x000fe20000010000 */
[----:B---3--:R-:W-:Y:S01]  /*46d0*/  FMUL.FTZ R209, R226, R215 ;  /* 0x000000d7e2d17220 */ /* 0x008fe20000410000 */
[----:B------:R-:W-:Y:S01]  /*46e0*/  FMUL.FTZ R194, R216, R219 ;  /* 0x000000dbd8c27220 */ /* 0x000fe20000410000 */
        /* <DEDUP_REMOVED lines=11> */
[----:B-----5:R-:W-:Y:S01]  /*47a0*/  FMUL.FTZ R211, R3, R222 ;  /* 0x000000de03d37220 */ /* 0x020fe20000410000 */
[----:B------:R-:W-:Y:S01]  /*47b0*/  FMUL.FTZ R221, R227, R221 ;  /* 0x000000dde3dd7220 */ /* 0x000fe20000410000 */
[----:B------:R-:W-:Y:S01]  /*47c0*/  FMUL.FTZ R230, R4, R230 ;  /* 0x000000e604e67220 */ /* 0x000fe20000410000 */
[----:B------:R-:W-:Y:S01]  /*47d0*/  F2FP.BF16.F32.PACK_AB R197, R163, R162 ;  /* 0x000000a2a3c5723e */ /* 0x000fe200000010ff */
[----:B------:R-:W-:Y:S01]  /*47e0*/  FMUL.FTZ R178, R6, R178 ;  /* 0x000000b206b27220 */ /* 0x000fe20000410000 */
[----:B------:R-:W-:Y:S01]  /*47f0*/  FMUL.FTZ R179, R20, R179 ;  /* 0x000000b314b37220 */ /* 0x000fe20000410000 */
[----:B-1----:R-:W-:Y:S01]  /*4800*/  F2FP.BF16.F32.PACK_AB R204, R177, R176 ;  /* 0x000000b0b1cc723e */ /* 0x002fe200000010ff */
        /* <DEDUP_REMOVED lines=18> */
[----:B----4-:R-:W-:Y:S01]  /*4930*/  FMUL.FTZ R165, R185, R165 ;  /* 0x000000a5b9a57220 */ /* 0x010fe20000410000 */
[----:B------:R-:W-:Y:S01]  /*4940*/  FMUL.FTZ R167, R186, R167 ;  /* 0x000000a7baa77220 */ /* 0x000fe20000410000 */
[----:B--2---:R-:W-:Y:S01]  /*4950*/  FMUL.FTZ R152, R23, R152 ;  /* 0x0000009817987220 */ /* 0x004fe20000410000 */
        /* <DEDUP_REMOVED lines=26> */
[----:B------:R-:W-:Y:S02]  /*4b00*/  F2FP.BF16.F32.PACK_AB R195, R159, R158 ;  /* 0x0000009e9fc3723e */ /* 0x000fe400000010ff */
[----:B------:R-:W-:Y:S01]  /*4b10*/  F2FP.BF16.F32.PACK_AB R225, R216, R226 ;  /* 0x000000e2d8e1723e */ /* 0x000fe200000010ff */
[----:B------:R-:W-:Y:S01]  /*4b20*/  STSM.16.MT88.4 [R162+0x2f000], R204 ;  /* 0x02f000cca2007844 */ /* 0x000fe20000004200 */
[----:B------:R-:W-:Y:S02]  /*4b30*/  F2FP.BF16.F32.PACK_AB R226, R227, R228 ;  /* 0x000000e4e3e2723e */ /* 0x000fe400000010ff */
[----:B------:R-:W-:Y:S01]  /*4b40*/  F2FP.BF16.F32.PACK_AB R227, R4, R3 ;  /* 0x0000000304e3723e */ /* 0x000fe200000010ff */
[----:B------:R-:W-:Y:S04]  /*4b50*/  STSM.16.MT88.4 [R162+0x2f800], R200 ;  /* 0x02f800c8a2007844 */ /* 0x000fe80000004200 */
[----:B------:R-:W-:Y:S04]  /*4b60*/  STSM.16.MT88.4 [R162+0x30000], R196 ;  /* 0x030000c4a2007844 */ /* 0x000fe80000004200 */
[----:B------:R1:W-:Y:S01]  /*4b70*/  STSM.16.MT88.4 [R162+0x30800], R192 ;  /* 0x030800c0a2007844 */ /* 0x0003e20000004200 */
[----:B------:R-:W-:Y:S01]  /*4b80*/  WARPGROUP.ARRIVE ;  /* 0x00000000000079c5 */ /* 0x000fe20000000000 */
[----:B------:R-:W-:Y:S01]  /*4b90*/  UMOV UR6, UR12 ;  /* 0x0000000c00067c82 */ /* 0x000fe20008000000 */
[----:B------:R-:W-:Y:S01]  /*4ba0*/  UMOV UR7, 0x40000040 ;  /* 0x4000004000077882 */ /* 0x000fe20000000000 */
[----:B------:R-:W-:Y:S01]  /*4bb0*/  UIADD3 UR4, UR12, 0x80, URZ ;  /* 0x000000800c047890 */ /* 0x000fe2000fffe03f */
[----:B------:R-:W2:Y:S08]  /*4bc0*/  LDL R164, [R1] ;  /* 0x0000000001a47983 */ /* 0x000eb00000100800 */
        /* <DEDUP_REMOVED lines=311> */
.L_x_347:
[----:B------:R-:W-:Y:S01]  /*5f40*/  LOP3.LUT R3, R234, 0x2800000, RZ, 0xfc, !PT ;  /* 0x02800000ea037812 */ /* 0x000fe200078efcff */
[----:B------:R-:W2:Y:S01]  /*5f50*/  LDL R7, [R1+0xc] ;  /* 0x00000c0001077983 */ /* 0x000ea20000100800 */
[----:B------:R-:W-:-:S03]  /*5f60*/  UMOV UR7, 0x40000040 ;  /* 0x4000004000077882 */ /* 0x000fc60000000000 */
[----:B------:R-:W-:Y:S01]  /*5f70*/  IMAD R3, R0, 0x500, R3 ;  /* 0x0000050000037824 */ /* 0x000fe200078e0203 */
[----:B------:R-:W1:Y:S04]  /*5f80*/  S2R R5, SR_TID.X ;  /* 0x0000000000057919 */ /* 0x000e680000002100 */
[----:B------:R-:W-:Y:S01]  /*5f90*/  R2UR UR4, R3 ;  /* 0x00000000030472ca */ /* 0x000fe200000e0000 */
[----:B------:R-:W-:-:S05]  /*5fa0*/  VIADD R3, R2, 0x38840 ;  /* 0x0003884002037836 */ /* 0x000fca0000000000 */
[----:B------:R-:W-:-:S04]  /*5fb0*/  PRMT R3, RZ, 0x654, R3 ;  /* 0x00000654ff037816 */ /* 0x000fc80000000003 */
[----:B------:R2:W-:Y:S01]  /*5fc0*/  SYNCS.ARRIVE.TRANS64.RED.A1T0 RZ, [R3+URZ], RZ ;  /* 0x000000ff03ff79a7 */ /* 0x0005e2000810043f */
[----:B------:R-:W-:Y:S02]  /*5fd0*/  WARPGROUP.ARRIVE ;  /* 0x00000000000079c5 */ /* 0x000fe40000000000 */
[----:B------:R-:W-:-:S04]  /*5fe0*/  UMOV UR6, UR4 ;  /* 0x0000000400067c82 */ /* 0x000fc80008000000 */
        /* <DEDUP_REMOVED lines=53> */
.L_x_348:
        /* <DEDUP_REMOVED lines=12> */
.L_x_338:
[----:B------:R-:W2:Y:S01]  /*6400*/  LDL.LU R14, [R1+0xc] ;  /* 0x00000c00010e7983 */ /* 0x000ea20000300800 */
[----:B------:R-:W3:Y:S01]  /*6410*/  LDC R0, c[0x0][0x850] ;  /* 0x00021400ff007b82 */ /* 0x000ee20000000800 */
[----:B------:R-:W-:Y:S01]  /*6420*/  ULDC.64 UR4, c[0x0][0x818] ;  /* 0x0002060000047ab9 */ /* 0x000fe20000000a00 */
[----:B------:R-:W-:Y:S01]  /*6430*/  ULDC.64 UR6, c[0x0][0x840] ;  /* 0x0002100000067ab9 */ /* 0x000fe20000000a00 */
[----:B------:R-:W4:Y:S01]  /*6440*/  S2R R5, SR_CTAID.Y ;  /* 0x0000000000057919 */ /* 0x000f220000002600 */
[----:B------:R-:W5:Y:S01]  /*6450*/  S2R R10, SR_TID.X ;  /* 0x00000000000a7919 */ /* 0x000f620000002100 */
[----:B------:R-:W1:Y:S01]  /*6460*/  S2R R20, SR_CTAID.X ;  /* 0x0000000000147919 */ /* 0x000e620000002500 */
[----:B------:R-:W1:Y:S01]  /*6470*/  S2R R15, SR_CTAID.Z ;  /* 0x00000000000f7919 */ /* 0x000e620000002700 */
[----:B------:R-:W2:Y:S01]  /*6480*/  S2R R16, SR_TID.X ;  /* 0x0000000000107919 */ /* 0x000ea20000002100 */
[----:B---3--:R-:W-:Y:S01]  /*6490*/  ISETP.NE.AND P0, PT, R0, 0x1, PT ;  /* 0x000000010000780c */ /* 0x008fe20003f05270 */
[----:B----4-:R-:W-:-:S12]  /*64a0*/  IMAD.MOV.U32 R4, RZ, RZ, R5 ;  /* 0x000000ffff047224 */ /* 0x010fd800078e0005 */
[----:B------:R-:W3:Y:S01]  /*64b0*/  @P0 LDC R2, c[0x0][0x854] ;  /* 0x00021500ff020b82 */ /* 0x000ee20000000800 */
[C---:B-----5:R-:W-:Y:S02]  /*64c0*/  VIADD R12, R10.reuse, 0xffffff80 ;  /* 0xffffff800a0c7836 */ /* 0x060fe40000000000 */
[----:B------:R-:W-:Y:S02]  /*64d0*/  VIADD R10, R10, 0xffffff80 ;  /* 0xffffff800a0a7836 */ /* 0x000fe40000000000 */
[----:B-1----:R-:W-:-:S03]  /*64e0*/  IMAD.SHL.U32 R6, R20, 0x4000, RZ ;  /* 0x0000400014067824 */ /* 0x002fc600078e00ff */
[----:B------:R-:W1:Y:S01]  /*64f0*/  @P0 LDC R3, c[0x0][0x858] ;  /* 0x00021600ff030b82 */ /* 0x000e620000000800 */
[----:B------:R-:W-:Y:S02]  /*6500*/  SHF.R.S32.HI R10, RZ, 0x1f, R10 ;  /* 0x0000001fff0a7819 */ /* 0x000fe4000001140a */
[----:B------:R-:W-:Y:S02]  /*6510*/  SHF.R.S32.HI R7, RZ, 0x1f, R6 ;  /* 0x0000001fff077819 */ /* 0x000fe40000011406 */
[----:B------:R-:W-:Y:S02]  /*6520*/  LEA.HI R10, R10, R12, RZ, 0x7 ;  /* 0x0000000c0a0a7211 */ /* 0x000fe400078f38ff */
[----:B------:R-:W-:Y:S02]  /*6530*/  MOV R12, 0x400 ;  /* 0x00000400000c7802 */ /* 0x000fe40000000f00 */
[----:B------:R-:W-:Y:S01]  /*6540*/  SHF.R.S32.HI R10, RZ, 0x7, R10 ;  /* 0x00000007ff0a7819 */ /* 0x000fe2000001140a */
[----:B---3--:R-:W-:-:S05]  /*6550*/  @P0 IMAD.HI.U32 R2, R5, R2, RZ ;  /* 0x0000000205020227 */ /* 0x008fca00078e00ff */
[----:B-1----:R-:W-:-:S04]  /*6560*/  @P0 SHF.R.U32.HI R4, RZ, R3, R2 ;  /* 0x00000003ff040219 */ /* 0x002fc80000011602 */
[----:B------:R-:W-:Y:S01]  /*6570*/  SHF.R.S32.HI R8, RZ, 0x1f, R4 ;  /* 0x0000001fff087819 */ /* 0x000fe20000011404 */
[----:B------:R-:W-:-:S04]  /*6580*/  IMAD.WIDE.U32 R2, R4, UR4, R6 ;  /* 0x0000000404027c25 */ /* 0x000fc8000f8e0006 */
[C---:B------:R-:W-:Y:S02]  /*6590*/  IMAD R9, R8.reuse, UR4, RZ ;  /* 0x0000000408097c24 */ /* 0x040fe4000f8e02ff */
[----:B------:R-:W-:Y:S02]  /*65a0*/  IMAD R13, R8, UR6, RZ ;  /* 0x00000006080d7c24 */ /* 0x000fe4000f8e02ff */
[C---:B------:R-:W-:Y:S01]  /*65b0*/  IMAD R11, R4.reuse, UR5, R9 ;  /* 0x00000005040b7c24 */ /* 0x040fe2000f8e0209 */
[----:B------:R-:W-:Y:S01]  /*65c0*/  ULDC.64 UR4, c[0x0][0x820] ;  /* 0x0002080000047ab9 */ /* 0x000fe20000000a00 */
[----:B------:R-:W-:-:S04]  /*65d0*/  IMAD.WIDE.U32 R6, R4, UR6, R6 ;  /* 0x0000000604067c25 */ /* 0x000fc8000f8e0006 */
[----:B------:R-:W-:Y:S01]  /*65e0*/  IMAD R13, R4, UR7, R13 ;  /* 0x00000007040d7c24 */ /* 0x000fe2000f8e020d */
[----:B------:R-:W-:Y:S01]  /*65f0*/  ULDC.64 UR6, c[0x0][0x848] ;  /* 0x0002120000067ab9 */ /* 0x000fe20000000a00 */
[----:B------:R-:W-:Y:S02]  /*6600*/  IMAD.IADD R3, R3, 0x1, R11 ;  /* 0x0000000103037824 */ /* 0x000fe400078e020b */
[----:B------:R-:W-:Y:S02]  /*6610*/  IMAD.IADD R7, R7, 0x1, R13 ;  /* 0x0000000107077824 */ /* 0x000fe400078e020d */
[----:B------:R-:W-:-:S04]  /*6620*/  IMAD.WIDE.U32 R2, R15, UR4, R2 ;  /* 0x000000040f027c25 */ /* 0x000fc8000f8e0002 */
[----:B------:R-:W-:-:S04]  /*6630*/  IMAD.WIDE.U32 R6, R15, UR6, R6 ;  /* 0x000000060f067c25 */ /* 0x000fc8000f8e0006 */
[----:B--2---:R-:W-:Y:S01]  /*6640*/  IMAD R9, R10, 0x2000, R14 ;  /* 0x000020000a097824 */ /* 0x004fe200078e020e */
[----:B------:R-:W-:Y:S01]  /*6650*/  SHF.R.S32.HI R10, RZ, 0x1f, R15 ;  /* 0x0000001fff0a7819 */ /* 0x000fe2000001140f */
[----:B------:R-:W1:Y:S04]  /*6660*/  S2R R14, SR_CgaCtaId ;  /* 0x00000000000e7919 */ /* 0x000e680000008800 */
[C---:B------:R-:W-:Y:S01]  /*6670*/  IMAD R11, R10.reuse, UR4, RZ ;  /* 0x000000040a0b7c24 */ /* 0x040fe2000f8e02ff */
[----:B------:R-:W-:Y:S01]  /*6680*/  ULDC UR4, c[0x0][0x740] ;  /* 0x0001d00000047ab9 */ /* 0x000fe20000000800 */
[----:B------:R-:W-:Y:S02]  /*6690*/  IMAD R10, R10, UR6, RZ ;  /* 0x000000060a0a7c24 */ /* 0x000fe4000f8e02ff */
[----:B------:R-:W-:Y:S01]  /*66a0*/  FMUL.FTZ R88, R88, UR4 ;  /* 0x0000000458587c20 */ /* 0x000fe20008410000 */
[----:B------:R-:W-:-:S02]  /*66b0*/  IMAD R11, R15, UR5, R11 ;  /* 0x000000050f0b7c24 */ /* 0x000fc4000f8e020b */
        /* <DEDUP_REMOVED lines=23> */
[----:B-1----:R-:W-:Y:S01]  /*6830*/  LEA R12, R14, R12, 0x18 ;  /* 0x0000000c0e0c7211 */ /* 0x002fe200078ec0ff */
        /* <DEDUP_REMOVED lines=41> */
[----:B------:R-:W-:Y:S05]  /*6ad0*/  WARPSYNC.ALL ;  /* 0x0000000000007948 */ /* 0x000fea0003800000 */
[----:B------:R-:W-:-:S02]  /*6ae0*/  IMAD R10, R9, 0x4, R12 ;  /* 0x00000004090a7824 */ /* 0x000fc400078e020c */
[----:B------:R-:W-:Y:S02]  /*6af0*/  IMAD.IADD R14, R3, 0x1, R11 ;  /* 0x00000001030e7824 */ /* 0x000fe400078e020b */
[----:B------:R-:W-:Y:S01]  /*6b00*/  IMAD.IADD R12, R7, 0x1, R13 ;  /* 0x00000001070c7824 */ /* 0x000fe200078e020d */
[----:B------:R-:W-:Y:S01]  /*6b10*/  BAR.SYNC.DEFER_BLOCKING 0x1, 0x100 ;  /* 0x0044000000007b1d */ /* 0x000fe20000010000 */
[----:B------:R-:W-:-:S05]  /*6b20*/  ISETP.NE.AND P1, PT, R16, 0x80, PT ;  /* 0x000000801000780c */ /* 0x000fca0003f25270 */
[----:B------:R-:W-:Y:S02]  /*6b30*/  ULDC UR4, c[0x0][0x870] ;  /* 0x00021c0000047ab9 */ /* 0x000fe40000000800 */
[----:B------:R-:W1:Y:S01]  /*6b40*/  LDC.64 R16, c[0x0][0x800] ;  /* 0x00020000ff107b82 */ /* 0x000e620000000a00 */
[----:B------:R-:W-:Y:S01]  /*6b50*/  IMAD R11, R20, UR4, RZ ;  /* 0x00000004140b7c24 */ /* 0x000fe2000f8e02ff */
[----:B------:R-:W-:Y:S01]  /*6b60*/  ULDC UR4, c[0x0][0x80c] ;  /* 0x0002030000047ab9 */ /* 0x000fe20000000800 */
[----:B------:R-:W-:Y:S01]  /*6b70*/  BSSY B0, `(.L_x_350) ;  /* 0x0000027000007945 */ /* 0x000fe20003800000 */
[----:B------:R-:W-:Y:S02]  /*6b80*/  IMAD R9, R15, UR4, RZ ;  /* 0x000000040f097c24 */ /* 0x000fe4000f8e02ff */
[----:B------:R-:W-:Y:S01]  /*6b90*/  IMAD R11, R11, UR4, RZ ;  /* 0x000000040b0b7c24 */ /* 0x000fe2000f8e02ff */
[----:B------:R-:W-:Y:S01]  /*6ba0*/  ULDC.64 UR4, c[0x0][0x868] ;  /* 0x00021a0000047ab9 */ /* 0x000fe20000000a00 */
[----:B------:R-:W2:Y:S01]  /*6bb0*/  LDC.64 R18, c[0x0][0x828] ;  /* 0x00020a00ff127b82 */ /* 0x000ea20000000a00 */
[----:B------:R-:W-:-:S02]  /*6bc0*/  SHF.R.S32.HI R13, RZ, 0x1f, R9 ;  /* 0x0000001fff0d7819 */ /* 0x000fc40000011409 */
[--C-:B------:R-:W-:Y:S01]  /*6bd0*/  IADD3 R9, P0, P2, R11, R9, R4.reuse ;  /* 0x000000090b097210 */ /* 0x100fe20007a1e004 */
[----:B------:R-:W-:Y:S01]  /*6be0*/  IMAD.MOV R4, RZ, RZ, -R4 ;  /* 0x000000ffff047224 */ /* 0x000fe200078e0a04 */
[----:B------:R-:W-:-:S03]  /*6bf0*/  SHF.R.S32.HI R11, RZ, 0x1f, R11 ;  /* 0x0000001fff0b7819 */ /* 0x000fc6000001140b */
[----:B------:R-:W-:Y:S01]  /*6c00*/  IMAD R5, R0, R4, R5 ;  /* 0x0000000400057224 */ /* 0x000fe200078e0205 */
[----:B------:R3:W-:Y:S01]  /*6c10*/  STS.128 [R10], R24 ;  /* 0x000000180a007388 */ /* 0x0007e20000000c00 */
[----:B------:R-:W-:Y:S01]  /*6c20*/  IADD3.X R8, R11, R13, R8, P0, P2 ;  /* 0x0000000d0b087210 */ /* 0x000fe200007e4408 */
[C---:B------:R-:W-:Y:S02]  /*6c30*/  IMAD.SHL.U32 R13, R9.reuse, 0x4, RZ ;  /* 0x00000004090d7824 */ /* 0x040fe400078e00ff */
[----:B------:R3:W-:Y:S01]  /*6c40*/  STS.128 [R10+0x800], R28 ;  /* 0x0008001c0a007388 */ /* 0x0007e20000000c00 */
[----:B------:R-:W-:Y:S02]  /*6c50*/  SHF.L.U64.HI R11, R9, 0x2, R8 ;  /* 0x00000002090b7819 */ /* 0x000fe40000010208 */
[----:B------:R-:W-:Y:S01]  /*6c60*/  IADD3 R8, P3, R13, UR4, RZ ;  /* 0x000000040d087c10 */ /* 0x000fe2000ff7e0ff */
[----:B------:R3:W-:Y:S01]  /*6c70*/  STS.128 [R10+0x1000], R32 ;  /* 0x001000200a007388 */ /* 0x0007e20000000c00 */
[----:B-1----:R-:W-:-:S02]  /*6c80*/  LEA R16, P2, R2, R16, 0x2 ;  /* 0x0000001002107211 */ /* 0x002fc400078410ff */
[----:B------:R-:W-:Y:S01]  /*6c90*/  IADD3.X R9, R11, UR5, RZ, P3, !PT ;  /* 0x000000050b097c10 */ /* 0x000fe20009ffe4ff */
[----:B------:R3:W-:Y:S01]  /*6ca0*/  STS.128 [R10+0x1800], R36 ;  /* 0x001800240a007388 */ /* 0x0007e20000000c00 */
[----:B--2---:R-:W-:-:S03]  /*6cb0*/  LEA R18, P0, R6, R18, 0x2 ;  /* 0x0000001206127211 */ /* 0x004fc600078010ff */
        /* <DEDUP_REMOVED lines=12> */
[----:B------:R-:W-:Y:S05]  /*6d80*/  @P1 BRA `(.L_x_351) ;  /* 0x0000000000141947 */ /* 0x000fea0003800000 */
.L_x_352:
[----:B------:R-:W2:Y:S04]  /*6d90*/  LDG.E.STRONG.GPU R0, desc[UR38][R8.64] ;  /* 0x0000002608007981 */ /* 0x000ea8000c1ef900 */
[----:B--2---:R-:W-:Y:S01]  /*6da0*/  CCTL.IVALL ;  /* 0x00000000ff00798f */ /* 0x004fe20002000000 */
[----:B------:R-:W-:Y:S05]  /*6db0*/  YIELD ;  /* 0x0000000000007946 */ /* 0x000fea0003800000 */
[----:B------:R-:W-:-:S13]  /*6dc0*/  ISETP.NE.AND P3, PT, R0, R5, PT ;  /* 0x000000050000720c */ /* 0x000fda0003f65270 */
[----:B------:R-:W-:Y:S05]  /*6dd0*/  @P3 BRA `(.L_x_352) ;  /* 0xfffffffc00ec3947 */ /* 0x000fea000383ffff */
.L_x_351:
[----:B------:R-:W-:Y:S05]  /*6de0*/  BSYNC B0 ;  /* 0x0000000000007941 */ /* 0x000fea0003800000 */
.L_x_350:
[----:B------:R-:W-:Y:S01]  /*6df0*/  UMOV UR4, 0xffffffff ;  /* 0xffffffff00047882 */ /* 0x000fe20000000000 */
[----:B------:R-:W-:Y:S02]  /*6e00*/  LEA.HI.X R14, R2, R17, R14, 0x2, P2 ;  /* 0x00000011020e7211 */ /* 0x000fe400010f140e */
[----:B------:R-:W-:Y:S01]  /*6e10*/  LEA.HI.X R12, R6, R19, R12, 0x2, P0 ;  /* 0x00000013060c7211 */ /* 0x000fe200000f140c */
[----:B------:R-:W-:Y:S06]  /*6e20*/  BRA.DIV UR4, `(.L_x_353) ;  /* 0x0000003a04687947 */ /* 0x000fec000b800000 */
[----:B------:R-:W-:Y:S01]  /*6e30*/  NOP ;  /* 0x0000000000007918 */ /* 0x000fe20000000000 */
.L_x_435:
[----:B------:R-:W-:Y:S01]  /*6e40*/  @!PT LDS RZ, [RZ] ;  /* 0x00000000fffff984 */ /* 0x000fe20000000800 */
[----:B------:R-:W-:Y:S01]  /*6e50*/  @!PT LDS RZ, [RZ] ;  /* 0x00000000fffff984 */ /* 0x000fe20000000800 */
[----:B------:R-:W-:Y:S01]  /*6e60*/  @!PT LDS RZ, [RZ] ;  /* 0x00000000fffff984 */ /* 0x000fe20000000800 */
[----:B------:R-:W-:Y:S01]  /*6e70*/  @!PT LDS RZ, [RZ] ;  /* 0x00000000fffff984 */ /* 0x000fe20000000800 */
[----:B------:R1:W-:Y:S06]  /*6e80*/  MEMBAR.ALL.CTA ;  /* 0x0000000000007992 */ /* 0x0003ec0000008000 */
[----:B-1----:R-:W1:Y:S01]  /*6e90*/  FENCE.VIEW.ASYNC.S ;  /* 0x00000000000073c6 */ /* 0x002e620000000000 */
[----:B------:R-:W-:Y:S05]  /*6ea0*/  WARPSYNC.ALL ;  /* 0x0000000000007948 */ /* 0x000fea0003800000 */
[----:B------:R-:W-:Y:S01]  /*6eb0*/  BSSY B0, `(.L_x_354) ;  /* 0x0000014000007945 */ /* 0x000fe20003800000 */
        /* <DEDUP_REMOVED lines=12> */
.L_x_356:
[----:B------:R-:W-:Y:S01]  /*6f80*/  @P0 ELECT P2, URZ, PT ;  /* 0x00000000003f082f */ /* 0x000fe20003840000 */
[----:B------:R1:W-:-:S12]  /*6f90*/  UBLKRED.G.S.ADD.F32.RN [UR4], [UR6], UR7, desc[UR8] ;  /* 0x00000804060073bb */ /* 0x0003d800080a1407 */
[----:B------:R-:W-:Y:S02]  /*6fa0*/  @P2 PLOP3.LUT P0, PT, P2, PT, PT, 0x8, 0x0 ;  /* 0x000000000000281c */ /* 0x000fe4000170e170 */
[----:B------:R-:W-:-:S11]  /*6fb0*/  PLOP3.LUT P2, PT, PT, PT, PT, 0x8, 0x0 ;  /* 0x000000000000781c */ /* 0x000fd60003f4e170 */
[----:B-1----:R-:W-:Y:S05]  /*6fc0*/  @P0 BRA.U.ANY `(.L_x_356) ;  /* 0xfffffffd00ec0947 */ /* 0x002fea000393ffff */
[----:B------:R0:W-:Y:S01]  /*6fd0*/  UTMACMDFLUSH ;  /* 0x00000000000079b7 */ /* 0x0001e20000000000 */
[----:B------:R-:W-:-:S04]  /*6fe0*/  DEPBAR.LE SB0, 0x0 ;  /* 0x000080000000791a */ /* 0x000fc80000000000 */
.L_x_355:
[----:B------:R-:W-:Y:S05]  /*6ff0*/  BSYNC B0 ;  /* 0x0000000000007941 */ /* 0x000fea0003800000 */
.L_x_354:
        /* <DEDUP_REMOVED lines=12> */
[----:B------:R-:W-:-:S05]  /*70c0*/  IMAD.MOV.U32 R3, RZ, RZ, 0x1 ;  /* 0x00000001ff037424 */ /* 0x000fca00078e00ff */
[----:B------:R1:W-:Y:S02]  /*70d0*/  REDG.E.ADD.S32.STRONG.GPU desc[UR38][R8.64], R3 ;  /* 0x000000030800798e */ /* 0x0003e4000c10e3a6 */
.L_x_358:
[----:B------:R-:W-:Y:S05]  /*70e0*/  BSYNC B0 ;  /* 0x0000000000007941 */ /* 0x000fea0003800000 */
.L_x_357:
[----:B------:R-:W-:Y:S06]  /*70f0*/  BAR.SYNC.DEFER_BLOCKING 0x1, 0x100 ;  /* 0x0044000000007b1d */ /* 0x000fec0000010000 */
[----:B------:R-:W-:Y:S01]  /*7100*/  ULDC.64 UR4, c[0x0][0x860] ;  /* 0x0002180000047ab9 */ /* 0x000fe20000000a00 */
[----:B------:R-:W-:Y:S01]  /*7110*/  BSSY B0, `(.L_x_359) ;  /* 0x0000019000007945 */ /* 0x000fe20003800000 */
[----:B------:R-:W-:-:S04]  /*7120*/  IADD3 R2, P0, R13, UR4, RZ ;  /* 0x000000040d027c10 */ /* 0x000fc8000ff1e0ff */
[----:B-1----:R-:W-:Y:S01]  /*7130*/  IADD3.X R3, R11, UR5, RZ, P0, !PT ;  /* 0x000000050b037c10 */ /* 0x002fe200087fe4ff */
        /* <DEDUP_REMOVED lines=17> */
.L_x_361:
[----:B------:R-:W2:Y:S04]  /*7250*/  LDG.E.STRONG.GPU R0, desc[UR38][R2.64] ;  /* 0x0000002602007981 */ /* 0x000ea8000c1ef900 */
[----:B--2---:R-:W-:Y:S01]  /*7260*/  CCTL.IVALL ;  /* 0x00000000ff00798f */ /* 0x004fe20002000000 */
[----:B------:R-:W-:Y:S05]  /*7270*/  YIELD ;  /* 0x0000000000007946 */ /* 0x000fea0003800000 */
[----:B------:R-:W-:-:S13]  /*7280*/  ISETP.NE.AND P0, PT, R0, R5, PT ;  /* 0x000000050000720c */ /* 0x000fda0003f05270 */
[----:B------:R-:W-:Y:S05]  /*7290*/  @P0 BRA `(.L_x_361) ;  /* 0xfffffffc00ec0947 */ /* 0x000fea000383ffff */
.L_x_360:
[----:B------:R-:W-:Y:S05]  /*72a0*/  BSYNC B0 ;  /* 0x0000000000007941 */ /* 0x000fea0003800000 */
.L_x_359:
[----:B------:R-:W-:-:S03]  /*72b0*/  UMOV UR4, 0xffffffff ;  /* 0xffffffff00047882 */ /* 0x000fc60000000000 */
[----:B------:R-:W-:Y:S05]  /*72c0*/  BRA.DIV UR4, `(.L_x_362) ;  /* 0x00000036045c7947 */ /* 0x000fea000b800000 */
[----:B------:R-:W-:Y:S01]  /*72d0*/  NOP ;  /* 0x0000000000007918 */ /* 0x000fe20000000000 */
.L_x_438:
[----:B------:R-:W-:Y:S01]  /*72e0*/  @!PT LDS RZ, [RZ] ;  /* 0x00000000fffff984 */ /* 0x000fe20000000800 */
[----:B------:R-:W-:Y:S01]  /*72f0*/  @!PT LDS RZ, [RZ] ;  /* 0x00000000fffff984 */ /* 0x000fe20000000800 */
[----:B------:R-:W-:Y:S01]  /*7300*/  @!PT LDS RZ, [RZ] ;  /* 0x00000000fffff984 */ /* 0x000fe20000000800 */
[----:B------:R-:W-:Y:S01]  /*7310*/  @!PT LDS RZ, [RZ] ;  /* 0x00000000fffff984 */ /* 0x000fe20000000800 */
[----:B------:R2:W-:Y:S06]  /*7320*/  MEMBAR.ALL.CTA ;  /* 0x0000000000007992 */ /* 0x0005ec0000008000 */
[----:B--2---:R-:W2:Y:S01]  /*7330*/  FENCE.VIEW.ASYNC.S ;  /* 0x00000000000073c6 */ /* 0x004ea20000000000 */
[----:B------:R-:W-:Y:S05]  /*7340*/  WARPSYNC.ALL ;  /* 0x0000000000007948 */ /* 0x000fea0003800000 */
[----:B------:R-:W-:Y:S01]  /*7350*/  BSSY B0, `(.L_x_363) ;  /* 0x0000014000007945 */ /* 0x000fe20003800000 */
[----:B--2---:R-:W-:Y:S06]  /*7360*/  BAR.SYNC.DEFER_BLOCKING 0x1, 0x100 ;  /* 0x0044000000007b1d */ /* 0x004fec0000010000 */
[----:B------:R-:W-:Y:S05]  /*7370*/  @P1 BRA `(.L_x_364) ;  /* 0x0000000000441947 */ /* 0x000fea0003800000 */
[----:B------:R-:W2:Y:S01]  /*7380*/  S2R R4, SR_CgaCtaId ;  /* 0x0000000000047919 */ /* 0x000ea20000008800 */
[----:B------:R-:W-:Y:S01]  /*7390*/  MOV R0, 0x400 ;  /* 0x0000040000007802 */ /* 0x000fe20000000f00 */
[----:B------:R-:W-:Y:S01]  /*73a0*/  UMOV UR7, 0x1000 ;  /* 0x0000100000077882 */ /* 0x000fe20000000000 */
[----:B------:R-:W-:Y:S01]  /*73b0*/  R2UR UR4, R16 ;  /* 0x00000000100472ca */ /* 0x000fe200000e0000 */
[----:B------:R-:W-:Y:S01]  /*73c0*/  UMOV UR8, 0x0 ;  /* 0x0000000000087882 */ /* 0x000fe20000000000 */
[----:B------:R-:W-:Y:S01]  /*73d0*/  R2UR UR5, R14 ;  /* 0x000000000e0572ca */ /* 0x000fe200000e0000 */
[----:B------:R-:W-:Y:S01]  /*73e0*/  UMOV UR9, 0x14f00000 ;  /* 0x14f0000000097882 */ /* 0x000fe20000000000 */
[----:B------:R-:W-:Y:S02]  /*73f0*/  PLOP3.LUT P0, PT, PT, PT, PT, 0x80, 0x0 ;  /* 0x000000000000781c */ /* 0x000fe40003f0f070 */
[----:B--2---:R-:W-:-:S04]  /*7400*/  LEA R0, R4, R0, 0x18 ;  /* 0x0000000004007211 */ /* 0x004fc800078ec0ff */
[----:B------:R-:W-:-:S15]  /*7410*/  R2UR UR6, R0 ;  /* 0x00000000000672ca */ /* 0x000fde00000e0000 */
.L_x_365:
[----:B------:R-:W-:Y:S01]  /*7420*/  @P0 ELECT P2, URZ, PT ;  /* 0x00000000003f082f */ /* 0x000fe20003840000 */
[----:B------:R2:W-:-:S12]  /*7430*/  UBLKRED.G.S.ADD.F32.RN [UR4], [UR6], UR7, desc[UR8] ;  /* 0x00000804060073bb */ /* 0x0005d800080a1407 */
[----:B------:R-:W-:Y:S02]  /*7440*/  @P2 PLOP3.LUT P0, PT, P2, PT, PT, 0x8, 0x0 ;  /* 0x000000000000281c */ /* 0x000fe4000170e170 */
[----:B------:R-:W-:-:S11]  /*7450*/  PLOP3.LUT P2, PT, PT, PT, PT, 0x8, 0x0 ;  /* 0x000000000000781c */ /* 0x000fd60003f4e170 */
[----:B--2---:R-:W-:Y:S05]  /*7460*/  @P0 BRA.U.ANY `(.L_x_365) ;  /* 0xfffffffd00ec0947 */ /* 0x004fea000393ffff */
[----:B------:R0:W-:Y:S01]  /*7470*/  UTMACMDFLUSH ;  /* 0x00000000000079b7 */ /* 0x0001e20000000000 */
[----:B------:R-:W-:-:S04]  /*7480*/  DEPBAR.LE SB0, 0x0 ;  /* 0x000080000000791a */ /* 0x000fc80000000000 */
.L_x_364:
[----:B------:R-:W-:Y:S05]  /*7490*/  BSYNC B0 ;  /* 0x0000000000007941 */ /* 0x000fea0003800000 */
.L_x_363:
[----:B------:R-:W-:Y:S01]  /*74a0*/  NOP ;  /* 0x0000000000007918 */ /* 0x000fe20000000000 */
[----:B------:R-:W-:Y:S05]  /*74b0*/  @P1 BRA `(.L_x_330) ;  /* 0x0000003000541947 */ /* 0x000fea0003800000 */
[----:B------:R-:W-:Y:S01]  /*74c0*/  IMAD.MOV.U32 R5, RZ, RZ, 0x1 ;  /* 0x00000001ff057424 */ /* 0x000fe200078e00ff */
        /* <DEDUP_REMOVED lines=8> */
[----:B012345:R-:W-:Y:S04]  /*7550*/  CCTL.IVALL ;  /* 0x00000000ff00798f */ /* 0x03ffe80002000000 */
[----:B------:R2:W-:Y:S01]  /*7560*/  REDG.E.ADD.S32.STRONG.GPU desc[UR38][R2.64], R5 ;  /* 0x000000050200798e */ /* 0x0005e2000c10e3a6 */
[----:B------:R-:W-:Y:S05]  /*7570*/  BRA `(.L_x_330) ;  /* 0x0000003000247947 */ /* 0x000fea0003800000 */
.L_x_328:
        /* <DEDUP_REMOVED lines=20> */
[----:B------:R-:W-:Y:S02]  /*76c0*/  UIMAD UR6, UR8, UR10, URZ ;  /* 0x0000000a080672a4 */ /* 0x000fe4000f8e023f */
[----:B------:R-:W-:Y:S01]  /*76d0*/  USHF.R.S32.HI UR10, URZ, 0x1f, UR7 ;  /* 0x0000001f3f0a7899 */ /* 0x000fe20008011407 */
[----:B--2---:R-:W-:Y:S01]  /*76e0*/  ISETP.GE.AND P1, PT, R4, 0x1, PT ;  /* 0x000000010400780c */ /* 0x004fe20003f26270 */
[----:B------:R-:W-:Y:S02]  /*76f0*/  UIMAD UR6, UR9, UR11, UR6 ;  /* 0x0000000b090672a4 */ /* 0x000fe4000f8e0206 */
[----:B------:R-:W-:-:S02]  /*7700*/  UIMAD UR11, UR7, UR13, URZ ;  /* 0x0000000d070b72a4 */ /* 0x000fc4000f8e023f */
[----:B------:R-:W-:Y:S02]  /*7710*/  UIADD3 UR5, UR5, UR6, URZ ;  /* 0x0000000605057290 */ /* 0x000fe4000fffe03f */
[----:B------:R-:W-:Y:S02]  /*7720*/  UIMAD UR6, UR10, UR14, URZ ;  /* 0x0000000e0a0672a4 */ /* 0x000fe4000f8e023f */
[----:B------:R-:W-:Y:S02]  /*7730*/  UIADD3 UR10, UP0, UR11, UR9, URZ ;  /* 0x000000090b0a7290 */ /* 0x000fe4000ff1e03f */
        /* <DEDUP_REMOVED lines=13> */
[----:B------:R-:W-:-:S03]  /*7810*/  UMOV UR4, URZ ;  /* 0x0000003f00047c82 */ /* 0x000fc60008000000 */
        /* <DEDUP_REMOVED lines=17> */
.L_x_392:
        /* <DEDUP_REMOVED lines=17> */
.L_x_370:
[----:B------:R-:W2:Y:S04]  /*7a40*/  LDG.E.STRONG.GPU R6, desc[UR38][R2.64] ;  /* 0x0000002602067981 */ /* 0x000ea8000c1ef900 */
[----:B--2---:R-:W-:Y:S01]  /*7a50*/  CCTL.IVALL ;  /* 0x00000000ff00798f */ /* 0x004fe20002000000 */
[----:B------:R-:W-:Y:S05]  /*7a60*/  YIELD ;  /* 0x0000000000007946 */ /* 0x000fea0003800000 */
[----:B------:R-:W-:-:S13]  /*7a70*/  ISETP.NE.AND P3, PT, R6, UR26, PT ;  /* 0x0000001a06007c0c */ /* 0x000fda000bf65270 */
[----:B------:R-:W-:Y:S05]  /*7a80*/  @P3 BRA `(.L_x_370) ;  /* 0xfffffffc00ec3947 */ /* 0x000fea000383ffff */
.L_x_369:
[----:B------:R-:W-:Y:S05]  /*7a90*/  BSYNC B0 ;  /* 0x0000000000007941 */ /* 0x000fea0003800000 */
.L_x_368:
[----:B------:R-:W-:-:S03]  /*7aa0*/  UMOV UR23, 0xffffffff ;  /* 0xffffffff00177882 */ /* 0x000fc60000000000 */
[----:B------:R-:W-:Y:S05]  /*7ab0*/  BRA.DIV UR23, `(.L_x_371) ;  /* 0x0000002e177c7947 */ /* 0x000fea000b800000 */
[----:B------:R-:W-:Y:S01]  /*7ac0*/  NOP ;  /* 0x0000000000007918 */ /* 0x000fe20000000000 */
.L_x_441:
        /* <DEDUP_REMOVED lines=19> */
.L_x_373:
[----:B------:R-:W-:Y:S05]  /*7c00*/  BSYNC B0 ;  /* 0x0000000000007941 */ /* 0x000fea0003800000 */
.L_x_372:
        /* <DEDUP_REMOVED lines=13> */
.L_x_375:
[----:B------:R-:W-:Y:S05]  /*7ce0*/  BSYNC B0 ;  /* 0x0000000000007941 */ /* 0x000fea0003800000 */
.L_x_374:
[----:B------:R-:W-:Y:S06]  /*7cf0*/  BAR.ARV 0xa, 0xa0 ;  /* 0x0282800000007b1d */ /* 0x000fec0000002000 */
[----:B------:R-:W-:Y:S04]  /*7d00*/  BSSY B0, `(.L_x_376) ;  /* 0x0000003000007945 */ /* 0x000fe80003800000 */
[----:B------:R-:W-:Y:S05]  /*7d10*/  @!P0 BRA `(.L_x_377) ;  /* 0x0000000000048947 */ /* 0x000fea0003800000 */
[----:B------:R-:W-:-:S04]  /*7d20*/  DEPBAR.LE SB0, 0x0 ;  /* 0x000080000000791a */ /* 0x000fc80000000000 */
.L_x_377:
[----:B------:R-:W-:Y:S05]  /*7d30*/  BSYNC B0 ;  /* 0x0000000000007941 */ /* 0x000fea0003800000 */
.L_x_376:
        /* <DEDUP_REMOVED lines=19> */
.L_x_379:
[----:B------:R-:W-:Y:S05]  /*7e70*/  BSYNC B0 ;  /* 0x0000000000007941 */ /* 0x000fea0003800000 */
.L_x_378:
        /* <DEDUP_REMOVED lines=9> */
.L_x_382:
[----:B------:R-:W2:Y:S04]  /*7f10*/  LDG.E.STRONG.GPU R6, desc[UR38][R2.64] ;  /* 0x0000002602067981 */ /* 0x000ea8000c1ef900 */
[----:B--2---:R-:W-:Y:S01]  /*7f20*/  CCTL.IVALL ;  /* 0x00000000ff00798f */ /* 0x004fe20002000000 */
[----:B------:R-:W-:Y:S05]  /*7f30*/  YIELD ;  /* 0x0000000000007946 */ /* 0x000fea0003800000 */
[----:B------:R-:W-:-:S13]  /*7f40*/  ISETP.NE.AND P3, PT, R6, UR26, PT ;  /* 0x0000001a06007c0c */ /* 0x000fda000bf65270 */
[----:B------:R-:W-:Y:S05]  /*7f50*/  @P3 BRA `(.L_x_382) ;  /* 0xfffffffc00ec3947 */ /* 0x000fea000383ffff */
.L_x_381:
[----:B------:R-:W-:Y:S05]  /*7f60*/  BSYNC B0 ;  /* 0x0000000000007941 */ /* 0x000fea0003800000 */
.L_x_380:
[----:B------:R-:W-:-:S03]  /*7f70*/  UMOV UR8, 0xffffffff ;  /* 0xffffffff00087882 */ /* 0x000fc60000000000 */
[----:B------:R-:W-:Y:S05]  /*7f80*/  BRA.DIV UR8, `(.L_x_383) ;  /* 0x0000002a08647947 */ /* 0x000fea000b800000 */
[----:B------:R-:W-:Y:S01]  /*7f90*/  NOP ;  /* 0x0000000000007918 */ /* 0x000fe20000000000 */
.L_x_444:
        /* <DEDUP_REMOVED lines=13> */
.L_x_385:
[----:B------:R-:W-:Y:S05]  /*8070*/  BSYNC B0 ;  /* 0x0000000000007941 */ /* 0x000fea0003800000 */
.L_x_384:
        /* <DEDUP_REMOVED lines=13> */
.L_x_387:
[----:B------:R-:W-:Y:S05]  /*8150*/  BSYNC B0 ;  /* 0x0000000000007941 */ /* 0x000fea0003800000 */
.L_x_386:
[----:B------:R-:W-:Y:S06]  /*8160*/  BAR.ARV 0xa, 0xa0 ;  /* 0x0282800000007b1d */ /* 0x000fec0000002000 */
[----:B------:R-:W-:Y:S04]  /*8170*/  BSSY B0, `(.L_x_388) ;  /* 0x0000003000007945 */ /* 0x000fe80003800000 */
[----:B------:R-:W-:Y:S05]  /*8180*/  @!P0 BRA `(.L_x_389) ;  /* 0x0000000000048947 */ /* 0x000fea0003800000 */
[----:B------:R-:W-:-:S04]  /*8190*/  DEPBAR.LE SB0, 0x0 ;  /* 0x000080000000791a */ /* 0x000fc80000000000 */
.L_x_389:
[----:B------:R-:W-:Y:S05]  /*81a0*/  BSYNC B0 ;  /* 0x0000000000007941 */ /* 0x000fea0003800000 */
.L_x_388:
        /* <DEDUP_REMOVED lines=19> */
.L_x_391:
[----:B------:R-:W-:Y:S05]  /*82e0*/  BSYNC B0 ;  /* 0x0000000000007941 */ /* 0x000fea0003800000 */
.L_x_390:
[----:B------:R-:W-:Y:S02]  /*82f0*/  UIADD3 UR4, UR4, 0x2, URZ ;  /* 0x0000000204047890 */ /* 0x000fe4000fffe03f */
[----:B------:R-:W-:Y:S01]  /*8300*/  UIADD3 UR5, UR5, 0x1, URZ ;  /* 0x0000000105057890 */ /* 0x000fe2000fffe03f */
[----:B------:R-:W-:Y:S11]  /*8310*/  @P2 BRA `(.L_x_392) ;  /* 0xfffffff400842947 */ /* 0x000ff6000383ffff */
.L_x_367:
        /* <DEDUP_REMOVED lines=13> */
.L_x_395:
[----:B------:R-:W2:Y:S04]  /*83f0*/  LDG.E.STRONG.GPU R0, desc[UR38][R2.64] ;  /* 0x0000002602007981 */ /* 0x000ea8000c1ef900 */
[----:B--2---:R-:W-:Y:S01]  /*8400*/  CCTL.IVALL ;  /* 0x00000000ff00798f */ /* 0x004fe20002000000 */
[----:B------:R-:W-:Y:S05]  /*8410*/  YIELD ;  /* 0x0000000000007946 */ /* 0x000fea0003800000 */
[----:B------:R-:W-:-:S13]  /*8420*/  ISETP.NE.AND P2, PT, R0, UR26, PT ;  /* 0x0000001a00007c0c */ /* 0x000fda000bf45270 */
[----:B------:R-:W-:Y:S05]  /*8430*/  @P2 BRA `(.L_x_395) ;  /* 0xfffffffc00ec2947 */ /* 0x000fea000383ffff */
.L_x_394:
[----:B------:R-:W-:Y:S05]  /*8440*/  BSYNC B0 ;  /* 0x0000000000007941 */ /* 0x000fea0003800000 */
.L_x_393:
[----:B------:R-:W-:-:S03]  /*8450*/  UMOV UR5, 0xffffffff ;  /* 0xffffffff00057882 */ /* 0x000fc60000000000 */
[----:B------:R-:W-:Y:S05]  /*8460*/  BRA.DIV UR5, `(.L_x_396) ;  /* 0x0000002605487947 */ /* 0x000fea000b800000 */
[----:B------:R-:W-:Y:S01]  /*8470*/  NOP ;  /* 0x0000000000007918 */ /* 0x000fe20000000000 */
.L_x_447:
        /* <DEDUP_REMOVED lines=22> */
.L_x_398:
[----:B------:R-:W-:Y:S05]  /*85e0*/  BSYNC B0 ;  /* 0x0000000000007941 */ /* 0x000fea0003800000 */
.L_x_397:
        /* <DEDUP_REMOVED lines=20> */
.L_x_400:
[----:B------:R-:W-:Y:S05]  /*8730*/  BSYNC B0 ;  /* 0x0000000000007941 */ /* 0x000fea0003800000 */
.L_x_399:
[----:B------:R-:W-:Y:S06]  /*8740*/  BAR.ARV 0xa, 0xa0 ;  /* 0x0282800000007b1d */ /* 0x000fec0000002000 */
[----:B------:R-:W-:Y:S04]  /*8750*/  BSSY B0, `(.L_x_401) ;  /* 0x0000003000007945 */ /* 0x000fe80003800000 */
[----:B------:R-:W-:Y:S05]  /*8760*/  @!P0 BRA `(.L_x_402) ;  /* 0x0000000000048947 */ /* 0x000fea0003800000 */
[----:B------:R-:W-:-:S04]  /*8770*/  DEPBAR.LE SB0, 0x0 ;  /* 0x000080000000791a */ /* 0x000fc80000000000 */
.L_x_402:
[----:B------:R-:W-:Y:S05]  /*8780*/  BSYNC B0 ;  /* 0x0000000000007941 */ /* 0x000fea0003800000 */
.L_x_401:
        /* <DEDUP_REMOVED lines=19> */
.L_x_366:
        /* <DEDUP_REMOVED lines=55> */
.L_x_448:
        /* <DEDUP_REMOVED lines=10> */
.L_x_406:
        /* <DEDUP_REMOVED lines=84> */
.L_x_417:
[----:B------:R-:W-:-:S04]  /*9210*/  SHF.L.U32 R21, R18, 0x1f, RZ ;  /* 0x0000001f12157819 */ /* 0x000fc800000006ff */
[----:B-1----:R-:W1:Y:S02]  /*9220*/  SYNCS.PHASECHK.TRANS64.TRYWAIT P1, [R20+URZ+0x38840], R21 ;  /* 0x03884015140075a7 */ /* 0x002e64000802017f */
[----:B-12---:R-:W-:Y:S05]  /*9230*/  @!P1 BRA `(.L_x_409) ;  /* 0x0000001800049947 */ /* 0x006fea0003800000 */
.L_x_449:
[----:B------:R-:W-:Y:S05]  /*9240*/  @P0 BRA `(.L_x_410) ;  /* 0x0000000000140947 */ /* 0x000fea0003800000 */
[----:B------:R-:W-:Y:S01]  /*9250*/  ISETP.NE.AND P1, PT, R12, RZ, PT ;  /* 0x000000ff0c00720c */ /* 0x000fe20003f25270 */
[----:B------:R-:W-:-:S04]  /*9260*/  IMAD.MOV.U32 R3, RZ, RZ, 0x5140 ;  /* 0x00005140ff037424 */ /* 0x000fc800078e00ff */
[----:B------:R2:W-:Y:S08]  /*9270*/  SYNCS.ARRIVE.TRANS64 RZ, [R20+URZ+0x38830], R3 ;  /* 0x0388300314ff79a7 */ /* 0x0005f0000800003f */
[----:B------:R-:W-:Y:S05]  /*9280*/  @!P1 BRA `(.L_x_410) ;  /* 0x0000000000049947 */ /* 0x000fea0003800000 */
[----:B------:R-:W-:Y:S01]  /*9290*/  BPT.TRAP 0x1 ;  /* 0x000000040000795c */ /* 0x000fe20000300000 */
.L_x_410:
        /* <DEDUP_REMOVED lines=36> */
.L_x_450:
[----:B------:R-:W-:Y:S05]  /*94e0*/  @P0 BRA `(.L_x_412) ;  /* 0x0000000000140947 */ /* 0x000fea0003800000 */
[----:B------:R-:W-:Y:S01]  /*94f0*/  ISETP.NE.AND P1, PT, R12, RZ, PT ;  /* 0x000000ff0c00720c */ /* 0x000fe20003f25270 */
[----:B------:R-:W-:-:S04]  /*9500*/  IMAD.MOV.U32 R0, RZ, RZ, 0x5140 ;  /* 0x00005140ff007424 */ /* 0x000fc800078e00ff */
[----:B------:R4:W-:Y:S08]  /*9510*/  SYNCS.ARRIVE.TRANS64 RZ, [R20+URZ+0x38818], R0 ;  /* 0x0388180014ff79a7 */ /* 0x0009f0000800003f */
[----:B------:R-:W-:Y:S05]  /*9520*/  @!P1 BRA `(.L_x_412) ;  /* 0x0000000000049947 */ /* 0x000fea0003800000 */
[----:B------:R-:W-:Y:S01]  /*9530*/  BPT.TRAP 0x1 ;  /* 0x000000040000795c */ /* 0x000fe20000300000 */
.L_x_412:
        /* <DEDUP_REMOVED lines=27> */
.L_x_451:
        /* <DEDUP_REMOVED lines=9> */
.L_x_414:
        /* <DEDUP_REMOVED lines=31> */
.L_x_453:
[----:B------:R-:W-:Y:S05]  /*9970*/  @P0 BRA `(.L_x_416) ;  /* 0x0000000000140947 */ /* 0x000fea0003800000 */
[----:B------:R-:W-:Y:S01]  /*9980*/  ISETP.NE.AND P1, PT, R12, RZ, PT ;  /* 0x000000ff0c00720c */ /* 0x000fe20003f25270 */
[----:B-1----:R-:W-:-:S04]  /*9990*/  IMAD.MOV.U32 R5, RZ, RZ, 0x5140 ;  /* 0x00005140ff057424 */ /* 0x002fc800078e00ff */
[----:B------:R2:W-:Y:S08]  /*99a0*/  SYNCS.ARRIVE.TRANS64 RZ, [R20+URZ+0x38810], R5 ;  /* 0x0388100514ff79a7 */ /* 0x0005f0000800003f */
[----:B------:R-:W-:Y:S05]  /*99b0*/  @!P1 BRA `(.L_x_416) ;  /* 0x0000000000049947 */ /* 0x000fea0003800000 */
[----:B------:R-:W-:Y:S01]  /*99c0*/  BPT.TRAP 0x1 ;  /* 0x000000040000795c */ /* 0x000fe20000300000 */
.L_x_416:
        /* <DEDUP_REMOVED lines=28> */
.L_x_408:
[----:B------:R-:W-:-:S13]  /*9b90*/  ISETP.NE.AND P1, PT, R10, RZ, PT ;  /* 0x000000ff0a00720c */ /* 0x000fda0003f25270 */
[----:B------:R-:W-:Y:S05]  /*9ba0*/  @!P1 BRA `(.L_x_407) ;  /* 0x0000000400289947 */ /* 0x000fea0003800000 */
[----:B------:R-:W-:-:S04]  /*9bb0*/  SHF.L.U32 R9, R18, 0x1f, RZ ;  /* 0x0000001f12097819 */ /* 0x000fc800000006ff */
[----:B------:R-:W3:Y:S02]  /*9bc0*/  SYNCS.PHASECHK.TRANS64.TRYWAIT P1, [R20+URZ+0x38840], R9 ;  /* 0x03884009140075a7 */ /* 0x000ee4000802017f */
[----:B---3--:R-:W-:Y:S05]  /*9bd0*/  @!P1 BRA `(.L_x_418) ;  /* 0x0000000c00f09947 */ /* 0x008fea0003800000 */
.L_x_454:
[----:B------:R-:W-:Y:S05]  /*9be0*/  @P0 BRA `(.L_x_419) ;  /* 0x0000000000140947 */ /* 0x000fea0003800000 */
[----:B------:R-:W-:Y:S01]  /*9bf0*/  ISETP.NE.AND P1, PT, R12, RZ, PT ;  /* 0x000000ff0c00720c */ /* 0x000fe20003f25270 */
[----:B-12---:R-:W-:-:S04]  /*9c00*/  IMAD.MOV.U32 R5, RZ, RZ, 0x5140 ;  /* 0x00005140ff057424 */ /* 0x006fc800078e00ff */
[----:B------:R4:W-:Y:S08]  /*9c10*/  SYNCS.ARRIVE.TRANS64 RZ, [R20+URZ+0x38830], R5 ;  /* 0x0388300514ff79a7 */ /* 0x0009f0000800003f */
[----:B------:R-:W-:Y:S05]  /*9c20*/  @!P1 BRA `(.L_x_419) ;  /* 0x0000000000049947 */ /* 0x000fea0003800000 */
[----:B------:R-:W-:Y:S01]  /*9c30*/  BPT.TRAP 0x1 ;  /* 0x000000040000795c */ /* 0x000fe20000300000 */
.L_x_419:
        /* <DEDUP_REMOVED lines=33> */
.L_x_455:
[----:B------:R-:W-:Y:S05]  /*9e50*/  @P0 BRA `(.L_x_421) ;  /* 0x0000000000140947 */ /* 0x000fea0003800000 */
[----:B------:R-:W-:Y:S01]  /*9e60*/  ISETP.NE.AND P0, PT, R12, RZ, PT ;  /* 0x000000ff0c00720c */ /* 0x000fe20003f05270 */
[----:B------:R-:W-:-:S04]  /*9e70*/  IMAD.MOV.U32 R5, RZ, RZ, 0x5140 ;  /* 0x00005140ff057424 */ /* 0x000fc800078e00ff */
[----:B------:R2:W-:Y:S08]  /*9e80*/  SYNCS.ARRIVE.TRANS64 RZ, [R20+URZ+0x38818], R5 ;  /* 0x0388180514ff79a7 */ /* 0x0005f0000800003f */
[----:B------:R-:W-:Y:S05]  /*9e90*/  @!P0 BRA `(.L_x_421) ;  /* 0x0000000000048947 */ /* 0x000fea0003800000 */
[----:B------:R-:W-:Y:S01]  /*9ea0*/  BPT.TRAP 0x1 ;  /* 0x000000040000795c */ /* 0x000fe20000300000 */
.L_x_421:
        /* <DEDUP_REMOVED lines=26> */
.L_x_407:
[----:B------:R-:W-:Y:S01]  /*a050*/  IMAD R4, R13, 0x8, R20 ;  /* 0x000000080d047824 */ /* 0x000fe200078e0214 */
[----:B------:R-:W-:Y:S01]  /*a060*/  SHF.L.U32 R3, R18, 0x1f, RZ ;  /* 0x0000001f12037819 */ /* 0x000fe200000006ff */
[----:B------:R-:W4:Y:S03]  /*a070*/  S2R R2, SR_TID.X ;  /* 0x0000000000027919 */ /* 0x000f260000002100 */
[----:B------:R-:W5:Y:S01]  /*a080*/  SYNCS.PHASECHK.TRANS64.TRYWAIT P0, [R4+URZ+0x38840], R3 ;  /* 0x03884003040075a7 */ /* 0x000f62000800017f */
[----:B----4-:R-:W-:-:S04]  /*a090*/  LOP3.LUT R2, R2, 0x7f, RZ, 0xc0, !PT ;  /* 0x0000007f02027812 */ /* 0x010fc800078ec0ff */
[----:B------:R-:W-:Y:S01]  /*a0a0*/  ISETP.NE.AND P1, PT, R2, RZ, PT ;  /* 0x000000ff0200720c */ /* 0x000fe20003f25270 */
[----:B-----5:R-:W-:-:S12]  /*a0b0*/  @!P0 BRA `(.L_x_422) ;  /* 0x0000000800e08947 */ /* 0x020fd80003800000 */
.L_x_456:
[----:B------:R-:W-:Y:S05]  /*a0c0*/  @P1 BRA `(.L_x_423) ;  /* 0x0000000000181947 */ /* 0x000fea0003800000 */
[----:B------:R-:W5:Y:S01]  /*a0d0*/  S2R R2, SR_TID.X ;  /* 0x0000000000027919 */ /* 0x000f620000002100 */
[----:B----4-:R-:W-:-:S04]  /*a0e0*/  IMAD.MOV.U32 R3, RZ, RZ, 0x5140 ;  /* 0x00005140ff037424 */ /* 0x010fc800078e00ff */
[----:B------:R4:W-:Y:S01]  /*a0f0*/  SYNCS.ARRIVE.TRANS64 RZ, [R4+URZ+0x38830], R3 ;  /* 0x0388300304ff79a7 */ /* 0x0009e2000800003f */
[----:B-----5:R-:W-:-:S13]  /*a100*/  LOP3.LUT P0, RZ, R2, 0x1f, RZ, 0xc0, !PT ;  /* 0x0000001f02ff7812 */ /* 0x020fda000780c0ff */
[----:B----4-:R-:W-:Y:S05]  /*a110*/  @!P0 BRA `(.L_x_423) ;  /* 0x0000000000048947 */ /* 0x010fea0003800000 */
[----:B------:R-:W-:Y:S01]  /*a120*/  BPT.TRAP 0x1 ;  /* 0x000000040000795c */ /* 0x000fe20000300000 */
.L_x_423:
        /* <DEDUP_REMOVED lines=40> */
.L_x_404:
[----:B------:R-:W-:Y:S05]  /*a3b0*/  BSYNC B0 ;  /* 0x0000000000007941 */ /* 0x000fea0003800000 */
.L_x_403:
[----:B------:R-:W-:-:S03]  /*a3c0*/  UMOV UR6, 0xffffffff ;  /* 0xffffffff00067882 */ /* 0x000fc60000000000 */
[----:B------:R-:W-:Y:S05]  /*a3d0*/  BRA.DIV UR6, `(.L_x_424) ;  /* 0x0000000a062c7947 */ /* 0x000fea000b800000 */
[----:B------:R-:W-:-:S13]  /*a3e0*/  ELECT P0, URZ, PT ;  /* 0x00000000003f782f */ /* 0x000fda0003800000 */
.L_x_459:
[----:B------:R-:W-:Y:S05]  /*a3f0*/  @!P0 BRA `(.L_x_330) ;  /* 0x0000000000848947 */ /* 0x000fea0003800000 */
[----:B------:R-:W2:Y:S02]  /*a400*/  LDL.LU R2, [R1+0x4] ;  /* 0x0000040001027983 */ /* 0x000ea40000300800 */
[----:B--2---:R-:W-:-:S04]  /*a410*/  LOP3.LUT R2, R2, 0x2, RZ, 0xfc, !PT ;  /* 0x0000000202027812 */ /* 0x004fc800078efcff */
[----:B------:R-:W-:-:S13]  /*a420*/  ISETP.NE.AND P0, PT, R2, 0x3, PT ;  /* 0x000000030200780c */ /* 0x000fda0003f05270 */
[----:B------:R-:W-:Y:S05]  /*a430*/  @!P0 BRA `(.L_x_425) ;  /* 0x0000000000048947 */ /* 0x000fea0003800000 */
[----:B------:R-:W-:Y:S01]  /*a440*/  BPT.TRAP 0x1 ;  /* 0x000000040000795c */ /* 0x000fe20000300000 */
.L_x_425:
        /* <DEDUP_REMOVED lines=15> */
.L_x_460:
[----:B------:R-:W2:Y:S02]  /*a540*/  SYNCS.PHASECHK.TRANS64.TRYWAIT P1, [R3+URZ], R2 ;  /* 0x00000002030075a7 */ /* 0x000ea4000802017f */
[----:B--2---:R-:W-:Y:S05]  /*a550*/  @!P1 BRA `(.L_x_427) ;  /* 0x0000000800049947 */ /* 0x004fea0003800000 */
.L_x_461:
[----:B------:R-:W-:Y:S05]  /*a560*/  @!P0 BRA `(.L_x_428) ;  /* 0x0000000000048947 */ /* 0x000fea0003800000 */
[----:B------:R-:W-:Y:S01]  /*a570*/  BPT.TRAP 0x1 ;  /* 0x000000040000795c */ /* 0x000fe20000300000 */
.L_x_428:
[----:B--2---:R-:W-:-:S04]  /*a580*/  VIADD R3, R8, 0x38840 ;  /* 0x0003884008037836 */ /* 0x004fc80000000000 */
[----:B------:R-:W-:-:S04]  /*a590*/  IMAD R5, R0, 0x8, R3 ;  /* 0x0000000800057824 */ /* 0x000fc800078e0203 */
[----:B------:R-:W2:Y:S02]  /*a5a0*/  SYNCS.PHASECHK.TRANS64.TRYWAIT P0, [R5+URZ], R4 ;  /* 0x00000004050075a7 */ /* 0x000ea4000800017f */
[----:B--2---:R-:W-:Y:S05]  /*a5b0*/  @!P0 BRA `(.L_x_429) ;  /* 0x0000000800008947 */ /* 0x004fea0003800000 */
.L_x_462:
[----:B------:R-:W-:-:S07]  /*a5c0*/  IMAD R3, R6, 0x8, R3 ;  /* 0x0000000806037824 */ /* 0x000fce00078e0203 */
.L_x_430:
[----:B---3--:R3:W4:Y:S02]  /*a5d0*/  SYNCS.PHASECHK.TRANS64.TRYWAIT P0, [R3+URZ], R2 ;  /* 0x00000002030075a7 */ /* 0x008724000800017f */
[----:B----4-:R-:W-:Y:S05]  /*a5e0*/  @!P0 NANOSLEEP.SYNCS 0x989680 ;  /* 0x009896800000895d */ /* 0x010fea0003900000 */
[----:B------:R-:W4:Y:S02]  /*a5f0*/  @!P0 SYNCS.PHASECHK.TRANS64 P0, [R3+URZ], R2 ;  /* 0x00000002030085a7 */ /* 0x000f24000800007f */
[----:B----4-:R-:W-:Y:S05]  /*a600*/  @!P0 BRA `(.L_x_430) ;  /* 0xfffffffc00f08947 */ /* 0x010fea000383ffff */
.L_x_330:
[----:B------:R-:W-:Y:S05]  /*a610*/  BSYNC B6 ;  /* 0x0000000000067941 */ /* 0x000fea0003800000 */
.L_x_327:
[----:B------:R-:W-:Y:S05]  /*a620*/  EXIT ;  /* 0x000000000000794d */ /* 0x000fea0003800000 */
.L_x_335:
[----:B------:R-:W-:Y:S02]  /*a630*/  IMAD.MOV.U32 R13, RZ, RZ, R17 ;  /* 0x000000ffff0d7224 */ /* 0x000fe400078e0011 */
[----:B------:R-:W-:Y:S02]  /*a640*/  IMAD.MOV.U32 R12, RZ, RZ, RZ ;  /* 0x000000ffff0c7224 */ /* 0x000fe400078e00ff */
[----:B------:R-:W-:Y:S02]  /*a650*/  IMAD.MOV.U32 R11, RZ, RZ, 0x1f ;  /* 0x0000001fff0b7424 */ /* 0x000fe400078e00ff */
[----:B------:R-:W-:-:S07]  /*a660*/  IMAD.MOV.U32 R15, RZ, RZ, -0x1 ;  /* 0xffffffffff0f7424 */ /* 0x000fce00078e00ff */
[----:B------:R-:W-:Y:S05]  /*a670*/  WARPSYNC.COLLECTIVE R15, `(.L_x_431) ;  /* 0x000000000f087348 */ /* 0x000fea0003c00000 */
[----:B------:R1:W2:Y:S02]  /*a680*/  SHFL.IDX P6, R14, R13, R12, R11 ;  /* 0x0000000c0d0e7389 */ /* 0x0002a400000c000b */
[----:B-12---:R-:W-:Y:S01]  /*a690*/  ENDCOLLECTIVE ;  /* 0x000000000000791b */ /* 0x006fe20003800000 */
.L_x_431:
[----:B------:R-:W-:Y:S05]  /*a6a0*/  BRA `(.L_x_432) ;  /* 0xffffff6400307947 */ /* 0x000fea000383ffff */
.L_x_337:
        /* <DEDUP_REMOVED lines=8> */
.L_x_342:
[----:B---3--:R3:W4:Y:S02]  /*a730*/  SYNCS.PHASECHK.TRANS64.TRYWAIT P1, [R2+URZ+0x38810], R153 ;  /* 0x03881099020075a7 */ /* 0x008724000802017f */
[----:B----4-:R-:W-:Y:S05]  /*a740*/  @!P1 NANOSLEEP.SYNCS 0x989680 ;  /* 0x009896800000995d */ /* 0x010fea0003900000 */
[----:B------:R-:W4:Y:S02]  /*a750*/  @!P1 SYNCS.PHASECHK.TRANS64 P1, [R2+URZ+0x38810], R153 ;  /* 0x03881099020095a7 */ /* 0x000f24000802007f */
[----:B----4-:R-:W-:Y:S05]  /*a760*/  @!P1 BRA `(.L_x_342) ;  /* 0xfffffffc00f09947 */ /* 0x010fea000383ffff */
[----:B------:R-:W-:Y:S05]  /*a770*/  BRA `(.L_x_341) ;  /* 0xffffff7000507947 */ /* 0x000fea000383ffff */
.L_x_346:
[----:B------:R1:W1:Y:S02]  /*a780*/  SYNCS.PHASECHK.TRANS64.TRYWAIT P1, [R2+URZ+0x38830], R153 ;  /* 0x03883099020075a7 */ /* 0x000264000802017f */
[----:B-1----:R-:W-:Y:S05]  /*a790*/  @!P1 NANOSLEEP.SYNCS 0x989680 ;  /* 0x009896800000995d */ /* 0x002fea0003900000 */
[----:B------:R-:W1:Y:S02]  /*a7a0*/  @!P1 SYNCS.PHASECHK.TRANS64 P1, [R2+URZ+0x38830], R153 ;  /* 0x03883099020095a7 */ /* 0x000e64000802007f */
[----:B-1----:R-:W-:Y:S05]  /*a7b0*/  @!P1 BRA `(.L_x_346) ;  /* 0xfffffffc00f09947 */ /* 0x002fea000383ffff */
[----:B------:R-:W-:Y:S05]  /*a7c0*/  BRA `(.L_x_345) ;  /* 0xffffff8000dc7947 */ /* 0x000fea000383ffff */
.L_x_353:
[----:B------:R-:W-:Y:S01]  /*a7d0*/  BSSY B0, `(.L_x_433) ;  /* 0x0000005000007945 */ /* 0x000fe20003800000 */
[----:B------:R-:W-:-:S07]  /*a7e0*/  IMAD.MOV.U32 R15, RZ, RZ, -0x1 ;  /* 0xffffffffff0f7424 */ /* 0x000fce00078e00ff */
[----:B---3--:R-:W-:Y:S05]  /*a7f0*/  WARPSYNC.COLLECTIVE R15, `(.L_x_434) ;  /* 0x000000000f087348 */ /* 0x008fea0003c00000 */
[----:B------:R-:W-:Y:S01]  /*a800*/  NOP ;  /* 0x0000000000007918 */ /* 0x000fe20000000000 */
[----:B---3--:R-:W-:Y:S01]  /*a810*/  ENDCOLLECTIVE ;  /* 0x000000000000791b */ /* 0x008fe20003800000 */
.L_x_434:
[----:B------:R-:W-:Y:S05]  /*a820*/  BSYNC B0 ;  /* 0x0000000000007941 */ /* 0x000fea0003800000 */
.L_x_433:
[----:B------:R-:W-:Y:S05]  /*a830*/  BRA `(.L_x_435) ;  /* 0xffffffc400807947 */ /* 0x000fea000383ffff */
.L_x_362:
[----:B------:R-:W-:Y:S01]  /*a840*/  BSSY B0, `(.L_x_436) ;  /* 0x0000005000007945 */ /* 0x000fe20003800000 */
[----:B------:R-:W-:-:S07]  /*a850*/  IMAD.MOV.U32 R15, RZ, RZ, -0x1 ;  /* 0xffffffffff0f7424 */ /* 0x000fce00078e00ff */
[----:B-1-3--:R-:W-:Y:S05]  /*a860*/  WARPSYNC.COLLECTIVE R15, `(.L_x_437) ;  /* 0x000000000f087348 */ /* 0x00afea0003c00000 */
[----:B------:R-:W-:Y:S01]  /*a870*/  NOP ;  /* 0x0000000000007918 */ /* 0x000fe20000000000 */
[----:B-1-3--:R-:W-:Y:S01]  /*a880*/  ENDCOLLECTIVE ;  /* 0x000000000000791b */ /* 0x00afe20003800000 */
.L_x_437:
[----:B------:R-:W-:Y:S05]  /*a890*/  BSYNC B0 ;  /* 0x0000000000007941 */ /* 0x000fea0003800000 */
.L_x_436:
[----:B------:R-:W-:Y:S05]  /*a8a0*/  BRA `(.L_x_438) ;  /* 0xffffffc8008c7947 */ /* 0x000fea000383ffff */
.L_x_371:
[----:B------:R-:W-:Y:S01]  /*a8b0*/  BSSY B0, `(.L_x_439) ;  /* 0x0000005000007945 */ /* 0x000fe20003800000 */
[----:B------:R-:W-:-:S07]  /*a8c0*/  IMAD.MOV.U32 R15, RZ, RZ, -0x1 ;  /* 0xffffffffff0f7424 */ /* 0x000fce00078e00ff */
[----:B------:R-:W-:Y:S05]  /*a8d0*/  WARPSYNC.COLLECTIVE R15, `(.L_x_440) ;  /* 0x000000000f087348 */ /* 0x000fea0003c00000 */
[----:B------:R-:W-:Y:S01]  /*a8e0*/  NOP ;  /* 0x0000000000007918 */ /* 0x000fe20000000000 */
[----:B------:R-:W-:Y:S01]  /*a8f0*/  ENDCOLLECTIVE ;  /* 0x000000000000791b */ /* 0x000fe20003800000 */
.L_x_440:
[----:B------:R-:W-:Y:S05]  /*a900*/  BSYNC B0 ;  /* 0x0000000000007941 */ /* 0x000fea0003800000 */
.L_x_439:
[----:B------:R-:W-:Y:S05]  /*a910*/  BRA `(.L_x_441) ;  /* 0xffffffd0006c7947 */ /* 0x000fea000383ffff */
.L_x_383:
[----:B------:R-:W-:Y:S01]  /*a920*/  BSSY B0, `(.L_x_442) ;  /* 0x0000005000007945 */ /* 0x000fe20003800000 */
[----:B------:R-:W-:-:S07]  /*a930*/  IMAD.MOV.U32 R15, RZ, RZ, -0x1 ;  /* 0xffffffffff0f7424 */ /* 0x000fce00078e00ff */
[----:B------:R-:W-:Y:S05]  /*a940*/  WARPSYNC.COLLECTIVE R15, `(.L_x_443) ;  /* 0x000000000f087348 */ /* 0x000fea0003c00000 */
[----:B------:R-:W-:Y:S01]  /*a950*/  NOP ;  /* 0x0000000000007918 */ /* 0x000fe20000000000 */
[----:B------:R-:W-:Y:S01]  /*a960*/  ENDCOLLECTIVE ;  /* 0x000000000000791b */ /* 0x000fe20003800000 */
.L_x_443:
[----:B------:R-:W-:Y:S05]  /*a970*/  BSYNC B0 ;  /* 0x0000000000007941 */ /* 0x000fea0003800000 */
.L_x_442:
[----:B------:R-:W-:Y:S05]  /*a980*/  BRA `(.L_x_444) ;  /* 0xffffffd400847947 */ /* 0x000fea000383ffff */
.L_x_396:
[----:B------:R-:W-:Y:S01]  /*a990*/  BSSY B0, `(.L_x_445) ;  /* 0x0000005000007945 */ /* 0x000fe20003800000 */
[----:B------:R-:W-:-:S07]  /*a9a0*/  IMAD.MOV.U32 R15, RZ, RZ, -0x1 ;  /* 0xffffffffff0f7424 */ /* 0x000fce00078e00ff */
[----:B------:R-:W-:Y:S05]  /*a9b0*/  WARPSYNC.COLLECTIVE R15, `(.L_x_446) ;  /* 0x000000000f087348 */ /* 0x000fea0003c00000 */
[----:B------:R-:W-:Y:S01]  /*a9c0*/  NOP ;  /* 0x0000000000007918 */ /* 0x000fe20000000000 */
[----:B------:R-:W-:Y:S01]  /*a9d0*/  ENDCOLLECTIVE ;  /* 0x000000000000791b */ /* 0x000fe20003800000 */
.L_x_446:
[----:B------:R-:W-:Y:S05]  /*a9e0*/  BSYNC B0 ;  /* 0x0000000000007941 */ /* 0x000fea0003800000 */
.L_x_445:
[----:B------:R-:W-:Y:S05]  /*a9f0*/  BRA `(.L_x_447) ;  /* 0xffffffd800a07947 */ /* 0x000fea000383ffff */
.L_x_405:
[----:B-1----:R1:W2:Y:S02]  /*aa00*/  SYNCS.PHASECHK.TRANS64.TRYWAIT P1, [R20+URZ+0x38820], R3 ;  /* 0x03882003140075a7 */ /* 0x0022a4000802017f */
[----:B--2---:R-:W-:Y:S05]  /*aa10*/  @!P1 NANOSLEEP.SYNCS 0x989680 ;  /* 0x009896800000995d */ /* 0x004fea0003900000 */
[----:B------:R-:W2:Y:S02]  /*aa20*/  @!P1 SYNCS.PHASECHK.TRANS64 P1, [R20+URZ+0x38820], R3 ;  /* 0x03882003140095a7 */ /* 0x000ea4000802007f */
[----:B--2---:R-:W-:Y:S05]  /*aa30*/  @!P1 BRA `(.L_x_405) ;  /* 0xfffffffc00f09947 */ /* 0x004fea000383ffff */
[----:B------:R-:W-:Y:S05]  /*aa40*/  BRA `(.L_x_448) ;  /* 0xffffffe000787947 */ /* 0x000fea000383ffff */
.L_x_409:
[----:B-1----:R1:W2:Y:S02]  /*aa50*/  SYNCS.PHASECHK.TRANS64.TRYWAIT P1, [R20+URZ+0x38840], R21 ;  /* 0x03884015140075a7 */ /* 0x0022a4000802017f */
[----:B--2---:R-:W-:Y:S05]  /*aa60*/  @!P1 NANOSLEEP.SYNCS 0x989680 ;  /* 0x009896800000995d */ /* 0x004fea0003900000 */
[----:B------:R-:W2:Y:S02]  /*aa70*/  @!P1 SYNCS.PHASECHK.TRANS64 P1, [R20+URZ+0x38840], R21 ;  /* 0x03884015140095a7 */ /* 0x000ea4000802007f */
[----:B--2---:R-:W-:Y:S05]  /*aa80*/  @!P1 BRA `(.L_x_409) ;  /* 0xfffffffc00f09947 */ /* 0x004fea000383ffff */
[----:B------:R-:W-:Y:S05]  /*aa90*/  BRA `(.L_x_449) ;  /* 0xffffffe400e87947 */ /* 0x000fea000383ffff */
.L_x_411:
[----:B---3--:R3:W4:Y:S02]  /*aaa0*/  SYNCS.PHASECHK.TRANS64.TRYWAIT P1, [R20+URZ+0x38828], R21 ;  /* 0x03882815140075a7 */ /* 0x008724000802017f */
[----:B----4-:R-:W-:Y:S05]  /*aab0*/  @!P1 NANOSLEEP.SYNCS 0x989680 ;  /* 0x009896800000995d */ /* 0x010fea0003900000 */
[----:B------:R-:W4:Y:S02]  /*aac0*/  @!P1 SYNCS.PHASECHK.TRANS64 P1, [R20+URZ+0x38828], R21 ;  /* 0x03882815140095a7 */ /* 0x000f24000802007f */
[----:B----4-:R-:W-:Y:S05]  /*aad0*/  @!P1 BRA `(.L_x_411) ;  /* 0xfffffffc00f09947 */ /* 0x010fea000383ffff */
[----:B------:R-:W-:Y:S05]  /*aae0*/  BRA `(.L_x_450) ;  /* 0xffffffe8007c7947 */ /* 0x000fea000383ffff */
.L_x_413:
[----:B--2---:R2:W4:Y:S02]  /*aaf0*/  SYNCS.PHASECHK.TRANS64.TRYWAIT P1, [R20+URZ+0x38848], R21 ;  /* 0x03884815140075a7 */ /* 0x004524000802017f */
[----:B----4-:R-:W-:Y:S05]  /*ab00*/  @!P1 NANOSLEEP.SYNCS 0x989680 ;  /* 0x009896800000995d */ /* 0x010fea0003900000 */
[----:B------:R-:W4:Y:S02]  /*ab10*/  @!P1 SYNCS.PHASECHK.TRANS64 P1, [R20+URZ+0x38848], R21 ;  /* 0x03884815140095a7 */ /* 0x000f24000802007f */
[----:B----4-:R-:W-:Y:S05]  /*ab20*/  @!P1 BRA `(.L_x_413) ;  /* 0xfffffffc00f09947 */ /* 0x010fea000383ffff */
[----:B------:R-:W-:Y:S05]  /*ab30*/  BRA `(.L_x_451) ;  /* 0xffffffe800ec7947 */ /* 0x000fea000383ffff */
.L_x_415:
[----:B------:R-:W-:-:S07]  /*ab40*/  SHF.L.U32 R5, R18, 0x1f, RZ ;  /* 0x0000001f12057819 */ /* 0x000fce00000006ff */
.L_x_452:
[----:B-1----:R1:W2:Y:S02]  /*ab50*/  SYNCS.PHASECHK.TRANS64.TRYWAIT P1, [R20+URZ+0x38820], R5 ;  /* 0x03882005140075a7 */ /* 0x0022a4000802017f */
[----:B--2---:R-:W-:Y:S05]  /*ab60*/  @!P1 NANOSLEEP.SYNCS 0x989680 ;  /* 0x009896800000995d */ /* 0x004fea0003900000 */
[----:B------:R-:W2:Y:S02]  /*ab70*/  @!P1 SYNCS.PHASECHK.TRANS64 P1, [R20+URZ+0x38820], R5 ;  /* 0x03882005140095a7 */ /* 0x000ea4000802007f */
[----:B--2---:R-:W-:Y:S05]  /*ab80*/  @!P1 BRA `(.L_x_452) ;  /* 0xfffffffc00f09947 */ /* 0x004fea000383ffff */
[----:B------:R-:W-:Y:S05]  /*ab90*/  BRA `(.L_x_453) ;  /* 0xffffffec00747947 */ /* 0x000fea000383ffff */
.L_x_418:
[----:B---3--:R3:W4:Y:S02]  /*aba0*/  SYNCS.PHASECHK.TRANS64.TRYWAIT P1, [R20+URZ+0x38840], R9 ;  /* 0x03884009140075a7 */ /* 0x008724000802017f */
[----:B----4-:R-:W-:Y:S05]  /*abb0*/  @!P1 NANOSLEEP.SYNCS 0x989680 ;  /* 0x009896800000995d */ /* 0x010fea0003900000 */
[----:B------:R-:W4:Y:S02]  /*abc0*/  @!P1 SYNCS.PHASECHK.TRANS64 P1, [R20+URZ+0x38840], R9 ;  /* 0x03884009140095a7 */ /* 0x000f24000802007f */
[----:B----4-:R-:W-:Y:S05]  /*abd0*/  @!P1 BRA `(.L_x_418) ;  /* 0xfffffffc00f09947 */ /* 0x010fea000383ffff */
[----:B------:R-:W-:Y:S05]  /*abe0*/  BRA `(.L_x_454) ;  /* 0xffffffec00fc7947 */ /* 0x000fea000383ffff */
.L_x_420:
[----:B-1----:R1:W2:Y:S02]  /*abf0*/  SYNCS.PHASECHK.TRANS64.TRYWAIT P1, [R20+URZ+0x38828], R9 ;  /* 0x03882809140075a7 */ /* 0x0022a4000802017f */
[----:B--2---:R-:W-:Y:S05]  /*ac00*/  @!P1 NANOSLEEP.SYNCS 0x989680 ;  /* 0x009896800000995d */ /* 0x004fea0003900000 */
[----:B------:R-:W2:Y:S02]  /*ac10*/  @!P1 SYNCS.PHASECHK.TRANS64 P1, [R20+URZ+0x38828], R9 ;  /* 0x03882809140095a7 */ /* 0x000ea4000802007f */
[----:B--2---:R-:W-:Y:S05]  /*ac20*/  @!P1 BRA `(.L_x_420) ;  /* 0xfffffffc00f09947 */ /* 0x004fea000383ffff */
[----:B------:R-:W-:Y:S05]  /*ac30*/  BRA `(.L_x_455) ;  /* 0xfffffff000847947 */ /* 0x000fea000383ffff */
.L_x_422:
[----:B----4-:R4:W1:Y:S02]  /*ac40*/  SYNCS.PHASECHK.TRANS64.TRYWAIT P0, [R4+URZ+0x38840], R3 ;  /* 0x03884003040075a7 */ /* 0x010864000800017f */
[----:B-1----:R-:W-:Y:S05]  /*ac50*/  @!P0 NANOSLEEP.SYNCS 0x989680 ;  /* 0x009896800000895d */ /* 0x002fea0003900000 */
[----:B------:R-:W1:Y:S02]  /*ac60*/  @!P0 SYNCS.PHASECHK.TRANS64 P0, [R4+URZ+0x38840], R3 ;  /* 0x03884003040085a7 */ /* 0x000e64000800007f */
[----:B-1----:R-:W-:Y:S05]  /*ac70*/  @!P0 BRA `(.L_x_422) ;  /* 0xfffffffc00f08947 */ /* 0x002fea000383ffff */
[----:B------:R-:W-:Y:S05]  /*ac80*/  BRA `(.L_x_456) ;  /* 0xfffffff4000c7947 */ /* 0x000fea000383ffff */
.L_x_424:
[----:B------:R-:W-:Y:S01]  /*ac90*/  BSSY B0, `(.L_x_457) ;  /* 0x0000006000007945 */ /* 0x000fe20003800000 */
[----:B------:R-:W-:-:S07]  /*aca0*/  IMAD.MOV.U32 R15, RZ, RZ, -0x1 ;  /* 0xffffffffff0f7424 */ /* 0x000fce00078e00ff */
[----:B------:R-:W-:Y:S05]  /*acb0*/  WARPSYNC.COLLECTIVE R15, `(.L_x_458) ;  /* 0x000000000f0c7348 */ /* 0x000fea0003c00000 */
[----:B------:R-:W-:Y:S02]  /*acc0*/  ELECT P6, UR62, PT ;  /* 0x00000000003e782f */ /* 0x000fe400038c0000 */
[----:B------:R-:W-:Y:S01]  /*acd0*/  MOV R14, UR62 ;  /* 0x0000003e000e7c02 */ /* 0x000fe20008000f00 */
[----:B------:R-:W-:Y:S10]  /*ace0*/  ENDCOLLECTIVE ;  /* 0x000000000000791b */ /* 0x000ff40003800000 */
.L_x_458:
[----:B------:R-:W-:Y:S05]  /*acf0*/  BSYNC B0 ;  /* 0x0000000000007941 */ /* 0x000fea0003800000 */
.L_x_457:
[----:B------:R-:W-:Y:S01]  /*ad00*/  PLOP3.LUT P0, PT, P6, PT, PT, 0x80, 0x0 ;  /* 0x000000000000781c */ /* 0x000fe2000370f070 */
[----:B------:R-:W-:-:S12]  /*ad10*/  BRA `(.L_x_459) ;  /* 0xfffffff400b47947 */ /* 0x000fd8000383ffff */
.L_x_426:
[----:B-1----:R1:W2:Y:S02]  /*ad20*/  SYNCS.PHASECHK.TRANS64.TRYWAIT P1, [R7+URZ], R4 ;  /* 0x00000004070075a7 */ /* 0x0022a4000802017f */
[----:B--2---:R-:W-:Y:S05]  /*ad30*/  @!P1 NANOSLEEP.SYNCS 0x989680 ;  /* 0x009896800000995d */ /* 0x004fea0003900000 */
[----:B------:R-:W2:Y:S02]  /*ad40*/  @!P1 SYNCS.PHASECHK.TRANS64 P1, [R7+URZ], R4 ;  /* 0x00000004070095a7 */ /* 0x000ea4000802007f */
[----:B--2---:R-:W-:Y:S05]  /*ad50*/  @!P1 BRA `(.L_x_426) ;  /* 0xfffffffc00f09947 */ /* 0x004fea000383ffff */
[----:B------:R-:W-:Y:S05]  /*ad60*/  BRA `(.L_x_460) ;  /* 0xfffffff400f47947 */ /* 0x000fea000383ffff */
.L_x_427:
[----:B--2---:R2:W3:Y:S02]  /*ad70*/  SYNCS.PHASECHK.TRANS64.TRYWAIT P1, [R3+URZ], R2 ;  /* 0x00000002030075a7 */ /* 0x0044e4000802017f */
[----:B---3--:R-:W-:Y:S05]  /*ad80*/  @!P1 NANOSLEEP.SYNCS 0x989680 ;  /* 0x009896800000995d */ /* 0x008fea0003900000 */
[----:B------:R-:W3:Y:S02]  /*ad90*/  @!P1 SYNCS.PHASECHK.TRANS64 P1, [R3+URZ], R2 ;  /* 0x00000002030095a7 */ /* 0x000ee4000802007f */
[----:B---3--:R-:W-:Y:S05]  /*ada0*/  @!P1 BRA `(.L_x_427) ;  /* 0xfffffffc00f09947 */ /* 0x008fea000383ffff */
[----:B------:R-:W-:Y:S05]  /*adb0*/  BRA `(.L_x_461) ;  /* 0xfffffff400e87947 */ /* 0x000fea000383ffff */
.L_x_429:
[----:B--2---:R2:W3:Y:S02]  /*adc0*/  SYNCS.PHASECHK.TRANS64.TRYWAIT P0, [R5+URZ], R4 ;  /* 0x00000004050075a7 */ /* 0x0044e4000800017f */
[----:B---3--:R-:W-:Y:S05]  /*add0*/  @!P0 NANOSLEEP.SYNCS 0x989680 ;  /* 0x009896800000895d */ /* 0x008fea0003900000 */
[----:B------:R-:W3:Y:S02]  /*ade0*/  @!P0 SYNCS.PHASECHK.TRANS64 P0, [R5+URZ], R4 ;  /* 0x00000004050085a7 */ /* 0x000ee4000800007f */
[----:B---3--:R-:W-:Y:S05]  /*adf0*/  @!P0 BRA `(.L_x_429) ;  /* 0xfffffffc00f08947 */ /* 0x008fea000383ffff */
[----:B------:R-:W-:Y:S05]  /*ae00*/  BRA `(.L_x_462) ;  /* 0xfffffff400ec7947 */ /* 0x000fea000383ffff */
.L_x_463:
        /* <DEDUP_REMOVED lines=15> */
.L_x_3685:


//--------------------- .text._ZN7cutlass13device_kernelIN5flash22FlashAttnBwdPreprocessIN4cute5tupleIJNS3_1CILi80EEENS5_ILi128EEEEEENS_10bfloat16_tEfNS_4arch4Sm90ELb1ELb0EEEEEvNT_6ParamsE --------------------------
	.section	.text._ZN7cutlass13device_kernelIN5flash22FlashAttnBwdPreprocessIN4cute5tupleIJNS3_1CILi80EEENS5_ILi128EEEEEENS_10bfloat16_tEfNS_4arch4Sm90ELb1ELb0EEEEEvNT_6ParamsE,"ax",@progbits
	.align	128
.text._ZN7cutlass13device_kernelIN5flash22FlashAttnBwdPreprocessIN4cute5tupleIJNS3_1CILi80EEENS5_ILi128EEEEEENS_10bfloat16_tEfNS_4arch4Sm90ELb1ELb0EEEEEvNT_6ParamsE:
        .type           _ZN7cutlass13device_kernelIN5flash22FlashAttnBwdPreprocessIN4cute5tupleIJNS3_1CILi80EEENS5_ILi128EEEEEENS_10bfloat16_tEfNS_4arch4Sm90ELb1ELb0EEEEEvNT_6ParamsE,@function
        .size           _ZN7cutlass13device_kernelIN5flash22FlashAttnBwdPreprocessIN4cute5tupleIJNS3_1CILi80EEENS5_ILi128EEEEEENS_10bfloat16_tEfNS_4arch4Sm90ELb1ELb0EEEEEvNT_6ParamsE,(.L_x_3686 - _ZN7cutlass13device_kernelIN5flash22FlashAttnBwdPreprocessIN4cute5tupleIJNS3_1CILi80EEENS5_ILi128EEEEEENS_10bfloat16_tEfNS_4arch4Sm90ELb1ELb0EEEEEvNT_6ParamsE)
        .other          _ZN7cutlass13device_kernelIN5flash22FlashAttnBwdPreprocessIN4cute5tupleIJNS3_1CILi80EEENS5_ILi128EEEEEENS_10bfloat16_tEfNS_4arch4Sm90ELb1ELb0EEEEEvNT_6ParamsE,@"STO_CUDA_ENTRY STV_DEFAULT"
_ZN7cutlass13device_kernelIN5flash22FlashAttnBwdPreprocessIN4cute5tupleIJNS3_1CILi80EEENS5_ILi128EEEEEENS_10bfloat16_tEfNS_4arch4Sm90ELb1ELb0EEEEEvNT_6ParamsE:
[----:B------:R-:W-:Y:S01]  /*0000*/  LDC R1, c[0x0][0x28] ;  /* 0x00000a00ff017b82 */ /* 0x000fe20000000800 */
[----:B------:R-:W0:Y:S07]  /*0010*/  S2R R0, SR_TID.X ;  /* 0x0000000000007919 */ /* 0x000e2e0000002100 */
[----:B------:R-:W1:Y:S01]  /*0020*/  LDC R7, c[0x0][0x218] ;  /* 0x00008600ff077b82 */ /* 0x000e620000000800 */
[----:B------:R-:W-:Y:S01]  /*0030*/  ULDC.64 UR4, c[0x0][0x208] ;  /* 0x0000820000047ab9 */ /* 0x000fe20000000a00 */
[----:B------:R-:W-:Y:S01]  /*0040*/  BSSY B0, `(.L_x_464) ;  /* 0x0000027000007945 */ /* 0x000fe20003800000 */
[----:B------:R-:W1:Y:S05]  /*0050*/  S2R R2, SR_CTAID.X ;  /* 0x0000000000027919 */ /* 0x000e6a0000002500 */
[----:B------:R-:W2:Y:S08]  /*0060*/  S2UR UR6, SR_CTAID.Y ;  /* 0x00000000000679c3 */ /* 0x000eb00000002600 */
[----:B------:R-:W3:Y:S08]  /*0070*/  S2UR UR7, SR_CTAID.Z ;  /* 0x00000000000779c3 */ /* 0x000ef00000002700 */
[----:B------:R-:W4:Y:S01]  /*0080*/  LDC.64 R16, c[0x0][0x230] ;  /* 0x00008c00ff107b82 */ /* 0x000f220000000a00 */
[----:B0-----:R-:W-:-:S07]  /*0090*/  SHF.R.S32.HI R3, RZ, 0x1f, R0 ;  /* 0x0000001fff037819 */ /* 0x001fce0000011400 */
[----:B------:R-:W0:Y:S01]  /*00a0*/  LDC.64 R20, c[0x0][0x238] ;  /* 0x00008e00ff147b82 */ /* 0x000e220000000a00 */
[----:B------:R-:W-:Y:S01]  /*00b0*/  ISETP.GT.AND P0, PT, R0, 0x4f, PT ;  /* 0x0000004f0000780c */ /* 0x000fe20003f04270 */
[----:B--2---:R-:W-:Y:S01]  /*00c0*/  USHF.R.S32.HI UR8, URZ, 0x1f, UR6 ;  /* 0x0000001f3f087899 */ /* 0x004fe20008011406 */
[----:B------:R-:W-:Y:S01]  /*00d0*/  LEA.HI R4, R3, R0, RZ, 0x4 ;  /* 0x0000000003047211 */ /* 0x000fe200078f20ff */
[----:B-1----:R-:W-:-:S03]  /*00e0*/  IMAD R3, R2, -0x50, R7 ;  /* 0xffffffb002037824 */ /* 0x002fc600078e0207 */
[----:B------:R-:W-:Y:S01]  /*00f0*/  LOP3.LUT R5, R4, 0xfffffff0, RZ, 0xc0, !PT ;  /* 0xfffffff004057812 */ /* 0x000fe200078ec0ff */
[----:B------:R-:W1:Y:S01]  /*0100*/  LDC.64 R8, c[0x0][0x250] ;  /* 0x00009400ff087b82 */ /* 0x000e620000000a00 */
[CC--:B------:R-:W-:Y:S01]  /*0110*/  ISETP.GE.OR P1, PT, R0.reuse, R3.reuse, P0 ;  /* 0x000000030000720c */ /* 0x0c0fe20000726670 */
[----:B---3--:R-:W-:Y:S01]  /*0120*/  USHF.R.S32.HI UR9, URZ, 0x1f, UR7 ;  /* 0x0000001f3f097899 */ /* 0x008fe20008011407 */
[----:B------:R-:W-:Y:S01]  /*0130*/  SHF.R.S32.HI R54, RZ, 0x4, R4 ;  /* 0x00000004ff367819 */ /* 0x000fe20000011404 */
[----:B------:R-:W-:Y:S02]  /*0140*/  IMAD.IADD R5, R0, 0x1, -R5 ;  /* 0x0000000100057824 */ /* 0x000fe400078e0a05 */
[----:B------:R-:W-:Y:S01]  /*0150*/  IMAD.MOV.U32 R4, RZ, RZ, 0x7f800000 ;  /* 0x7f800000ff047424 */ /* 0x000fe200078e00ff */
[----:B------:R-:W-:Y:S02]  /*0160*/  ISETP.GE.AND P3, PT, R54, R3, PT ;  /* 0x000000033600720c */ /* 0x000fe40003f66270 */
[----:B------:R-:W-:-:S05]  /*0170*/  SHF.L.U32 R22, R5, 0x3, RZ ;  /* 0x0000000305167819 */ /* 0x000fca00000006ff */
[----:B------:R-:W-:Y:S06]  /*0180*/  @P1 BRA `(.L_x_465) ;  /* 0x0000000000481947 */ /* 0x000fec0003800000 */
[----:B------:R-:W2:Y:S01]  /*0190*/  LDC.64 R12, c[0x0][0x290] ;  /* 0x0000a400ff0c7b82 */ /* 0x000ea20000000a00 */
[----:B------:R-:W-:Y:S01]  /*01a0*/  IMAD R11, R2, 0x50, RZ ;  /* 0x00000050020b7824 */ /* 0x000fe200078e02ff */
[----:B------:R-:W-:Y:S01]  /*01b0*/  SHF.R.S32.HI R4, RZ, 0x1f, R0 ;  /* 0x0000001fff047819 */ /* 0x000fe20000011400 */
[----:B------:R-:W-:-:S03]  /*01c0*/  ULDC.64 UR10, c[0x0][0x288] ;  /* 0x0000a200000a7ab9 */ /* 0x000fc60000000a00 */
[C---:B------:R-:W-:Y:S02]  /*01d0*/  IADD3 R10, P1, R11.reuse, R0, RZ ;  /* 0x000000000b0a7210 */ /* 0x040fe40007f3e0ff */
[----:B------:R-:W3:Y:S02]  /*01e0*/  LDC.64 R14, c[0x0][0x298] ;  /* 0x0000a600ff0e7b82 */ /* 0x000ee40000000a00 */
[----:B------:R-:W-:Y:S01]  /*01f0*/  LEA.HI.X.SX32 R11, R11, R4, 0x1, P1 ;  /* 0x000000040b0b7211 */ /* 0x000fe200008f0eff */
[C---:B--2---:R-:W-:Y:S02]  /*0200*/  IMAD R6, R12.reuse, UR8, RZ ;  /* 0x000000080c067c24 */ /* 0x044fe4000f8e02ff */
[----:B------:R-:W-:-:S04]  /*0210*/  IMAD.WIDE.U32 R10, R12, UR6, R10 ;  /* 0x000000060c0a7c25 */ /* 0x000fc8000f8e000a */
[----:B------:R-:W-:Y:S02]  /*0220*/  IMAD R13, R13, UR6, R6 ;  /* 0x000000060d0d7c24 */ /* 0x000fe4000f8e0206 */
[C---:B---3--:R-:W-:Y:S02]  /*0230*/  IMAD R4, R14.reuse, UR9, RZ ;  /* 0x000000090e047c24 */ /* 0x048fe4000f8e02ff */
[----:B------:R-:W-:Y:S02]  /*0240*/  IMAD.IADD R11, R11, 0x1, R13 ;  /* 0x000000010b0b7824 */ /* 0x000fe400078e020d */
[----:B------:R-:W-:Y:S02]  /*0250*/  IMAD R13, R15, UR7, R4 ;  /* 0x000000070f0d7c24 */ /* 0x000fe4000f8e0204 */
[----:B------:R-:W-:-:S05]  /*0260*/  IMAD.WIDE.U32 R10, R14, UR7, R10 ;  /* 0x000000070e0a7c25 */ /* 0x000fca000f8e000a */
[----:B------:R-:W-:Y:S02]  /*0270*/  IADD3 R11, R11, R13, RZ ;  /* 0x0000000d0b0b7210 */ /* 0x000fe40007ffe0ff */
[----:B------:R-:W-:-:S04]  /*0280*/  LEA R12, P1, R10, UR10, 0x2 ;  /* 0x0000000a0a0c7c11 */ /* 0x000fc8000f8210ff */
[----:B------:R-:W-:-:S05]  /*0290*/  LEA.HI.X R13, R10, UR11, R11, 0x2, P1 ;  /* 0x0000000b0a0d7c11 */ /* 0x000fca00088f140b */
[----:B------:R2:W5:Y:S04]  /*02a0*/  LDG.E R4, desc[UR4][R12.64] ;  /* 0x000000040c047981 */ /* 0x000568000c1e1900 */
.L_x_465:
[----:B------:R-:W-:Y:S05]  /*02b0*/  BSYNC B0 ;  /* 0x0000000000007941 */ /* 0x000fea0003800000 */
.L_x_464:
[----:B------:R-:W-:Y:S01]  /*02c0*/  ULDC UR10, c[0x0][0x21c] ;  /* 0x00008700000a7ab9 */ /* 0x000fe20000000800 */
[----:B------:R-:W3:Y:S01]  /*02d0*/  LDC.64 R18, c[0x0][0x258] ;  /* 0x00009600ff127b82 */ /* 0x000ee20000000a00 */
[----:B------:R-:W-:Y:S01]  /*02e0*/  ISETP.LT.AND P2, PT, R22, UR10, !P3 ;  /* 0x0000000a16007c0c */ /* 0x000fe2000df41270 */
[----:B----4-:R-:W-:Y:S01]  /*02f0*/  IMAD R6, R16, UR8, RZ ;  /* 0x0000000810067c24 */ /* 0x010fe2000f8e02ff */
[----:B------:R-:W-:Y:S02]  /*0300*/  SHF.R.S32.HI R23, RZ, 0x1f, R22 ;  /* 0x0000001fff177819 */ /* 0x000fe40000011416 */
[----:B------:R-:W-:Y:S01]  /*0310*/  SHF.R.S32.HI R55, RZ, 0x1f, R54 ;  /* 0x0000001fff377819 */ /* 0x000fe20000011436 */
[----:B------:R-:W-:Y:S01]  /*0320*/  IMAD R11, R17, UR6, R6 ;  /* 0x00000006110b7c24 */ /* 0x000fe2000f8e0206 */
[----:B------:R-:W-:Y:S01]  /*0330*/  ISETP.GE.AND P1, PT, R22, UR10, PT ;  /* 0x0000000a16007c0c */ /* 0x000fe2000bf26270 */
[----:B--2---:R-:W-:-:S04]  /*0340*/  IMAD.WIDE.U32 R12, R16, UR6, R22 ;  /* 0x00000006100c7c25 */ /* 0x004fc8000f8e0016 */
[----:B0-----:R-:W-:Y:S02]  /*0350*/  IMAD R6, R20, UR9, RZ ;  /* 0x0000000914067c24 */ /* 0x001fe4000f8e02ff */
[----:B------:R-:W0:Y:S01]  /*0360*/  @P2 LDC.64 R14, c[0x0][0x228] ;  /* 0x00008a00ff0e2b82 */ /* 0x000e220000000a00 */
[----:B------:R-:W-:Y:S02]  /*0370*/  IMAD.IADD R13, R13, 0x1, R11 ;  /* 0x000000010d0d7824 */ /* 0x000fe400078e020b */
[----:B-1----:R-:W-:Y:S02]  /*0380*/  IMAD R16, R8, UR8, RZ ;  /* 0x0000000808107c24 */ /* 0x002fe4000f8e02ff */
[----:B------:R-:W-:Y:S01]  /*0390*/  IMAD R17, R21, UR7, R6 ;  /* 0x0000000715117c24 */ /* 0x000fe2000f8e0206 */
[----:B------:R-:W-:Y:S01]  /*03a0*/  IADD3 R6, R54, 0x10, RZ ;  /* 0x0000001036067810 */ /* 0x000fe20007ffe0ff */
[----:B------:R-:W-:Y:S01]  /*03b0*/  IMAD.WIDE.U32 R20, R20, UR7, R12 ;  /* 0x0000000714147c25 */ /* 0x000fe2000f8e000c */
[----:B------:R-:W1:Y:S02]  /*03c0*/  @P2 LDC.64 R10, c[0x0][0x248] ;  /* 0x00009200ff0a2b82 */ /* 0x000e640000000a00 */
[----:B------:R-:W-:Y:S01]  /*03d0*/  ISETP.LT.AND P4, PT, R6, R3, !P1 ;  /* 0x000000030600720c */ /* 0x000fe20004f81270 */
[----:B------:R-:W-:-:S02]  /*03e0*/  IMAD R13, R9, UR6, R16 ;  /* 0x00000006090d7c24 */ /* 0x000fc4000f8e0210 */
[----:B------:R-:W-:-:S03]  /*03f0*/  IMAD.WIDE.U32 R8, R8, UR6, R22 ;  /* 0x0000000608087c25 */ /* 0x000fc6000f8e0016 */
[----:B------:R-:W2:Y:S01]  /*0400*/  @P2 LDC.64 R30, c[0x0][0x210] ;  /* 0x00008400ff1e2b82 */ /* 0x000ea20000000a00 */
[----:B---3--:R-:W-:Y:S02]  /*0410*/  IMAD R16, R18, UR9, RZ ;  /* 0x0000000912107c24 */ /* 0x008fe4000f8e02ff */
[----:B------:R-:W-:Y:S02]  /*0420*/  IMAD.IADD R9, R9, 0x1, R13 ;  /* 0x0000000109097824 */ /* 0x000fe400078e020d */
[----:B------:R-:W-:-:S03]  /*0430*/  IMAD.WIDE R48, R2, 0x50, R54 ;  /* 0x0000005002307825 */ /* 0x000fc600078e0236 */
[----:B------:R-:W3:Y:S01]  /*0440*/  @P2 LDC.64 R12, c[0x0][0x240] ;  /* 0x00009000ff0c2b82 */ /* 0x000ee20000000a00 */
[----:B------:R-:W-:Y:S02]  /*0450*/  IMAD R19, R19, UR7, R16 ;  /* 0x0000000713137c24 */ /* 0x000fe4000f8e0210 */
[----:B------:R-:W-:Y:S01]  /*0460*/  IMAD.WIDE.U32 R40, R18, UR7, R8 ;  /* 0x0000000712287c25 */ /* 0x000fe2000f8e0008 */
[----:B------:R-:W-:Y:S02]  /*0470*/  IADD3 R9, R21, R17, RZ ;  /* 0x0000001115097210 */ /* 0x000fe40007ffe0ff */
[----:B------:R-:W-:Y:S01]  /*0480*/  @P2 MOV R8, R20 ;  /* 0x0000001400082202 */ /* 0x000fe20000000f00 */
[----:B0-----:R-:W-:Y:S01]  /*0490*/  @P2 IMAD R16, R49, R14, RZ ;  /* 0x0000000e31102224 */ /* 0x001fe200078e02ff */
[----:B------:R-:W0:Y:S01]  /*04a0*/  @P4 LDC.64 R24, c[0x0][0x228] ;  /* 0x00008a00ff184b82 */ /* 0x000e220000000a00 */
[----:B------:R-:W-:Y:S02]  /*04b0*/  IMAD.IADD R41, R41, 0x1, R19 ;  /* 0x0000000129297824 */ /* 0x000fe400078e0213 */
[----:B------:R-:W-:-:S02]  /*04c0*/  @P2 IMAD R17, R48, R15, R16 ;  /* 0x0000000f30112224 */ /* 0x000fc400078e0210 */
[----:B------:R-:W-:Y:S01]  /*04d0*/  @P2 IMAD.WIDE.U32 R14, R48, R14, R8 ;  /* 0x0000000e300e2225 */ /* 0x000fe200078e0008 */
[----:B------:R-:W-:Y:S02]  /*04e0*/  IADD3 R8, R54, 0x20, RZ ;  /* 0x0000002036087810 */ /* 0x000fe40007ffe0ff */
[----:B------:R-:W4:Y:S01]  /*04f0*/  @P4 LDC.64 R28, c[0x0][0x248] ;  /* 0x00009200ff1c4b82 */ /* 0x000f220000000a00 */
[----:B------:R-:W-:Y:S01]  /*0500*/  @P2 IMAD.IADD R15, R15, 0x1, R17 ;  /* 0x000000010f0f2824 */ /* 0x000fe200078e0211 */
[----:B--2---:R-:W-:Y:S01]  /*0510*/  @P2 LEA R30, P5, R14, R30, 0x1 ;  /* 0x0000001e0e1e2211 */ /* 0x004fe200078a08ff */
[----:B-1----:R-:W-:-:S03]  /*0520*/  @P2 IMAD R16, R49, R10, RZ ;  /* 0x0000000a31102224 */ /* 0x002fc600078e02ff */
[----:B------:R-:W-:Y:S01]  /*0530*/  @P2 LEA.HI.X R31, R14, R31, R15, 0x1, P5 ;  /* 0x0000001f0e1f2211 */ /* 0x000fe200028f0c0f */
[----:B------:R-:W-:Y:S01]  /*0540*/  @P2 IMAD R19, R48, R11, R16 ;  /* 0x0000000b30132224 */ /* 0x000fe200078e0210 */
[----:B------:R-:W-:Y:S01]  /*0550*/  ISETP.LT.AND P5, PT, R8, R3, !P1 ;  /* 0x000000030800720c */ /* 0x000fe20004fa1270 */
[----:B------:R-:W-:Y:S01]  /*0560*/  @P2 IMAD.WIDE.U32 R10, R48, R10, R40 ;  /* 0x0000000a300a2225 */ /* 0x000fe200078e0028 */
[----:B------:R-:W-:Y:S02]  /*0570*/  CS2R R14, SRZ ;  /* 0x00000000000e7805 */ /* 0x000fe4000001ff00 */
[----:B------:R-:W-:Y:S01]  /*0580*/  CS2R R16, SRZ ;  /* 0x0000000000107805 */ /* 0x000fe2000001ff00 */
[----:B------:R-:W1:Y:S01]  /*0590*/  @P4 LDC.64 R32, c[0x0][0x210] ;  /* 0x00008400ff204b82 */ /* 0x000e620000000a00 */
[----:B------:R-:W-:Y:S01]  /*05a0*/  @P2 IMAD.IADD R11, R11, 0x1, R19 ;  /* 0x000000010b0b2824 */ /* 0x000fe200078e0213 */
[----:B---3--:R-:W-:Y:S02]  /*05b0*/  @P2 LEA R36, P6, R10, R12, 0x1 ;  /* 0x0000000c0a242211 */ /* 0x008fe400078c08ff */
[----:B------:R-:W-:-:S02]  /*05c0*/  CS2R R18, SRZ ;  /* 0x0000000000127805 */ /* 0x000fc4000001ff00 */
[----:B------:R-:W-:Y:S02]  /*05d0*/  @P2 LEA.HI.X R37, R10, R13, R11, 0x1, P6 ;  /* 0x0000000d0a252211 */ /* 0x000fe400030f0c0b */
[----:B------:R-:W-:Y:S02]  /*05e0*/  CS2R R12, SRZ ;  /* 0x00000000000c7805 */ /* 0x000fe4000001ff00 */
[C---:B------:R-:W-:Y:S01]  /*05f0*/  @P4 IADD3 R23, P6, R48.reuse, 0x10, RZ ;  /* 0x0000001030174810 */ /* 0x040fe20007fde0ff */
[----:B------:R-:W2:Y:S01]  /*0600*/  @P5 LDC.64 R26, c[0x0][0x228] ;  /* 0x00008a00ff1a5b82 */ /* 0x000ea20000000a00 */
[----:B------:R-:W3:Y:S02]  /*0610*/  @P2 LDG.E.128 R16, desc[UR4][R36.64] ;  /* 0x0000000424102981 */ /* 0x000ee4000c1e1d00 */
[----:B------:R-:W-:Y:S02]  /*0620*/  @P4 IADD3.X R11, RZ, R49, RZ, P6, !PT ;  /* 0x00000031ff0b4210 */ /* 0x000fe400037fe4ff */
[----:B------:R4:W3:Y:S01]  /*0630*/  @P2 LDG.E.128 R12, desc[UR4][R30.64] ;  /* 0x000000041e0c2981 */ /* 0x0008e2000c1e1d00 */
[----:B------:R-:W-:-:S02]  /*0640*/  @P4 IADD3 R45, P2, R48, 0x10, RZ ;  /* 0x00000010302d4810 */ /* 0x000fc40007f5e0ff */
[----:B0-----:R-:W-:Y:S01]  /*0650*/  @P4 IMAD R10, R11, R24, RZ ;  /* 0x000000180b0a4224 */ /* 0x001fe200078e02ff */
[----:B------:R-:W0:Y:S01]  /*0660*/  @P4 LDC.64 R34, c[0x0][0x240] ;  /* 0x00009000ff224b82 */ /* 0x000e220000000a00 */
[----:B------:R-:W-:Y:S02]  /*0670*/  @P4 IADD3.X R21, RZ, R49, RZ, P2, !PT ;  /* 0x00000031ff154210 */ /* 0x000fe400017fe4ff */
[----:B------:R-:W-:Y:S02]  /*0680*/  @P4 IMAD R43, R23, R25, R10 ;  /* 0x00000019172b4224 */ /* 0x000fe400078e020a */
[----:B------:R-:W-:-:S03]  /*0690*/  VIADD R10, R54, 0x40 ;  /* 0x00000040360a7836 */ /* 0x000fc60000000000 */
[----:B------:R-:W0:Y:S01]  /*06a0*/  @P5 LDC.64 R64, c[0x0][0x210] ;  /* 0x00008400ff405b82 */ /* 0x000e220000000a00 */
[----:B----4-:R-:W-:Y:S01]  /*06b0*/  @P4 IMAD R30, R21, R28, RZ ;  /* 0x0000001c151e4224 */ /* 0x010fe200078e02ff */
[----:B------:R-:W-:Y:S01]  /*06c0*/  @P5 IADD3 R39, P6, R48, 0x20, RZ ;  /* 0x0000002030275810 */ /* 0x000fe20007fde0ff */
[----:B------:R-:W-:Y:S01]  /*06d0*/  @P4 IMAD.MOV.U32 R21, RZ, RZ, R9 ;  /* 0x000000ffff154224 */ /* 0x000fe200078e0009 */
[----:B------:R-:W-:Y:S01]  /*06e0*/  ISETP.GE.AND P2, PT, R10, R3, PT ;  /* 0x000000030a00720c */ /* 0x000fe20003f46270 */
[----:B------:R-:W-:Y:S01]  /*06f0*/  VIADD R52, R54, 0x30 ;  /* 0x0000003036347836 */ /* 0x000fe20000000000 */
[----:B------:R-:W-:Y:S01]  /*0700*/  @P5 IADD3.X R11, RZ, R49, RZ, P6, !PT ;  /* 0x00000031ff0b5210 */ /* 0x000fe200037fe4ff */
[----:B------:R-:W-:Y:S01]  /*0710*/  @P4 IMAD.WIDE.U32 R24, R23, R24, R20 ;  /* 0x0000001817184225 */ /* 0x000fe200078e0014 */
[----:B------:R-:W-:Y:S01]  /*0720*/  ISETP.GE.OR P2, PT, R22, UR10, P2 ;  /* 0x0000000a16007c0c */ /* 0x000fe20009746670 */
[----:B------:R-:W4:Y:S01]  /*0730*/  @P5 LDC.64 R50, c[0x0][0x240] ;  /* 0x00009000ff325b82 */ /* 0x000f220000000a00 */
[----:B------:R-:W-:Y:S01]  /*0740*/  @P4 MOV R23, R41 ;  /* 0x0000002900174202 */ /* 0x000fe20000000f00 */
[----:B------:R-:W-:Y:S01]  /*0750*/  @P4 IMAD.MOV.U32 R22, RZ, RZ, R40 ;  /* 0x000000ffff164224 */ /* 0x000fe200078e0028 */
[----:B------:R-:W-:Y:S01]  /*0760*/  ISETP.LT.AND P1, PT, R52, R3, !P1 ;  /* 0x000000033400720c */ /* 0x000fe20004f21270 */
[----:B------:R-:W-:Y:S01]  /*0770*/  @P4 IMAD R29, R45, R29, R30 ;  /* 0x0000001d2d1d4224 */ /* 0x000fe200078e021e */
[----:B-1----:R-:W-:Y:S01]  /*0780*/  @P4 LEA R32, P6, R24, R32, 0x1 ;  /* 0x0000002018204211 */ /* 0x002fe200078c08ff */
[----:B--2---:R-:W-:Y:S01]  /*0790*/  @P5 IMAD R30, R11, R26, RZ ;  /* 0x0000001a0b1e5224 */ /* 0x004fe200078e02ff */
[----:B------:R-:W-:Y:S01]  /*07a0*/  @P4 IADD3 R11, R25, R43, RZ ;  /* 0x0000002b190b4210 */ /* 0x000fe20007ffe0ff */
[----:B------:R-:W-:-:S04]  /*07b0*/  @P4 IMAD.WIDE.U32 R22, R45, R28, R22 ;  /* 0x0000001c2d164225 */ /* 0x000fc800078e0016 */
[----:B------:R-:W-:Y:S01]  /*07c0*/  @P5 IMAD.MOV.U32 R21, RZ, RZ, R9 ;  /* 0x000000ffff155224 */ /* 0x000fe200078e0009 */
[----:B------:R-:W-:Y:S01]  /*07d0*/  @P4 LEA.HI.X R33, R24, R33, R11, 0x1, P6 ;  /* 0x0000002118214211 */ /* 0x000fe200030f0c0b */
[----:B------:R-:W-:Y:S01]  /*07e0*/  @P5 IMAD R25, R39, R27, R30 ;  /* 0x0000001b27195224 */ /* 0x000fe200078e021e */
[----:B------:R-:W-:Y:S01]  /*07f0*/  @P4 IADD3 R11, R23, R29, RZ ;  /* 0x0000001d170b4210 */ /* 0x000fe20007ffe0ff */
[----:B------:R-:W-:Y:S01]  /*0800*/  @P5 IMAD.WIDE.U32 R26, R39, R26, R20 ;  /* 0x0000001a271a5225 */ /* 0x000fe200078e0014 */
[C---:B0-----:R-:W-:Y:S01]  /*0810*/  @P4 LEA R34, P6, R22.reuse, R34, 0x1 ;  /* 0x0000002216224211 */ /* 0x041fe200078c08ff */
[----:B------:R-:W0:Y:S03]  /*0820*/  @P5 LDC.64 R28, c[0x0][0x248] ;  /* 0x00009200ff1c5b82 */ /* 0x000e260000000a00 */
[----:B------:R-:W-:Y:S01]  /*0830*/  @P4 LEA.HI.X R35, R22, R35, R11, 0x1, P6 ;  /* 0x0000002316234211 */ /* 0x000fe200030f0c0b */
[----:B------:R-:W-:Y:S01]  /*0840*/  @P5 IMAD.IADD R11, R27, 0x1, R25 ;  /* 0x000000011b0b5824 */ /* 0x000fe200078e0219 */
[----:B------:R-:W-:-:S03]  /*0850*/  @P5 LEA R64, P6, R26, R64, 0x1 ;  /* 0x000000401a405211 */ /* 0x000fc600078c08ff */
[----:B------:R-:W1:Y:S01]  /*0860*/  @P1 LDC.64 R38, c[0x0][0x228] ;  /* 0x00008a00ff261b82 */ /* 0x000e620000000a00 */
[----:B------:R-:W-:Y:S02]  /*0870*/  @P5 LEA.HI.X R65, R26, R65, R11, 0x1, P6 ;  /* 0x000000411a415211 */ /* 0x000fe400030f0c0b */
[----:B------:R-:W-:-:S05]  /*0880*/  @P5 IADD3 R31, P6, R48, 0x20, RZ ;  /* 0x00000020301f5810 */ /* 0x000fca0007fde0ff */
[----:B------:R-:W2:Y:S01]  /*0890*/  @!P2 LDC.64 R66, c[0x0][0x228] ;  /* 0x00008a00ff42ab82 */ /* 0x000ea20000000a00 */
[----:B------:R-:W-:Y:S02]  /*08a0*/  @P5 IADD3.X R11, RZ, R49, RZ, P6, !PT ;  /* 0x00000031ff0b5210 */ /* 0x000fe400037fe4ff */
[----:B------:R-:W-:-:S05]  /*08b0*/  @P1 IADD3 R27, P6, R48, 0x30, RZ ;  /* 0x00000030301b1810 */ /* 0x000fca0007fde0ff */
[----:B------:R-:W-:Y:S01]  /*08c0*/  @P1 IMAD.X R23, RZ, RZ, R49, P6 ;  /* 0x000000ffff171224 */ /* 0x000fe200030e0631 */
[----:B------:R-:W-:Y:S01]  /*08d0*/  @!P2 IADD3 R25, P6, R48, 0x40, RZ ;  /* 0x000000403019a810 */ /* 0x000fe20007fde0ff */
[----:B0-----:R-:W-:Y:S01]  /*08e0*/  @P5 IMAD R22, R11, R28, RZ ;  /* 0x0000001c0b165224 */ /* 0x001fe200078e02ff */
[----:B------:R-:W0:Y:S02]  /*08f0*/  @P1 LDC.64 R36, c[0x0][0x248] ;  /* 0x00009200ff241b82 */ /* 0x000e240000000a00 */
[----:B------:R-:W-:Y:S01]  /*0900*/  @!P2 IADD3.X R11, RZ, R49, RZ, P6, !PT ;  /* 0x00000031ff0ba210 */ /* 0x000fe200037fe4ff */
[--C-:B------:R-:W-:Y:S02]  /*0910*/  @P1 IMAD.MOV.U32 R21, RZ, RZ, R9.reuse ;  /* 0x000000ffff151224 */ /* 0x100fe400078e0009 */
[----:B------:R-:W-:Y:S01]  /*0920*/  @!P2 IMAD.MOV.U32 R47, RZ, RZ, R9 ;  /* 0x000000ffff2fa224 */ /* 0x000fe200078e0009 */
[----:B------:R-:W-:Y:S01]  /*0930*/  @!P2 MOV R46, R20 ;  /* 0x00000014002ea202 */ /* 0x000fe20000000f00 */
[----:B------:R-:W-:Y:S01]  /*0940*/  @P5 IMAD R9, R31, R29, R22 ;  /* 0x0000001d1f095224 */ /* 0x000fe200078e0216 */
[----:B------:R-:W-:Y:S01]  /*0950*/  @P5 MOV R22, R40 ;  /* 0x0000002800165202 */ /* 0x000fe20000000f00 */
[----:B-1----:R-:W-:Y:S01]  /*0960*/  @P1 IMAD R24, R23, R38, RZ ;  /* 0x0000002617181224 */ /* 0x002fe200078e02ff */
[----:B------:R-:W1:Y:S01]  /*0970*/  @!P2 LDC.64 R56, c[0x0][0x210] ;  /* 0x00008400ff38ab82 */ /* 0x000e620000000a00 */
[----:B------:R-:W-:-:S02]  /*0980*/  @P5 IMAD.MOV.U32 R23, RZ, RZ, R41 ;  /* 0x000000ffff175224 */ /* 0x000fc400078e0029 */
[----:B--2---:R-:W-:Y:S02]  /*0990*/  @!P2 IMAD R26, R11, R66, RZ ;  /* 0x000000420b1aa224 */ /* 0x004fe400078e02ff */
[----:B------:R-:W-:Y:S02]  /*09a0*/  @P1 IMAD R11, R27, R39, R24 ;  /* 0x000000271b0b1224 */ /* 0x000fe400078e0218 */
[----:B------:R-:W-:Y:S01]  /*09b0*/  @P5 IMAD.WIDE.U32 R28, R31, R28, R22 ;  /* 0x0000001c1f1c5225 */ /* 0x000fe200078e0016 */
[----:B------:R-:W-:Y:S01]  /*09c0*/  CS2R R22, SRZ ;  /* 0x0000000000167805 */ /* 0x000fe2000001ff00 */
[----:B------:R-:W2:Y:S02]  /*09d0*/  @!P2 LDC.64 R42, c[0x0][0x248] ;  /* 0x00009200ff2aab82 */ /* 0x000ea40000000a00 */
[----:B------:R-:W-:Y:S01]  /*09e0*/  @P1 IMAD.WIDE.U32 R38, R27, R38, R20 ;  /* 0x000000261b261225 */ /* 0x000fe200078e0014 */
[----:B------:R-:W-:-:S03]  /*09f0*/  CS2R R20, SRZ ;  /* 0x0000000000147805 */ /* 0x000fc6000001ff00 */
[C---:B------:R-:W-:Y:S01]  /*0a00*/  @!P2 IMAD R67, R25.reuse, R67, R26 ;  /* 0x000000431943a224 */ /* 0x040fe200078e021a */
[----:B------:R-:W-:Y:S01]  /*0a10*/  CS2R R26, SRZ ;  /* 0x00000000001a7805 */ /* 0x000fe2000001ff00 */
[----:B------:R-:W-:Y:S01]  /*0a20*/  @!P2 IMAD.WIDE.U32 R46, R25, R66, R46 ;  /* 0x00000042192ea225 */ /* 0x000fe200078e002e */
[----:B------:R-:W-:Y:S01]  /*0a30*/  CS2R R24, SRZ ;  /* 0x0000000000187805 */ /* 0x000fe2000001ff00 */
[----:B------:R0:W3:Y:S01]  /*0a40*/  @P4 LDG.E.128 R20, desc[UR4][R32.64] ;  /* 0x0000000420144981 */ /* 0x0000e2000c1e1d00 */
[----:B------:R-:W-:Y:S01]  /*0a50*/  @P5 IADD3 R9, R29, R9, RZ ;  /* 0x000000091d095210 */ /* 0x000fe20007ffe0ff */
[----:B------:R-:W2:Y:S01]  /*0a60*/  @P1 LDC.64 R58, c[0x0][0x210] ;  /* 0x00008400ff3a1b82 */ /* 0x000ea20000000a00 */
[----:B----4-:R-:W-:Y:S02]  /*0a70*/  @P5 LEA R50, P6, R28, R50, 0x1 ;  /* 0x000000321c325211 */ /* 0x010fe400078c08ff */
[----:B------:R4:W3:Y:S01]  /*0a80*/  @P4 LDG.E.128 R24, desc[UR4][R34.64] ;  /* 0x0000000422184981 */ /* 0x0008e2000c1e1d00 */
[----:B------:R-:W-:-:S02]  /*0a90*/  @P1 IADD3 R63, P4, R48, 0x30, RZ ;  /* 0x00000030303f1810 */ /* 0x000fc40007f9e0ff */
[----:B------:R-:W-:Y:S02]  /*0aa0*/  @P5 LEA.HI.X R51, R28, R51, R9, 0x1, P6 ;  /* 0x000000331c335211 */ /* 0x000fe400030f0c09 */
[----:B------:R-:W2:Y:S01]  /*0ab0*/  @P1 LDC.64 R60, c[0x0][0x240] ;  /* 0x00009000ff3c1b82 */ /* 0x000ea20000000a00 */
[----:B------:R-:W-:Y:S01]  /*0ac0*/  @P1 IMAD.X R9, RZ, RZ, R49, P4 ;  /* 0x000000ffff091224 */ /* 0x000fe200020e0631 */
[----:B------:R-:W-:Y:S02]  /*0ad0*/  CS2R R28, SRZ ;  /* 0x00000000001c7805 */ /* 0x000fe4000001ff00 */
[----:B------:R-:W-:Y:S01]  /*0ae0*/  CS2R R30, SRZ ;  /* 0x00000000001e7805 */ /* 0x000fe2000001ff00 */
[----:B0-----:R-:W-:Y:S01]  /*0af0*/  @P1 IMAD R44, R9, R36, RZ ;  /* 0x00000024092c1224 */ /* 0x001fe200078e02ff */
[----:B------:R-:W-:Y:S02]  /*0b00*/  CS2R R32, SRZ ;  /* 0x0000000000207805 */ /* 0x000fe4000001ff00 */
[----:B----4-:R-:W-:Y:S01]  /*0b10*/  CS2R R34, SRZ ;  /* 0x0000000000227805 */ /* 0x010fe2000001ff00 */
[----:B------:R-:W-:Y:S01]  /*0b20*/  @P1 IMAD R53, R63, R37, R44 ;  /* 0x000000253f351224 */ /* 0x000fe200078e022c */
[----:B------:R-:W4:Y:S01]  /*0b30*/  @P5 LDG.E.128 R28, desc[UR4][R64.64] ;  /* 0x00000004401c5981 */ /* 0x000f22000c1e1d00 */
[----:B------:R-:W0:Y:S03]  /*0b40*/  @!P2 LDC.64 R44, c[0x0][0x240] ;  /* 0x00009000ff2cab82 */ /* 0x000e260000000a00 */
[----:B------:R0:W4:Y:S01]  /*0b50*/  @P5 LDG.E.128 R32, desc[UR4][R50.64] ;  /* 0x0000000432205981 */ /* 0x000122000c1e1d00 */
[----:B------:R-:W-:-:S02]  /*0b60*/  @!P2 IADD3 R9, P5, R48, 0x40, RZ ;  /* 0x000000403009a810 */ /* 0x000fc40007fbe0ff */
[----:B------:R-:W-:Y:S02]  /*0b70*/  @!P2 IADD3 R67, R47, R67, RZ ;  /* 0x000000432f43a210 */ /* 0x000fe40007ffe0ff */
[----:B-1----:R-:W-:Y:S01]  /*0b80*/  @!P2 LEA R56, P4, R46, R56, 0x1 ;  /* 0x000000382e38a211 */ /* 0x002fe200078808ff */
[----:B------:R-:W-:-:S03]  /*0b90*/  @!P2 IMAD.X R49, RZ, RZ, R49, P5 ;  /* 0x000000ffff31a224 */ /* 0x000fc600028e0631 */
[----:B------:R-:W-:Y:S01]  /*0ba0*/  @!P2 LEA.HI.X R57, R46, R57, R67, 0x1, P4 ;  /* 0x000000392e39a211 */ /* 0x000fe200020f0c43 */
[----:B--2---:R-:W-:Y:S02]  /*0bb0*/  @!P2 IMAD R46, R49, R42, RZ ;  /* 0x0000002a312ea224 */ /* 0x004fe400078e02ff */
[----:B------:R-:W-:Y:S01]  /*0bc0*/  @P1 IMAD.WIDE.U32 R36, R63, R36, R40 ;  /* 0x000000243f241225 */ /* 0x000fe200078e0028 */
[----:B------:R-:W-:Y:S02]  /*0bd0*/  @P1 IADD3 R11, R39, R11, RZ ;  /* 0x0000000b270b1210 */ /* 0x000fe40007ffe0ff */
[----:B------:R-:W-:Y:S01]  /*0be0*/  @P1 LEA R58, P4, R38, R58, 0x1 ;  /* 0x0000003a263a1211 */ /* 0x000fe200078808ff */
[C---:B------:R-:W-:Y:S02]  /*0bf0*/  @!P2 IMAD R43, R9.reuse, R43, R46 ;  /* 0x0000002b092ba224 */ /* 0x040fe400078e022e */
[----:B------:R-:W-:Y:S01]  /*0c00*/  @!P2 IMAD.WIDE.U32 R46, R9, R42, R40 ;  /* 0x0000002a092ea225 */ /* 0x000fe200078e0028 */
[----:B------:R-:W-:-:S03]  /*0c10*/  @P1 LEA R60, P5, R36, R60, 0x1 ;  /* 0x0000003c243c1211 */ /* 0x000fc600078a08ff */
[----:B------:R-:W-:Y:S01]  /*0c20*/  @P1 IMAD.IADD R53, R37, 0x1, R53 ;  /* 0x0000000125351824 */ /* 0x000fe200078e0235 */
[----:B------:R-:W-:Y:S02]  /*0c30*/  @P1 LEA.HI.X R59, R38, R59, R11, 0x1, P4 ;  /* 0x0000003b263b1211 */ /* 0x000fe400020f0c0b */
[----:B------:R-:W-:Y:S02]  /*0c40*/  @!P2 IADD3 R9, R47, R43, RZ ;  /* 0x0000002b2f09a210 */ /* 0x000fe40007ffe0ff */
[----:B0-----:R-:W-:Y:S02]  /*0c50*/  @!P2 LEA R62, P4, R46, R44, 0x1 ;  /* 0x0000002c2e3ea211 */ /* 0x001fe400078808ff */
[----:B------:R-:W-:Y:S02]  /*0c60*/  CS2R R38, SRZ ;  /* 0x0000000000267805 */ /* 0x000fe4000001ff00 */
[----:B------:R-:W-:Y:S02]  /*0c70*/  @P1 LEA.HI.X R61, R36, R61, R53, 0x1, P5 ;  /* 0x0000003d243d1211 */ /* 0x000fe400028f0c35 */
[----:B------:R-:W-:-:S02]  /*0c80*/  CS2R R36, SRZ ;  /* 0x0000000000247805 */ /* 0x000fc4000001ff00 */
[----:B------:R-:W-:Y:S02]  /*0c90*/  CS2R R40, SRZ ;  /* 0x0000000000287805 */ /* 0x000fe4000001ff00 */
[----:B------:R-:W-:Y:S02]  /*0ca0*/  CS2R R42, SRZ ;  /* 0x00000000002a7805 */ /* 0x000fe4000001ff00 */
[----:B------:R-:W-:Y:S02]  /*0cb0*/  @!P2 LEA.HI.X R63, R46, R45, R9, 0x1, P4 ;  /* 0x0000002d2e3fa211 */ /* 0x000fe400020f0c09 */
[----:B------:R-:W-:Y:S02]  /*0cc0*/  CS2R R44, SRZ ;  /* 0x00000000002c7805 */ /* 0x000fe4000001ff00 */
[----:B------:R-:W-:Y:S02]  /*0cd0*/  CS2R R46, SRZ ;  /* 0x00000000002e7805 */ /* 0x000fe4000001ff00 */
[----:B------:R-:W-:-:S02]  /*0ce0*/  CS2R R48, SRZ ;  /* 0x0000000000307805 */ /* 0x000fc4000001ff00 */
[----:B------:R-:W-:Y:S01]  /*0cf0*/  CS2R R50, SRZ ;  /* 0x0000000000327805 */ /* 0x000fe2000001ff00 */
[----:B------:R3:W2:Y:S04]  /*0d00*/  @P1 LDG.E.128 R36, desc[UR4][R58.64] ;  /* 0x000000043a241981 */ /* 0x0006a8000c1e1d00 */
[----:B------:R-:W2:Y:S04]  /*0d10*/  @P1 LDG.E.128 R40, desc[UR4][R60.64] ;  /* 0x000000043c281981 */ /* 0x000ea8000c1e1d00 */
[----:B------:R0:W2:Y:S04]  /*0d20*/  @!P2 LDG.E.128 R44, desc[UR4][R56.64] ;  /* 0x00000004382ca981 */ /* 0x0000a8000c1e1d00 */
[----:B------:R-:W2:Y:S01]  /*0d30*/  @!P2 LDG.E.128 R48, desc[UR4][R62.64] ;  /* 0x000000043e30a981 */ /* 0x000ea2000c1e1d00 */
[----:B---3--:R-:W-:-:S02]  /*0d40*/  LOP3.LUT R58, R16, 0xffff0000, RZ, 0xc0, !PT ;  /* 0xffff0000103a7812 */ /* 0x008fc400078ec0ff */
[C---:B------:R-:W-:Y:S01]  /*0d50*/  LOP3.LUT R9, R12.reuse, 0xffff0000, RZ, 0xc0, !PT ;  /* 0xffff00000c097812 */ /* 0x040fe200078ec0ff */
[----:B------:R-:W-:Y:S01]  /*0d60*/  IMAD.U32 R12, R12, 0x10000, RZ ;  /* 0x000100000c0c7824 */ /* 0x000fe200078e00ff */
[----:B------:R-:W-:-:S03]  /*0d70*/  SHF.L.U32 R11, R16, 0x10, RZ ;  /* 0x00000010100b7819 */ /* 0x000fc600000006ff */
[----:B------:R-:W-:Y:S01]  /*0d80*/  FMUL.FTZ R53, R9, R58 ;  /* 0x0000003a09357220 */ /* 0x000fe20000410000 */
[----:B------:R-:W-:Y:S01]  /*0d90*/  SHF.L.U32 R16, R17, 0x10, RZ ;  /* 0x0000001011107819 */ /* 0x000fe200000006ff */
[C---:B------:R-:W-:Y:S02]  /*0da0*/  IMAD.U32 R9, R13.reuse, 0x10000, RZ ;  /* 0x000100000d097824 */ /* 0x040fe400078e00ff */
[----:B------:R-:W-:Y:S01]  /*0db0*/  FFMA.FTZ R58, R12, R11, R53 ;  /* 0x0000000b0c3a7223 */ /* 0x000fe20000010035 */
[----:B------:R-:W-:Y:S02]  /*0dc0*/  LOP3.LUT R13, R13, 0xffff0000, RZ, 0xc0, !PT ;  /* 0xffff00000d0d7812 */ /* 0x000fe400078ec0ff */
[----:B------:R-:W-:Y:S01]  /*0dd0*/  LOP3.LUT R12, R17, 0xffff0000, RZ, 0xc0, !PT ;  /* 0xffff0000110c7812 */ /* 0x000fe200078ec0ff */
[----:B------:R-:W-:Y:S01]  /*0de0*/  FFMA.FTZ R58, R9, R16, R58 ;  /* 0x00000010093a7223 */ /* 0x000fe2000001003a */
[----:B------:R-:W-:Y:S01]  /*0df0*/  SHF.L.U32 R16, R18, 0x10, RZ ;  /* 0x0000001012107819 */ /* 0x000fe200000006ff */
[----:B------:R-:W-:-:S02]  /*0e00*/  IMAD.U32 R9, R14, 0x10000, RZ ;  /* 0x000100000e097824 */ /* 0x000fc400078e00ff */
[----:B------:R-:W-:Y:S01]  /*0e10*/  FFMA.FTZ R12, R13, R12, R58 ;  /* 0x0000000c0d0c7223 */ /* 0x000fe2000001003a */
[----:B------:R-:W-:Y:S02]  /*0e20*/  LOP3.LUT R14, R14, 0xffff0000, RZ, 0xc0, !PT ;  /* 0xffff00000e0e7812 */ /* 0x000fe400078ec0ff */
[----:B------:R-:W-:Y:S01]  /*0e30*/  LOP3.LUT R11, R18, 0xffff0000, RZ, 0xc0, !PT ;  /* 0xffff0000120b7812 */ /* 0x000fe200078ec0ff */
[----:B------:R-:W-:Y:S01]  /*0e40*/  FFMA.FTZ R13, R9, R16, R12 ;  /* 0x00000010090d7223 */ /* 0x000fe2000001000c */
[----:B------:R-:W-:Y:S01]  /*0e50*/  SHF.L.U32 R12, R19, 0x10, RZ ;  /* 0x00000010130c7819 */ /* 0x000fe200000006ff */
[C---:B------:R-:W-:Y:S02]  /*0e60*/  IMAD.U32 R9, R15.reuse, 0x10000, RZ ;  /* 0x000100000f097824 */ /* 0x040fe400078e00ff */
[----:B------:R-:W-:Y:S01]  /*0e70*/  FFMA.FTZ R16, R14, R11, R13 ;  /* 0x0000000b0e107223 */ /* 0x000fe2000001000d */
[----:B------:R-:W-:Y:S02]  /*0e80*/  LOP3.LUT R15, R15, 0xffff0000, RZ, 0xc0, !PT ;  /* 0xffff00000f0f7812 */ /* 0x000fe400078ec0ff */
[----:B------:R-:W-:Y:S01]  /*0e90*/  LOP3.LUT R14, R19, 0xffff0000, RZ, 0xc0, !PT ;  /* 0xffff0000130e7812 */ /* 0x000fe200078ec0ff */
[----:B------:R-:W-:-:S04]  /*0ea0*/  FFMA.FTZ R12, R9, R12, R16 ;  /* 0x0000000c090c7223 */ /* 0x000fc80000010010 */
[----:B------:R-:W-:Y:S01]  /*0eb0*/  FFMA.FTZ R9, R15, R14, R12 ;  /* 0x0000000e0f097223 */ /* 0x000fe2000001000c */
[C---:B------:R-:W-:Y:S01]  /*0ec0*/  IMAD.U32 R18, R20.reuse, 0x10000, RZ ;  /* 0x0001000014127824 */ /* 0x040fe200078e00ff */
[----:B------:R-:W-:Y:S02]  /*0ed0*/  LOP3.LUT R20, R20, 0xffff0000, RZ, 0xc0, !PT ;  /* 0xffff000014147812 */ /* 0x000fe400078ec0ff */
[C---:B0-----:R-:W-:Y:S01]  /*0ee0*/  LOP3.LUT R57, R24.reuse, 0xffff0000, RZ, 0xc0, !PT ;  /* 0xffff000018397812 */ /* 0x041fe200078ec0ff */
[----:B------:R-:W-:Y:S01]  /*0ef0*/  IMAD.U32 R53, R24, 0x10000, RZ ;  /* 0x0001000018357824 */ /* 0x000fe200078e00ff */
[C---:B------:R-:W-:Y:S02]  /*0f00*/  SHF.L.U32 R56, R25.reuse, 0x10, RZ ;  /* 0x0000001019387819 */ /* 0x040fe400000006ff */
[----:B------:R-:W-:Y:S01]  /*0f10*/  LOP3.LUT R58, R25, 0xffff0000, RZ, 0xc0, !PT ;  /* 0xffff0000193a7812 */ /* 0x000fe200078ec0ff */
[----:B------:R-:W-:Y:S01]  /*0f20*/  FMUL.FTZ R57, R20, R57 ;  /* 0x0000003914397220 */ /* 0x000fe20000410000 */
[----:B------:R-:W-:-:S02]  /*0f30*/  SHF.L.U32 R14, R27, 0x10, RZ ;  /* 0x000000101b0e7819 */ /* 0x000fc400000006ff */
[----:B------:R-:W-:Y:S02]  /*0f40*/  LOP3.LUT R12, R27, 0xffff0000, RZ, 0xc0, !PT ;  /* 0xffff00001b0c7812 */ /* 0x000fe400078ec0ff */
[----:B----4-:R-:W-:Y:S02]  /*0f50*/  LOP3.LUT R19, R28, 0xffff0000, RZ, 0xc0, !PT ;  /* 0xffff00001c137812 */ /* 0x010fe400078ec0ff */
[----:B------:R-:W-:Y:S01]  /*0f60*/  LOP3.LUT R24, R32, 0xffff0000, RZ, 0xc0, !PT ;  /* 0xffff000020187812 */ /* 0x000fe200078ec0ff */
[----:B------:R-:W-:Y:S01]  /*0f70*/  IMAD.U32 R28, R28, 0x10000, RZ ;  /* 0x000100001c1c7824 */ /* 0x000fe200078e00ff */
[----:B------:R-:W-:Y:S01]  /*0f80*/  SHF.L.U32 R25, R32, 0x10, RZ ;  /* 0x0000001020197819 */ /* 0x000fe200000006ff */
[----:B------:R-:W-:Y:S01]  /*0f90*/  FFMA.FTZ R20, R18, R53, R57 ;  /* 0x0000003512147223 */ /* 0x000fe20000010039 */
[----:B------:R-:W-:Y:S01]  /*0fa0*/  SHF.L.U32 R17, R21, 0x10, RZ ;  /* 0x0000001015117819 */ /* 0x000fe200000006ff */
[----:B------:R-:W-:Y:S01]  /*0fb0*/  FMUL.FTZ R27, R19, R24 ;  /* 0x00000018131b7220 */ /* 0x000fe20000410000 */
[----:B------:R-:W-:Y:S01]  /*0fc0*/  SHF.L.U32 R19, R33, 0x10, RZ ;  /* 0x0000001021137819 */ /* 0x000fe200000006ff */
[----:B------:R-:W-:Y:S01]  /*0fd0*/  IMAD.U32 R18, R29, 0x10000, RZ ;  /* 0x000100001d127824 */ /* 0x000fe200078e00ff */
[----:B------:R-:W-:Y:S01]  /*0fe0*/  LOP3.LUT R21, R21, 0xffff0000, RZ, 0xc0, !PT ;  /* 0xffff000015157812 */ /* 0x000fe200078ec0ff */
[----:B------:R-:W-:Y:S01]  /*0ff0*/  FFMA.FTZ R25, R28, R25, R27 ;  /* 0x000000191c197223 */ /* 0x000fe2000001001b */
[----:B------:R-:W-:Y:S01]  /*1000*/  FFMA.FTZ R56, R17, R56, R20 ;  /* 0x0000003811387223 */ /* 0x000fe20000010014 */
[----:B------:R-:W-:-:S02]  /*1010*/  LOP3.LUT R29, R29, 0xffff0000, RZ, 0xc0, !PT ;  /* 0xffff00001d1d7812 */ /* 0x000fc400078ec0ff */
[----:B------:R-:W-:Y:S01]  /*1020*/  LOP3.LUT R20, R33, 0xffff0000, RZ, 0xc0, !PT ;  /* 0xffff000021147812 */ /* 0x000fe200078ec0ff */
[----:B------:R-:W-:Y:S01]  /*1030*/  FFMA.FTZ R24, R18, R19, R25 ;  /* 0x0000001312187223 */ /* 0x000fe20000010019 */
[----:B------:R-:W-:Y:S02]  /*1040*/  IMAD.U32 R13, R22, 0x10000, RZ ;  /* 0x00010000160d7824 */ /* 0x000fe400078e00ff */
[----:B------:R-:W-:Y:S01]  /*1050*/  FFMA.FTZ R56, R21, R58, R56 ;  /* 0x0000003a15387223 */ /* 0x000fe20000010038 */
[----:B------:R-:W-:Y:S01]  /*1060*/  IMAD.U32 R16, R26, 0x10000, RZ ;  /* 0x000100001a107824 */ /* 0x000fe200078e00ff */
[----:B------:R-:W-:Y:S01]  /*1070*/  SHF.L.U32 R18, R34, 0x10, RZ ;  /* 0x0000001022127819 */ /* 0x000fe200000006ff */
[----:B------:R-:W-:Y:S02]  /*1080*/  IMAD.U32 R17, R30, 0x10000, RZ ;  /* 0x000100001e117824 */ /* 0x000fe400078e00ff */
[----:B------:R-:W-:Y:S01]  /*1090*/  FFMA.FTZ R20, R29, R20, R24 ;  /* 0x000000141d147223 */ /* 0x000fe20000010018 */
[----:B------:R-:W-:Y:S01]  /*10a0*/  LOP3.LUT R22, R22, 0xffff0000, RZ, 0xc0, !PT ;  /* 0xffff000016167812 */ /* 0x000fe200078ec0ff */
[----:B------:R-:W-:Y:S01]  /*10b0*/  FFMA.FTZ R19, R13, R16, R56 ;  /* 0x000000100d137223 */ /* 0x000fe20000010038 */
[----:B------:R-:W-:Y:S01]  /*10c0*/  LOP3.LUT R15, R26, 0xffff0000, RZ, 0xc0, !PT ;  /* 0xffff00001a0f7812 */ /* 0x000fe200078ec0ff */
[----:B------:R-:W-:Y:S01]  /*10d0*/  FFMA.FTZ R17, R17, R18, R20 ;  /* 0x0000001211117223 */ /* 0x000fe20000010014 */
[----:B------:R-:W-:-:S02]  /*10e0*/  LOP3.LUT R30, R30, 0xffff0000, RZ, 0xc0, !PT ;  /* 0xffff00001e1e7812 */ /* 0x000fc400078ec0ff */
[----:B------:R-:W-:Y:S01]  /*10f0*/  LOP3.LUT R13, R34, 0xffff0000, RZ, 0xc0, !PT ;  /* 0xffff0000220d7812 */ /* 0x000fe200078ec0ff */
[----:B------:R-:W-:Y:S01]  /*1100*/  FFMA.FTZ R22, R22, R15, R19 ;  /* 0x0000000f16167223 */ /* 0x000fe20000010013 */
[----:B------:R-:W-:Y:S01]  /*1110*/  SHF.L.U32 R15, R35, 0x10, RZ ;  /* 0x00000010230f7819 */ /* 0x000fe200000006ff */
[----:B------:R-:W-:Y:S02]  /*1120*/  IMAD.U32 R18, R31, 0x10000, RZ ;  /* 0x000100001f127824 */ /* 0x000fe400078e00ff */
[----:B------:R-:W-:-:S04]  /*1130*/  FFMA.FTZ R13, R30, R13, R17 ;  /* 0x0000000d1e0d7223 */ /* 0x000fc80000010011 */
[----:B------:R-:W-:Y:S01]  /*1140*/  FFMA.FTZ R18, R18, R15, R13 ;  /* 0x0000000f12127223 */ /* 0x000fe2000001000d */
[C---:B--2---:R-:W-:Y:S01]  /*1150*/  IMAD.U32 R13, R36.reuse, 0x10000, RZ ;  /* 0x00010000240d7824 */ /* 0x044fe200078e00ff */
[----:B------:R-:W-:Y:S02]  /*1160*/  LOP3.LUT R36, R36, 0xffff0000, RZ, 0xc0, !PT ;  /* 0xffff000024247812 */ /* 0x000fe400078ec0ff */
[C---:B------:R-:W-:Y:S01]  /*1170*/  LOP3.LUT R21, R40.reuse, 0xffff0000, RZ, 0xc0, !PT ;  /* 0xffff000028157812 */ /* 0x040fe200078ec0ff */
[----:B------:R-:W-:Y:S01]  /*1180*/  IMAD.U32 R24, R40, 0x10000, RZ ;  /* 0x0001000028187824 */ /* 0x000fe200078e00ff */
[----:B------:R-:W-:-:S03]  /*1190*/  LOP3.LUT R15, R44, 0xffff0000, RZ, 0xc0, !PT ;  /* 0xffff00002c0f7812 */ /* 0x000fc600078ec0ff */
[----:B------:R-:W-:Y:S01]  /*11a0*/  FMUL.FTZ R36, R36, R21 ;  /* 0x0000001524247220 */ /* 0x000fe20000410000 */
        /* <DEDUP_REMOVED lines=8> */
[----:B------:R-:W-:Y:S01]  /*1230*/  SHF.L.U32 R24, R49, 0x10, RZ ;  /* 0x0000001031187819 */ /* 0x000fe200000006ff */
[----:B------:R-:W-:Y:S01]  /*1240*/  FFMA.FTZ R44, R44, R21, R15 ;  /* 0x000000152c2c7223 */ /* 0x000fe2000001000f */
[----:B------:R-:W-:Y:S01]  /*1250*/  LOP3.LUT R37, R37, 0xffff0000, RZ, 0xc0, !PT ;  /* 0xffff000025257812 */ /* 0x000fe200078ec0ff */
[----:B------:R-:W-:Y:S01]  /*1260*/  FFMA.FTZ R28, R17, R28, R36 ;  /* 0x0000001c111c7223 */ /* 0x000fe20000010024 */
[----:B------:R-:W-:Y:S01]  /*1270*/  LOP3.LUT R30, R41, 0xffff0000, RZ, 0xc0, !PT ;  /* 0xffff0000291e7812 */ /* 0x000fe200078ec0ff */
[----:B------:R-:W-:Y:S01]  /*1280*/  FFMA.FTZ R44, R13, R24, R44 ;  /* 0x000000180d2c7223 */ /* 0x000fe2000001002c */
[----:B------:R-:W-:-:S02]  /*1290*/  LOP3.LUT R45, R45, 0xffff0000, RZ, 0xc0, !PT ;  /* 0xffff00002d2d7812 */ /* 0x000fc400078ec0ff */
[----:B------:R-:W-:Y:S01]  /*12a0*/  LOP3.LUT R26, R49, 0xffff0000, RZ, 0xc0, !PT ;  /* 0xffff0000311a7812 */ /* 0x000fe200078ec0ff */
[----:B------:R-:W-:Y:S02]  /*12b0*/  IMAD.U32 R19, R38, 0x10000, RZ ;  /* 0x0001000026137824 */ /* 0x000fe400078e00ff */
[----:B------:R-:W-:Y:S01]  /*12c0*/  FFMA.FTZ R28, R37, R30, R28 ;  /* 0x0000001e251c7223 */ /* 0x000fe2000001001c */
[----:B------:R-:W-:Y:S01]  /*12d0*/  IMAD.U32 R32, R42, 0x10000, RZ ;  /* 0x000100002a207824 */ /* 0x000fe200078e00ff */
        /* <DEDUP_REMOVED lines=8> */
[----:B------:R-:W-:Y:S01]  /*1360*/  LOP3.LUT R46, R46, 0xffff0000, RZ, 0xc0, !PT ;  /* 0xffff00002e2e7812 */ /* 0x000fe200078ec0ff */
[----:B------:R-:W-:Y:S01]  /*1370*/  FFMA.FTZ R17, R13, R24, R26 ;  /* 0x000000180d117223 */ /* 0x000fe2000001001a */
[----:B------:R-:W-:Y:S01]  /*1380*/  LOP3.LUT R15, R50, 0xffff0000, RZ, 0xc0, !PT ;  /* 0xffff0000320f7812 */ /* 0x000fe200078ec0ff */
[----:B------:R-:W-:Y:S01]  /*1390*/  FFMA.FTZ R38, R38, R25, R19 ;  /* 0x0000001926267223 */ /* 0x000fe20000010013 */
[----:B------:R-:W-:-:S02]  /*13a0*/  LOP3.LUT R23, R23, 0xffff0000, RZ, 0xc0, !PT ;  /* 0xffff000017177812 */ /* 0x000fc400078ec0ff */
[----:B------:R-:W-:Y:S02]  /*13b0*/  LOP3.LUT R31, R31, 0xffff0000, RZ, 0xc0, !PT ;  /* 0xffff00001f1f7812 */ /* 0x000fe400078ec0ff */
[----:B------:R-:W-:Y:S02]  /*13c0*/  LOP3.LUT R16, R35, 0xffff0000, RZ, 0xc0, !PT ;  /* 0xffff000023107812 */ /* 0x000fe400078ec0ff */
[----:B------:R-:W-:Y:S02]  /*13d0*/  SHF.L.U32 R11, R39, 0x10, RZ ;  /* 0x00000010270b7819 */ /* 0x000fe400000006ff */
        /* <DEDUP_REMOVED lines=8> */
[----:B------:R-:W-:Y:S01]  /*1460*/  FFMA.FTZ R18, R31, R16, R18 ;  /* 0x000000101f127223 */ /* 0x000fe20000010012 */
[----:B------:R-:W-:Y:S01]  /*1470*/  LOP3.LUT R47, R47, 0xffff0000, RZ, 0xc0, !PT ;  /* 0xffff00002f2f7812 */ /* 0x000fe200078ec0ff */
[----:B------:R-:W-:Y:S01]  /*1480*/  FFMA.FTZ R24, R13, R24, R46 ;  /* 0x000000180d187223 */ /* 0x000fe2000001002e */
[----:B------:R-:W-:Y:S01]  /*1490*/  LOP3.LUT R22, R51, 0xffff0000, RZ, 0xc0, !PT ;  /* 0xffff000033167812 */ /* 0x000fe200078ec0ff */
[----:B------:R-:W-:Y:S01]  /*14a0*/  FFMA.FTZ R20, R39, R20, R38 ;  /* 0x0000001427147223 */ /* 0x000fe20000010026 */
[----:B------:R-:W0:Y:S03]  /*14b0*/  SHFL.BFLY PT, R12, R9, 0x8, 0x1f ;  /* 0x0d001f00090c7f89 */ /* 0x000e2600000e0000 */
[----:B------:R-:W-:Y:S01]  /*14c0*/  FFMA.FTZ R22, R47, R22, R24 ;  /* 0x000000162f167223 */ /* 0x000fe20000010018 */
[----:B------:R-:W1:Y:S04]  /*14d0*/  SHFL.BFLY PT, R11, R14, 0x8, 0x1f ;  /* 0x0d001f000e0b7f89 */ /* 0x000e6800000e0000 */
[----:B------:R-:W2:Y:S04]  /*14e0*/  SHFL.BFLY PT, R15, R18, 0x8, 0x1f ;  /* 0x0d001f00120f7f89 */ /* 0x000ea800000e0000 */
[----:B------:R-:W3:Y:S04]  /*14f0*/  SHFL.BFLY PT, R17, R20, 0x8, 0x1f ;  /* 0x0d001f0014117f89 */ /* 0x000ee800000e0000 */
[----:B------:R-:W4:Y:S01]  /*1500*/  SHFL.BFLY PT, R21, R22, 0x8, 0x1f ;  /* 0x0d001f0016157f89 */ /* 0x000f2200000e0000 */
[----:B0-----:R-:W-:Y:S01]  /*1510*/  FADD.FTZ R12, R9, R12 ;  /* 0x0000000c090c7221 */ /* 0x001fe20000010000 */
[----:B-1----:R-:W-:Y:S01]  /*1520*/  FADD.FTZ R13, R14, R11 ;  /* 0x0000000b0e0d7221 */ /* 0x002fe20000010000 */
[----:B--2---:R-:W-:-:S03]  /*1530*/  FADD.FTZ R15, R18, R15 ;  /* 0x0000000f120f7221 */ /* 0x004fc60000010000 */
[----:B------:R-:W0:Y:S01]  /*1540*/  SHFL.BFLY PT, R11, R12, 0x4, 0x1f ;  /* 0x0c801f000c0b7f89 */ /* 0x000e2200000e0000 */
[----:B---3--:R-:W-:-:S03]  /*1550*/  FADD.FTZ R19, R20, R17 ;  /* 0x0000001114137221 */ /* 0x008fc60000010000 */
[----:B------:R-:W1:Y:S01]  /*1560*/  SHFL.BFLY PT, R16, R13, 0x4, 0x1f ;  /* 0x0c801f000d107f89 */ /* 0x000e6200000e0000 */
[----:B----4-:R-:W-:-:S03]  /*1570*/  FADD.FTZ R23, R22, R21 ;  /* 0x0000001516177221 */ /* 0x010fc60000010000 */
[----:B------:R-:W2:Y:S04]  /*1580*/  SHFL.BFLY PT, R14, R15, 0x4, 0x1f ;  /* 0x0c801f000f0e7f89 */ /* 0x000ea800000e0000 */
[----:B------:R-:W3:Y:S04]  /*1590*/  SHFL.BFLY PT, R18, R19, 0x4, 0x1f ;  /* 0x0c801f0013127f89 */ /* 0x000ee800000e0000 */
[----:B------:R-:W4:Y:S01]  /*15a0*/  SHFL.BFLY PT, R24, R23, 0x4, 0x1f ;  /* 0x0c801f0017187f89 */ /* 0x000f2200000e0000 */
[----:B0-----:R-:W-:Y:S01]  /*15b0*/  FADD.FTZ R11, R12, R11 ;  /* 0x0000000b0c0b7221 */ /* 0x001fe20000010000 */
[----:B-1----:R-:W-:-:S02]  /*15c0*/  FADD.FTZ R16, R13, R16 ;  /* 0x000000100d107221 */ /* 0x002fc40000010000 */
[----:B------:R-:W0:Y:S01]  /*15d0*/  LDC.64 R12, c[0x0][0x2d0] ;  /* 0x0000b400ff0c7b82 */ /* 0x000e220000000a00 */
[----:B--2---:R-:W-:Y:S02]  /*15e0*/  FADD.FTZ R17, R15, R14 ;  /* 0x0000000e0f117221 */ /* 0x004fe40000010000 */
[----:B------:R-:W1:Y:S01]  /*15f0*/  SHFL.BFLY PT, R9, R16, 0x2, 0x1f ;  /* 0x0c401f0010097f89 */ /* 0x000e6200000e0000 */
[----:B---3--:R-:W-:-:S03]  /*1600*/  FADD.FTZ R20, R19, R18 ;  /* 0x0000001213147221 */ /* 0x008fc60000010000 */
[----:B------:R-:W2:Y:S01]  /*1610*/  SHFL.BFLY PT, R14, R11, 0x2, 0x1f ;  /* 0x0c401f000b0e7f89 */ /* 0x000ea200000e0000 */
[----:B----4-:R-:W-:-:S03]  /*1620*/  FADD.FTZ R24, R23, R24 ;  /* 0x0000001817187221 */ /* 0x010fc60000010000 */
[----:B------:R-:W3:Y:S01]  /*1630*/  SHFL.BFLY PT, R18, R17, 0x2, 0x1f ;  /* 0x0c401f0011127f89 */ /* 0x000ee200000e0000 */
[----:B------:R-:W-:-:S03]  /*1640*/  VIADD R23, R7, 0x4f ;  /* 0x0000004f07177836 */ /* 0x000fc60000000000 */
[----:B------:R-:W4:Y:S04]  /*1650*/  SHFL.BFLY PT, R21, R20, 0x2, 0x1f ;  /* 0x0c401f0014157f89 */ /* 0x000f2800000e0000 */
[----:B------:R-:W0:Y:S01]  /*1660*/  SHFL.BFLY PT, R19, R24, 0x2, 0x1f ;  /* 0x0c401f0018137f89 */ /* 0x000e2200000e0000 */
[----:B------:R-:W-:-:S05]  /*1670*/  IMAD.HI R7, R23, 0x66666667, RZ ;  /* 0x6666666717077827 */ /* 0x000fca00078e02ff */
[----:B------:R-:W-:Y:S01]  /*1680*/  SHF.R.U32.HI R22, RZ, 0x1f, R7 ;  /* 0x0000001fff167819 */ /* 0x000fe20000011607 */
[----:B-1----:R-:W-:-:S03]  /*1690*/  FADD.FTZ R9, R16, R9 ;  /* 0x0000000910097221 */ /* 0x002fc60000010000 */
[----:B------:R-:W-:Y:S01]  /*16a0*/  LEA.HI.SX32 R28, R7, R22, 0x1b ;  /* 0x00000016071c7211 */ /* 0x000fe200078fdaff */
[----:B--2---:R-:W-:Y:S01]  /*16b0*/  FADD.FTZ R7, R11, R14 ;  /* 0x0000000e0b077221 */ /* 0x004fe20000010000 */
[----:B------:R-:W-:Y:S01]  /*16c0*/  SHF.L.U32 R16, R0, 0x2, RZ ;  /* 0x0000000200107819 */ /* 0x000fe200000006ff */
[----:B------:R-:W1:Y:S01]  /*16d0*/  LDC.64 R14, c[0x0][0x2d8] ;  /* 0x0000b600ff0e7b82 */ /* 0x000e620000000a00 */
[----:B---3--:R-:W-:Y:S01]  /*16e0*/  FADD.FTZ R11, R17, R18 ;  /* 0x00000012110b7221 */ /* 0x008fe20000010000 */
[----:B------:R-:W-:Y:S01]  /*16f0*/  IMAD R17, R2, 0x2800, RZ ;  /* 0x0000280002117824 */ /* 0x000fe200078e02ff */
[----:B------:R-:W-:Y:S01]  /*1700*/  SHF.R.S32.HI R26, RZ, 0x1f, R16 ;  /* 0x0000001fff1a7819 */ /* 0x000fe20000011410 */
[----:B----4-:R-:W-:-:S03]  /*1710*/  FADD.FTZ R21, R20, R21 ;  /* 0x0000001514157221 */ /* 0x010fc60000010000 */
[C---:B------:R-:W-:Y:S01]  /*1720*/  IADD3 R16, P1, R17.reuse, R16, RZ ;  /* 0x0000001011107210 */ /* 0x040fe20007f3e0ff */
[----:B0-----:R-:W-:Y:S01]  /*1730*/  FADD.FTZ R19, R24, R19 ;  /* 0x0000001318137221 */ /* 0x001fe20000010000 */
[----:B------:R-:W0:Y:S02]  /*1740*/  SHFL.BFLY PT, R18, R7, 0x1, 0x1f ;  /* 0x0c201f0007127f89 */ /* 0x000e2400000e0000 */
[----:B------:R-:W-:Y:S02]  /*1750*/  LEA.HI.X.SX32 R17, R17, R26, 0x1, P1 ;  /* 0x0000001a11117211 */ /* 0x000fe400008f0eff */
[----:B------:R-:W2:Y:S04]  /*1760*/  SHFL.BFLY PT, R20, R9, 0x1, 0x1f ;  /* 0x0c201f0009147f89 */ /* 0x000ea800000e0000 */
[----:B------:R-:W3:Y:S04]  /*1770*/  SHFL.BFLY PT, R22, R11, 0x1, 0x1f ;  /* 0x0c201f000b167f89 */ /* 0x000ee800000e0000 */
[----:B------:R-:W4:Y:S04]  /*1780*/  SHFL.BFLY PT, R24, R21, 0x1, 0x1f ;  /* 0x0c201f0015187f89 */ /* 0x000f2800000e0000 */
[----:B------:R-:W4:Y:S01]  /*1790*/  SHFL.BFLY PT, R26, R19, 0x1, 0x1f ;  /* 0x0c201f00131a7f89 */ /* 0x000f2200000e0000 */
[----:B------:R-:W-:Y:S01]  /*17a0*/  IMAD R30, R12, UR8, RZ ;  /* 0x000000080c1e7c24 */ /* 0x000fe2000f8e02ff */
[----:B------:R-:W-:-:S03]  /*17b0*/  ISETP.NE.AND P1, PT, R5, RZ, PT ;  /* 0x000000ff0500720c */ /* 0x000fc60003f25270 */
[----:B------:R-:W-:Y:S02]  /*17c0*/  IMAD R25, R13, UR6, R30 ;  /* 0x000000060d197c24 */ /* 0x000fe4000f8e021e */
[----:B------:R-:W-:-:S04]  /*17d0*/  IMAD.WIDE.U32 R12, R12, UR6, R16 ;  /* 0x000000060c0c7c25 */ /* 0x000fc8000f8e0010 */
[--C-:B------:R-:W-:Y:S01]  /*17e0*/  IMAD R28, R28, 0x50, -R23.reuse ;  /* 0x000000501c1c7824 */ /* 0x100fe200078e0a17 */
[----:B------:R-:W-:Y:S01]  /*17f0*/  IADD3 R13, R13, R25, RZ ;  /* 0x000000190d0d7210 */ /* 0x000fe20007ffe0ff */
[----:B------:R-:W-:Y:S02]  /*1800*/  IMAD R23, R2, -0x50, R23 ;  /* 0xffffffb002177824 */ /* 0x000fe400078e0217 */
[C---:B-1----:R-:W-:Y:S02]  /*1810*/  IMAD R16, R14.reuse, UR9, RZ ;  /* 0x000000090e107c24 */ /* 0x042fe4000f8e02ff */
[----:B------:R-:W-:Y:S01]  /*1820*/  IMAD.IADD R23, R23, 0x1, R28 ;  /* 0x0000000117177824 */ /* 0x000fe200078e021c */
[----:B------:R-:W-:Y:S01]  /*1830*/  BSSY B0, `(.L_x_466) ;  /* 0x0000029000007945 */ /* 0x000fe20003800000 */
[----:B------:R-:W-:Y:S02]  /*1840*/  IMAD R5, R15, UR7, R16 ;  /* 0x000000070f057c24 */ /* 0x000fe4000f8e0210 */
[----:B------:R-:W-:Y:S01]  /*1850*/  IMAD.WIDE.U32 R12, R14, UR7, R12 ;  /* 0x000000070e0c7c25 */ /* 0x000fe2000f8e000c */
[----:B------:R-:W-:-:S03]  /*1860*/  ISETP.GE.OR P0, PT, R0, R23, P0 ;  /* 0x000000170000720c */ /* 0x000fc60000706670 */
[----:B0-----:R-:W-:Y:S01]  /*1870*/  FADD.FTZ R17, R7, R18 ;  /* 0x0000001207117221 */ /* 0x001fe20000010000 */
[----:B--2---:R-:W-:Y:S01]  /*1880*/  FADD.FTZ R23, R9, R20 ;  /* 0x0000001409177221 */ /* 0x004fe20000010000 */
[----:B---3--:R-:W-:Y:S01]  /*1890*/  FADD.FTZ R22, R11, R22 ;  /* 0x000000160b167221 */ /* 0x008fe20000010000 */
[----:B----4-:R-:W-:Y:S01]  /*18a0*/  FADD.FTZ R24, R21, R24 ;  /* 0x0000001815187221 */ /* 0x010fe20000010000 */
[----:B------:R-:W-:Y:S02]  /*18b0*/  IMAD.IADD R5, R13, 0x1, R5 ;  /* 0x000000010d057824 */ /* 0x000fe400078e0205 */
[----:B------:R-:W-:Y:S01]  /*18c0*/  FADD.FTZ R26, R19, R26 ;  /* 0x0000001a131a7221 */ /* 0x000fe20000010000 */
[----:B------:R-:W-:Y:S06]  /*18d0*/  @P1 BRA `(.L_x_467) ;  /* 0x0000000000781947 */ /* 0x000fec0003800000 */
[----:B------:R-:W0:Y:S01]  /*18e0*/  LDC.64 R18, c[0x0][0x278] ;  /* 0x00009e00ff127b82 */ /* 0x000e220000000a00 */
[----:B------:R-:W-:Y:S01]  /*18f0*/  IMAD R14, R2, 0x50, RZ ;  /* 0x00000050020e7824 */ /* 0x000fe200078e02ff */
[----:B------:R-:W-:Y:S01]  /*1900*/  ULDC.64 UR10, c[0x0][0x260] ;  /* 0x00009800000a7ab9 */ /* 0x000fe20000000a00 */
[-C--:B------:R-:W-:Y:S02]  /*1910*/  ISETP.GE.AND P1, PT, R10, R3.reuse, PT ;  /* 0x000000030a00720c */ /* 0x080fe40003f26270 */
[-C--:B------:R-:W-:Y:S02]  /*1920*/  ISETP.GE.AND P5, PT, R6, R3.reuse, PT ;  /* 0x000000030600720c */ /* 0x080fe40003fa6270 */
[----:B------:R-:W-:Y:S01]  /*1930*/  SHF.R.S32.HI R15, RZ, 0x1f, R14 ;  /* 0x0000001fff0f7819 */ /* 0x000fe2000001140e */
[----:B------:R-:W1:Y:S01]  /*1940*/  LDC.64 R20, c[0x0][0x280] ;  /* 0x0000a000ff147b82 */ /* 0x000e620000000a00 */
[----:B------:R-:W-:Y:S01]  /*1950*/  ISETP.GE.AND P4, PT, R8, R3, PT ;  /* 0x000000030800720c */ /* 0x000fe20003f86270 */
[----:B0-----:R-:W-:-:S02]  /*1960*/  IMAD R16, R18, UR8, RZ ;  /* 0x0000000812107c24 */ /* 0x001fc4000f8e02ff */
[----:B------:R-:W-:-:S04]  /*1970*/  IMAD.WIDE.U32 R14, R18, UR6, R14 ;  /* 0x00000006120e7c25 */ /* 0x000fc8000f8e000e */
[----:B------:R-:W-:Y:S02]  /*1980*/  IMAD R7, R19, UR6, R16 ;  /* 0x0000000613077c24 */ /* 0x000fe4000f8e0210 */
[----:B-1----:R-:W-:-:S03]  /*1990*/  IMAD R16, R20, UR9, RZ ;  /* 0x0000000914107c24 */ /* 0x002fc6000f8e02ff */
[----:B------:R-:W-:Y:S01]  /*19a0*/  IADD3 R15, R15, R7, RZ ;  /* 0x000000070f0f7210 */ /* 0x000fe20007ffe0ff */
[----:B------:R-:W-:Y:S02]  /*19b0*/  IMAD R9, R21, UR7, R16 ;  /* 0x0000000715097c24 */ /* 0x000fe4000f8e0210 */
[----:B------:R-:W-:-:S03]  /*19c0*/  IMAD.WIDE.U32 R14, R20, UR7, R14 ;  /* 0x00000007140e7c25 */ /* 0x000fc6000f8e000e */
[----:B------:R-:W-:-:S04]  /*19d0*/  IADD3 R7, P2, R54, R14, RZ ;  /* 0x0000000e36077210 */ /* 0x000fc80007f5e0ff */
[----:B------:R-:W-:Y:S02]  /*19e0*/  IADD3.X R14, R55, R15, R9, P2, !PT ;  /* 0x0000000f370e7210 */ /* 0x000fe400017fe409 */
[C---:B------:R-:W-:Y:S02]  /*19f0*/  LEA R10, P6, R7.reuse, UR10, 0x2 ;  /* 0x0000000a070a7c11 */ /* 0x040fe4000f8c10ff */
[----:B------:R-:W-:Y:S02]  /*1a00*/  ISETP.GE.AND P2, PT, R52, R3, PT ;  /* 0x000000033400720c */ /* 0x000fe40003f46270 */
[----:B------:R-:W-:Y:S02]  /*1a10*/  LEA.HI.X R11, R7, UR11, R14, 0x2, P6 ;  /* 0x0000000b070b7c11 */ /* 0x000fe4000b0f140e */
[----:B------:R-:W-:Y:S02]  /*1a20*/  FSEL R3, R17, RZ, !P3 ;  /* 0x000000ff11037208 */ /* 0x000fe40005800000 */
[----:B------:R-:W-:-:S02]  /*1a30*/  FSEL R7, R23, RZ, !P5 ;  /* 0x000000ff17077208 */ /* 0x000fc40006800000 */
[----:B------:R-:W-:Y:S01]  /*1a40*/  FSEL R9, R22, RZ, !P4 ;  /* 0x000000ff16097208 */ /* 0x000fe20006000000 */
[----:B------:R0:W-:Y:S01]  /*1a50*/  STG.E desc[UR4][R10.64], R3 ;  /* 0x000000030a007986 */ /* 0x0001e2000c101904 */
[----:B------:R-:W-:Y:S02]  /*1a60*/  FSEL R15, R24, RZ, !P2 ;  /* 0x000000ff180f7208 */ /* 0x000fe40005000000 */
[----:B------:R-:W-:Y:S01]  /*1a70*/  FSEL R17, R26, RZ, !P1 ;  /* 0x000000ff1a117208 */ /* 0x000fe20004800000 */
[----:B------:R0:W-:Y:S04]  /*1a80*/  STG.E desc[UR4][R10.64+0x40], R7 ;  /* 0x000040070a007986 */ /* 0x0001e8000c101904 */
[----:B------:R0:W-:Y:S04]  /*1a90*/  STG.E desc[UR4][R10.64+0x80], R9 ;  /* 0x000080090a007986 */ /* 0x0001e8000c101904 */
[----:B------:R0:W-:Y:S04]  /*1aa0*/  STG.E desc[UR4][R10.64+0xc0], R15 ;  /* 0x0000c00f0a007986 */ /* 0x0001e8000c101904 */
[----:B------:R0:W-:Y:S02]  /*1ab0*/  STG.E desc[UR4][R10.64+0x100], R17 ;  /* 0x000100110a007986 */ /* 0x0001e4000c101904 */
.L_x_467:
[----:B------:R-:W-:Y:S05]  /*1ac0*/  BSYNC B0 ;  /* 0x0000000000007941 */ /* 0x000fea0003800000 */
.L_x_466:
[----:B------:R-:W-:Y:S04]  /*1ad0*/  BSSY B0, `(.L_x_468) ;  /* 0x0000017000007945 */ /* 0x000fe80003800000 */
[----:B------:R-:W-:Y:S05]  /*1ae0*/  @P0 BRA `(.L_x_469) ;  /* 0x0000000000540947 */ /* 0x000fea0003800000 */
[----:B0-----:R-:W0:Y:S01]  /*1af0*/  LDC.64 R10, c[0x0][0x2a8] ;  /* 0x0000aa00ff0a7b82 */ /* 0x001e220000000a00 */
[----:B------:R-:W-:Y:S01]  /*1b00*/  IMAD R3, R2, 0x50, RZ ;  /* 0x0000005002037824 */ /* 0x000fe200078e02ff */
[----:B------:R-:W-:Y:S01]  /*1b10*/  SHF.R.S32.HI R16, RZ, 0x1f, R0 ;  /* 0x0000001fff107819 */ /* 0x000fe20000011400 */
[----:B------:R-:W-:-:S03]  /*1b20*/  ULDC.64 UR10, c[0x0][0x2a0] ;  /* 0x0000a800000a7ab9 */ /* 0x000fc60000000a00 */
[C---:B------:R-:W-:Y:S02]  /*1b30*/  IADD3 R6, P0, R3.reuse, R0, RZ ;  /* 0x0000000003067210 */ /* 0x040fe40007f1e0ff */
[----:B------:R-:W1:Y:S02]  /*1b40*/  LDC.64 R14, c[0x0][0x2b0] ;  /* 0x0000ac00ff0e7b82 */ /* 0x000e640000000a00 */
[----:B------:R-:W-:Y:S02]  /*1b50*/  LEA.HI.X.SX32 R7, R3, R16, 0x1, P0 ;  /* 0x0000001003077211 */ /* 0x000fe400000f0eff */
[----:B-----5:R-:W-:Y:S01]  /*1b60*/  FSETP.NEU.FTZ.AND P0, PT, R4, -INF , PT ;  /* 0xff8000000400780b */ /* 0x020fe20003f1d000 */
[C---:B0-----:R-:W-:Y:S02]  /*1b70*/  IMAD R8, R10.reuse, UR8, RZ ;  /* 0x000000080a087c24 */ /* 0x041fe4000f8e02ff */
[----:B------:R-:W-:-:S04]  /*1b80*/  IMAD.WIDE.U32 R6, R10, UR6, R6 ;  /* 0x000000060a067c25 */ /* 0x000fc8000f8e0006 */
[----:B------:R-:W-:Y:S02]  /*1b90*/  IMAD R3, R11, UR6, R8 ;  /* 0x000000060b037c24 */ /* 0x000fe4000f8e0208 */
[----:B-1----:R-:W-:Y:S02]  /*1ba0*/  IMAD R8, R14, UR9, RZ ;  /* 0x000000090e087c24 */ /* 0x002fe4000f8e02ff */
[----:B------:R-:W-:Y:S02]  /*1bb0*/  IMAD.IADD R7, R7, 0x1, R3 ;  /* 0x0000000107077824 */ /* 0x000fe400078e0203 */
[----:B------:R-:W-:Y:S01]  /*1bc0*/  FMUL.FTZ R3, R4, 1.4426950216293334961 ;  /* 0x3fb8aa3b04037820 */ /* 0x000fe20000410000 */
[----:B------:R-:W-:Y:S02]  /*1bd0*/  IMAD R9, R15, UR7, R8 ;  /* 0x000000070f097c24 */ /* 0x000fe4000f8e0208 */
[----:B------:R-:W-:Y:S02]  /*1be0*/  IMAD.WIDE.U32 R6, R14, UR7, R6 ;  /* 0x000000070e067c25 */ /* 0x000fe4000f8e0006 */
[----:B------:R-:W-:-:S03]  /*1bf0*/  FSEL R3, R3, RZ, P0 ;  /* 0x000000ff03037208 */ /* 0x000fc60000000000 */
[----:B------:R-:W-:Y:S02]  /*1c00*/  IADD3 R7, R7, R9, RZ ;  /* 0x0000000907077210 */ /* 0x000fe40007ffe0ff */
[----:B------:R-:W-:-:S04]  /*1c10*/  LEA R8, P1, R6, UR10, 0x2 ;  /* 0x0000000a06087c11 */ /* 0x000fc8000f8210ff */
[----:B------:R-:W-:-:S05]  /*1c20*/  LEA.HI.X R9, R6, UR11, R7, 0x2, P1 ;  /* 0x0000000b06097c11 */ /* 0x000fca00088f1407 */
[----:B------:R1:W-:Y:S04]  /*1c30*/  STG.E desc[UR4][R8.64], R3 ;  /* 0x0000000308007986 */ /* 0x0003e8000c101904 */
.L_x_469:
[----:B------:R-:W-:Y:S05]  /*1c40*/  BSYNC B0 ;  /* 0x0000000000007941 */ /* 0x000fea0003800000 */
.L_x_468:
[----:B------:R-:W-:Y:S01]  /*1c50*/  ULDC.64 UR12, c[0x0][0x2e8] ;  /* 0x0000ba00000c7ab9 */ /* 0x000fe20000000a00 */
[----:B------:R-:W-:Y:S01]  /*1c60*/  ULDC.64 UR10, c[0x0][0x2b8] ;  /* 0x0000ae00000a7ab9 */ /* 0x000fe20000000a00 */
[----:B------:R-:W-:Y:S02]  /*1c70*/  ISETP.NE.U32.AND P0, PT, RZ, UR12, PT ;  /* 0x0000000cff007c0c */ /* 0x000fe4000bf05070 */
[C---:B-----5:R-:W-:Y:S02]  /*1c80*/  LEA R4, P1, R12.reuse, UR10, 0x2 ;  /* 0x0000000a0c047c11 */ /* 0x060fe4000f8210ff */
[----:B------:R-:W-:Y:S02]  /*1c90*/  ISETP.NE.AND.EX P0, PT, RZ, UR13, PT, P0 ;  /* 0x0000000dff007c0c */ /* 0x000fe4000bf05300 */
[----:B------:R-:W-:Y:S02]  /*1ca0*/  LEA.HI.X R5, R12, UR11, R5, 0x2, P1 ;  /* 0x0000000b0c057c11 */ /* 0x000fe400088f1405 */
[----:B------:R-:W-:-:S03]  /*1cb0*/  ISETP.NE.OR P0, PT, R0, RZ, !P0 ;  /* 0x000000ff0000720c */ /* 0x000fc60004705670 */
[----:B------:R2:W-:Y:S04]  /*1cc0*/  STG.E.128 desc[UR4][R4.64], RZ ;  /* 0x000000ff04007986 */ /* 0x0005e8000c101d04 */
        /* <DEDUP_REMOVED lines=8> */
[----:B------:R2:W-:Y:S01]  /*1d50*/  STG.E.128 desc[UR4][R4.64+0x9000], RZ ;  /* 0x009000ff04007986 */ /* 0x0005e2000c101d04 */
[----:B------:R-:W-:Y:S05]  /*1d60*/  @P0 EXIT ;  /* 0x000000000000094d */ /* 0x000fea0003800000 */
[----:B01----:R-:W0:Y:S08]  /*1d70*/  LDC R3, c[0x0][0x2e0] ;  /* 0x0000b800ff037b82 */ /* 0x003e300000000800 */
[----:B------:R-:W1:Y:S08]  /*1d80*/  LDC R7, c[0x0][0x220] ;  /* 0x00008800ff077b82 */ /* 0x000e700000000800 */
[----:B--2---:R-:W2:Y:S01]  /*1d90*/  LDC.64 R4, c[0x0][0x2e8] ;  /* 0x0000ba00ff047b82 */ /* 0x004ea20000000a00 */
[----:B0-----:R-:W-:-:S04]  /*1da0*/  IMAD R2, R2, R3, UR7 ;  /* 0x0000000702027e24 */ /* 0x001fc8000f8e0203 */
[----:B-1----:R-:W-:-:S04]  /*1db0*/  IMAD R3, R2, R7, UR6 ;  /* 0x0000000602037e24 */ /* 0x002fc8000f8e0207 */
[----:B--2---:R-:W-:-:S05]  /*1dc0*/  IMAD.WIDE R2, R3, 0x4, R4 ;  /* 0x0000000403027825 */ /* 0x004fca00078e0204 */
[----:B------:R-:W-:Y:S01]  /*1dd0*/  STG.E desc[UR4][R2.64], RZ ;  /* 0x000000ff02007986 */ /* 0x000fe2000c101904 */
[----:B------:R-:W-:Y:S05]  /*1de0*/  EXIT ;  /* 0x000000000000794d */ /* 0x000fea0003800000 */
.L_x_470:
        /* <DEDUP_REMOVED lines=9> */
.L_x_3686:


//--------------------- .text._ZN7cutlass13device_kernelIN5flash11enable_sm90INS1_16FlashAttnBwdSm90INS1_25CollectiveMainloopBwdSm90ILi2ELi2ELi2EN4cute5tupleIJNS5_1CILi1EEES8_S8_EEENS6_IJNS7_ILi80EEENS7_ILi128EEESB_EEENS_10bfloat16_tEfNS_4arch4Sm90ELb0ELb0ELb0ELb1ELb0ELb1ELb0ELb1ELi2ELi1ELi2ELi1ELb0EEENS1_21CollectiveEpilogueBwdISC_SD_SF_Li256ELb1ELb0ELi1EEENS1_19SingleTileSchedulerILb1ELb0ELb0ELi128EEEEEEEEEvNT_6ParamsE --------------------------
	.section	.text._ZN7cutlass13device_kernelIN5flash11enable_sm90INS1_16FlashAttnBwdSm90INS1_25CollectiveMainloopBwdSm90ILi2ELi2ELi2EN4cute5tupleIJNS5_1CILi1EEES8_S8_EEENS6_IJNS7_ILi80EEENS7_ILi128EEESB_EEENS_10bfloat16_tEfNS_4arch4Sm90ELb0ELb0ELb0ELb1ELb0ELb1ELb0ELb1ELi2ELi1ELi2ELi1ELb0EEENS1_21CollectiveEpilogueBwdISC_SD_SF_Li256ELb1ELb0ELi1EEENS1_19SingleTileSchedulerILb1ELb0ELb0ELi128EEEEEEEEEvNT_6ParamsE,"ax",@progbits
	.align	128
.text._ZN7cutlass13device_kernelIN5flash11enable_sm90INS1_16FlashAttnBwdSm90INS1_25CollectiveMainloopBwdSm90ILi2ELi2ELi2EN4cute5tupleIJNS5_1CILi1EEES8_S8_EEENS6_IJNS7_ILi80EEENS7_ILi128EEESB_EEENS_10bfloat16_tEfNS_4arch4Sm90ELb0ELb0ELb0ELb1ELb0ELb1ELb0ELb1ELi2ELi1ELi2ELi1ELb0EEENS1_21CollectiveEpilogueBwdISC_SD_SF_Li256ELb1ELb0ELi1EEENS1_19SingleTileSchedulerILb1ELb0ELb0ELi128EEEEEEEEEvNT_6ParamsE:
        .type           _ZN7cutlass13device_kernelIN5flash11enable_sm90INS1_16FlashAttnBwdSm90INS1_25CollectiveMainloopBwdSm90ILi2ELi2ELi2EN4cute5tupleIJNS5_1CILi1EEES8_S8_EEENS6_IJNS7_ILi80EEENS7_ILi128EEESB_EEENS_10bfloat16_tEfNS_4arch4Sm90ELb0ELb0ELb0ELb1ELb0ELb1ELb0ELb1ELi2ELi1ELi2ELi1ELb0EEENS1_21CollectiveEpilogueBwdISC_SD_SF_Li256ELb1ELb0ELi1EEENS1_19SingleTileSchedulerILb1ELb0ELb0ELi128EEEEEEEEEvNT_6ParamsE,@function
        .size           _ZN7cutlass13device_kernelIN5flash11enable_sm90INS1_16FlashAttnBwdSm90INS1_25CollectiveMainloopBwdSm90ILi2ELi2ELi2EN4cute5tupleIJNS5_1CILi1EEES8_S8_EEENS6_IJNS7_ILi80EEENS7_ILi128EEESB_EEENS_10bfloat16_tEfNS_4arch4Sm90ELb0ELb0ELb0ELb1ELb0ELb1ELb0ELb1ELi2ELi1ELi2ELi1ELb0EEENS1_21CollectiveEpilogueBwdISC_SD_SF_Li256ELb1ELb0ELi1EEENS1_19SingleTileSchedulerILb1ELb0ELb0ELi128EEEEEEEEEvNT_6ParamsE,(.L_x_3687 - _ZN7cutlass13device_kernelIN5flash11enable_sm90INS1_16FlashAttnBwdSm90INS1_25CollectiveMainloopBwdSm90ILi2ELi2ELi2EN4cute5tupleIJNS5_1CILi1EEES8_S8_EEENS6_IJNS7_ILi80EEENS7_ILi128EEESB_EEENS_10bfloat16_tEfNS_4arch4Sm90ELb0ELb0ELb0ELb1ELb0ELb1ELb0ELb1ELi2ELi1ELi2ELi1ELb0EEENS1_21CollectiveEpilogueBwdISC_SD_SF_Li256ELb1ELb0ELi1EEENS1_19SingleTileSchedulerILb1ELb0ELb0ELi128EEEEEEEEEvNT_6ParamsE)
        .other          _ZN7cutlass13device_kernelIN5flash11enable_sm90INS1_16FlashAttnBwdSm90INS1_25CollectiveMainloopBwdSm90ILi2ELi2ELi2EN4cute5tupleIJNS5_1CILi1EEES8_S8_EEENS6_IJNS7_ILi80EEENS7_ILi128EEESB_EEENS_10bfloat16_tEfNS_4arch4Sm90ELb0ELb0ELb0ELb1ELb0ELb1ELb0ELb1ELi2ELi1ELi2ELi1ELb0EEENS1_21CollectiveEpilogueBwdISC_SD_SF_Li256ELb1ELb0ELi1EEENS1_19SingleTileSchedulerILb1ELb0ELb0ELi128EEEEEEEEEvNT_6ParamsE,@"STO_CUDA_ENTRY STV_DEFAULT"
_ZN7cutlass13device_kernelIN5flash11enable_sm90INS1_16FlashAttnBwdSm90INS1_25CollectiveMainloopBwdSm90ILi2ELi2ELi2EN4cute5tupleIJNS5_1CILi1EEES8_S8_EEENS6_IJNS7_ILi80EEENS7_ILi128EEESB_EEENS_10bfloat16_tEfNS_4arch4Sm90ELb0ELb0ELb0ELb1ELb0ELb1ELb0ELb1ELi2ELi1ELi2ELi1ELb0EEENS1_21CollectiveEpilogueBwdISC_SD_SF_Li256ELb1ELb0ELi1EEENS1_19SingleTileSchedulerILb1ELb0ELb0ELi128EEEEEEEEEvNT_6ParamsE:
        /* <DEDUP_REMOVED lines=23> */
.L_x_472:
[----:B------:R-:W-:Y:S05]  /*0170*/  BSYNC B0 ;  /* 0x0000000000007941 */ /* 0x000fea0003800000 */
.L_x_471:
        /* <DEDUP_REMOVED lines=34> */
.L_x_473:
        /* <DEDUP_REMOVED lines=22> */
.L_x_474:
        /* <DEDUP_REMOVED lines=9> */
.L_x_477:
[----:B------:R-:W-:-:S08]  /*0590*/  NOP ;  /* 0x0000000000007918 */ /* 0x000fd00000000000 */
[----:B------:R-:W1:Y:S02]  /*05a0*/  USETMAXREG.TRY_ALLOC.CTAPOOL UP0, 0xf0 ;  /* 0x000000f0000079c8 */ /* 0x000e640008000600 */
[----:B-1----:R-:W-:-:S13]  /*05b0*/  PLOP3.LUT P0, PT, PT, PT, UP0, 0x80, 0x0 ;  /* 0x000000000000781c */ /* 0x002fda0003f0f008 */
[----:B------:R-:W-:Y:S05]  /*05c0*/  @!P0 BRA `(.L_x_477) ;  /* 0xfffffffc00f08947 */ /* 0x000fea000383ffff */
[----:B------:R-:W-:Y:S01]  /*05d0*/  LOP3.LUT R0, R0, 0x3, RZ, 0xc0, !PT ;  /* 0x0000000300007812 */ /* 0x000fe200078ec0ff */
[----:B---3--:R-:W1:Y:S01]  /*05e0*/  S2R R2, SR_TID.X ;  /* 0x0000000000027919 */ /* 0x008e620000002100 */
[----:B------:R-:W-:Y:S01]  /*05f0*/  ULDC.64 UR4, c[0x0][0x8d8] ;  /* 0x0002360000047ab9 */ /* 0x000fe20000000a00 */
[----:B------:R-:W2:Y:S03]  /*0600*/  S2R R7, SR_CTAID.Z ;  /* 0x0000000000077919 */ /* 0x000ea60000002700 */
[----:B------:R-:W3:Y:S02]  /*0610*/  SHFL.IDX PT, R0, R0, RZ, 0x1f ;  /* 0x00001fff00007589 */ /* 0x000ee400000e0000 */
[----:B---3--:R-:W-:Y:S02]  /*0620*/  ISETP.NE.AND P0, PT, R0, RZ, PT ;  /* 0x000000ff0000720c */ /* 0x008fe40003f05270 */
[----:B-1----:R-:W-:-:S11]  /*0630*/  SHF.R.U32.HI R2, RZ, 0x7, R2 ;  /* 0x00000007ff027819 */ /* 0x002fd60000011602 */
[----:B------:R-:W-:-:S05]  /*0640*/  @!P0 VIADD R2, R2, 0x9 ;  /* 0x0000000902028836 */ /* 0x000fca0000000000 */
[----:B------:R1:W-:Y:S06]  /*0650*/  @!P0 BAR.ARV R2, 0xa0 ;  /* 0x000280020000851d */ /* 0x0003ec0000002000 */
[----:B------:R-:W-:-:S04]  /*0660*/  ISETP.NE.U32.AND P0, PT, RZ, UR4, PT ;  /* 0x00000004ff007c0c */ /* 0x000fc8000bf05070 */
[----:B------:R-:W-:-:S13]  /*0670*/  ISETP.NE.AND.EX P0, PT, RZ, UR5, PT, P0 ;  /* 0x00000005ff007c0c */ /* 0x000fda000bf05300 */
[----:B-12---:R-:W-:Y:S05]  /*0680*/  @!P0 BRA `(.L_x_478) ;  /* 0x0000000000108947 */ /* 0x006fea0003800000 */
[----:B------:R-:W1:Y:S02]  /*0690*/  LDC.64 R2, c[0x0][0x8d8] ;  /* 0x00023600ff027b82 */ /* 0x000e640000000a00 */
[----:B-1----:R-:W-:-:S05]  /*06a0*/  IMAD.WIDE R2, R7, 0x4, R2 ;  /* 0x0000000407027825 */ /* 0x002fca00078e0202 */
[----:B------:R1:W5:Y:S01]  /*06b0*/  LDG.E R0, desc[UR38][R2.64] ;  /* 0x0000002602007981 */ /* 0x000362000c1e1900 */
[----:B------:R-:W-:Y:S05]  /*06c0*/  BRA `(.L_x_479) ;  /* 0x00000000002c7947 */ /* 0x000fea0003800000 */
.L_x_478:
[----:B------:R-:W-:Y:S02]  /*06d0*/  ULDC.64 UR4, c[0x0][0x8d0] ;  /* 0x0002340000047ab9 */ /* 0x000fe40000000a00 */
[----:B------:R-:W-:-:S04]  /*06e0*/  ISETP.NE.U32.AND P0, PT, RZ, UR4, PT ;  /* 0x00000004ff007c0c */ /* 0x000fc8000bf05070 */
[----:B------:R-:W-:-:S13]  /*06f0*/  ISETP.NE.AND.EX P0, PT, RZ, UR5, PT, P0 ;  /* 0x00000005ff007c0c */ /* 0x000fda000bf05300 */
[----:B------:R-:W-:Y:S05]  /*0700*/  @!P0 BRA `(.L_x_480) ;  /* 0x0000000000188947 */ /* 0x000fea0003800000 */
[----:B------:R-:W1:Y:S02]  /*0710*/  LDC.64 R2, c[0x0][0x8d0] ;  /* 0x00023400ff027b82 */ /* 0x000e640000000a00 */
[----:B-1----:R-:W-:-:S05]  /*0720*/  IMAD.WIDE R2, R7, 0x4, R2 ;  /* 0x0000000407027825 */ /* 0x002fca00078e0202 */
[----:B------:R-:W2:Y:S04]  /*0730*/  LDG.E R0, desc[UR38][R2.64] ;  /* 0x0000002602007981 */ /* 0x000ea8000c1e1900 */
[----:B------:R-:W2:Y:S02]  /*0740*/  LDG.E R5, desc[UR38][R2.64+0x4] ;  /* 0x0000042602057981 */ /* 0x000ea4000c1e1900 */
[----:B--2---:R-:W-:Y:S01]  /*0750*/  IMAD.IADD R0, R5, 0x1, -R0 ;  /* 0x0000000105007824 */ /* 0x004fe200078e0a00 */
[----:B------:R-:W-:Y:S06]  /*0760*/  BRA `(.L_x_479) ;  /* 0x0000000000047947 */ /* 0x000fec0003800000 */
.L_x_480:
[----:B------:R-:W2:Y:S02]  /*0770*/  LDC R0, c[0x0][0x8bc] ;  /* 0x00022f00ff007b82 */ /* 0x000ea40000000800 */
.L_x_479:
[----:B------:R-:W3:Y:S02]  /*0780*/  S2R R17, SR_CTAID.X ;  /* 0x0000000000117919 */ /* 0x000ee40000002500 */
[----:B---3--:R-:W-:-:S05]  /*0790*/  IMAD.SHL.U32 R17, R17, 0x80, RZ ;  /* 0x0000008011117824 */ /* 0x008fca00078e00ff */
[----:B--2--5:R-:W-:-:S04]  /*07a0*/  ISETP.GE.AND P0, PT, R17, R0, PT ;  /* 0x000000001100720c */ /* 0x024fc80003f06270 */
[----:B------:R-:W-:-:S04]  /*07b0*/  SEL R4, R7, 0xffffffff, !P0 ;  /* 0xffffffff07047807 */ /* 0x000fc80004000000 */
[----:B------:R-:W-:Y:S01]  /*07c0*/  ISETP.GE.AND P0, PT, R4, RZ, PT ;  /* 0x000000ff0400720c */ /* 0x000fe20003f06270 */
[----:B------:R2:W-:-:S12]  /*07d0*/  STL [R1+0x1c], R4 ;  /* 0x00001c0401007387 */ /* 0x0005d80000100800 */
[----:B--2---:R-:W-:Y:S05]  /*07e0*/  @!P0 BRA `(.L_x_481) ;  /* 0x000000c800a48947 */ /* 0x004fea0003800000 */
[----:B------:R-:W-:Y:S02]  /*07f0*/  ULDC.64 UR4, c[0x0][0x780] ;  /* 0x0001e00000047ab9 */ /* 0x000fe40000000a00 */
[----:B------:R-:W-:Y:S01]  /*0800*/  ISETP.NE.U32.AND P0, PT, RZ, UR4, PT ;  /* 0x00000004ff007c0c */ /* 0x000fe2000bf05070 */
[----:B------:R-:W-:Y:S02]  /*0810*/  ULDC UR4, c[0x0][0x290] ;  /* 0x0000a40000047ab9 */ /* 0x000fe40000000800 */
[----:B------:R-:W-:Y:S01]  /*0820*/  IMAD.U32 R16, RZ, RZ, UR4 ;  /* 0x00000004ff107e24 */ /* 0x000fe2000f8e00ff */
[----:B------:R-:W-:-:S13]  /*0830*/  ISETP.NE.AND.EX P0, PT, RZ, UR5, PT, P0 ;  /* 0x00000005ff007c0c */ /* 0x000fda000bf05300 */
[----:B------:R-:W-:Y:S05]  /*0840*/  @!P0 BRA `(.L_x_482) ;  /* 0x0000000000108947 */ /* 0x000fea0003800000 */
[----:B-1----:R-:W1:Y:S02]  /*0850*/  LDC.64 R2, c[0x0][0x780] ;  /* 0x0001e000ff027b82 */ /* 0x002e640000000a00 */
[----:B-1----:R-:W-:-:S05]  /*0860*/  IMAD.WIDE R2, R4, 0x4, R2 ;  /* 0x0000000404027825 */ /* 0x002fca00078e0202 */
[----:B------:R1:W5:Y:S01]  /*0870*/  LDG.E R18, desc[UR38][R2.64] ;  /* 0x0000002602127981 */ /* 0x000362000c1e1900 */
[----:B------:R-:W-:Y:S05]  /*0880*/  BRA `(.L_x_483) ;  /* 0x0000000000287947 */ /* 0x000fea0003800000 */
.L_x_482:
[----:B------:R-:W-:Y:S01]  /*0890*/  ULDC.64 UR4, c[0x0][0x770] ;  /* 0x0001dc0000047ab9 */ /* 0x000fe20000000a00 */
[----:B------:R-:W2:Y:S01]  /*08a0*/  LDC R18, c[0x0][0x280] ;  /* 0x0000a000ff127b82 */ /* 0x000ea20000000800 */
[----:B------:R-:W-:-:S04]  /*08b0*/  ISETP.NE.U32.AND P0, PT, RZ, UR4, PT ;  /* 0x00000004ff007c0c */ /* 0x000fc8000bf05070 */
[----:B------:R-:W-:-:S13]  /*08c0*/  ISETP.NE.AND.EX P0, PT, RZ, UR5, PT, P0 ;  /* 0x00000005ff007c0c */ /* 0x000fda000bf05300 */
[----:B------:R-:W-:Y:S05]  /*08d0*/  @!P0 BRA `(.L_x_483) ;  /* 0x0000000000148947 */ /* 0x000fea0003800000 */
[----:B-1----:R-:W1:Y:S02]  /*08e0*/  LDC.64 R2, c[0x0][0x770] ;  /* 0x0001dc00ff027b82 */ /* 0x002e640000000a00 */
[----:B-1----:R-:W-:-:S05]  /*08f0*/  IMAD.WIDE R2, R4, 0x4, R2 ;  /* 0x0000000404027825 */ /* 0x002fca00078e0202 */
[----:B--2---:R-:W2:Y:S04]  /*0900*/  LDG.E R18, desc[UR38][R2.64] ;  /* 0x0000002602127981 */ /* 0x004ea8000c1e1900 */
[----:B------:R-:W2:Y:S02]  /*0910*/  LDG.E R5, desc[UR38][R2.64+0x4] ;  /* 0x0000042602057981 */ /* 0x000ea4000c1e1900 */
[----:B--2---:R-:W-:-:S07]  /*0920*/  IMAD.IADD R18, R5, 0x1, -R18 ;  /* 0x0000000105127824 */ /* 0x004fce00078e0a12 */
.L_x_483:
[----:B------:R-:W-:Y:S02]  /*0930*/  ULDC.64 UR4, c[0x0][0x788] ;  /* 0x0001e20000047ab9 */ /* 0x000fe40000000a00 */
[----:B------:R-:W-:-:S04]  /*0940*/  ISETP.NE.U32.AND P0, PT, RZ, UR4, PT ;  /* 0x00000004ff007c0c */ /* 0x000fc8000bf05070 */
[----:B------:R-:W-:-:S13]  /*0950*/  ISETP.NE.AND.EX P0, PT, RZ, UR5, PT, P0 ;  /* 0x00000005ff007c0c */ /* 0x000fda000bf05300 */
[----:B------:R-:W-:Y:S05]  /*0960*/  @!P0 BRA `(.L_x_484) ;  /* 0x0000000000108947 */ /* 0x000fea0003800000 */
[----:B-1----:R-:W1:Y:S02]  /*0970*/  LDC.64 R2, c[0x0][0x788] ;  /* 0x0001e200ff027b82 */ /* 0x002e640000000a00 */
[----:B-1----:R-:W-:-:S05]  /*0980*/  IMAD.WIDE R2, R4, 0x4, R2 ;  /* 0x0000000404027825 */ /* 0x002fca00078e0202 */
[----:B------:R1:W5:Y:S01]  /*0990*/  LDG.E R16, desc[UR38][R2.64] ;  /* 0x0000002602107981 */ /* 0x000362000c1e1900 */
[----:B------:R-:W-:Y:S05]  /*09a0*/  BRA `(.L_x_485) ;  /* 0x0000000000247947 */ /* 0x000fea0003800000 */
.L_x_484:
[----:B------:R-:W-:Y:S02]  /*09b0*/  ULDC.64 UR4, c[0x0][0x778] ;  /* 0x0001de0000047ab9 */ /* 0x000fe40000000a00 */
[----:B------:R-:W-:-:S04]  /*09c0*/  ISETP.NE.U32.AND P0, PT, RZ, UR4, PT ;  /* 0x00000004ff007c0c */ /* 0x000fc8000bf05070 */
[----:B------:R-:W-:-:S13]  /*09d0*/  ISETP.NE.AND.EX P0, PT, RZ, UR5, PT, P0 ;  /* 0x00000005ff007c0c */ /* 0x000fda000bf05300 */
[----:B------:R-:W-:Y:S05]  /*09e0*/  @!P0 BRA `(.L_x_485) ;  /* 0x0000000000148947 */ /* 0x000fea0003800000 */
[----:B-1----:R-:W1:Y:S02]  /*09f0*/  LDC.64 R2, c[0x0][0x778] ;  /* 0x0001de00ff027b82 */ /* 0x002e640000000a00 */
[----:B-1----:R-:W-:-:S05]  /*0a00*/  IMAD.WIDE R2, R4, 0x4, R2 ;  /* 0x0000000404027825 */ /* 0x002fca00078e0202 */
[----:B------:R-:W3:Y:S04]  /*0a10*/  LDG.E R16, desc[UR38][R2.64] ;  /* 0x0000002602107981 */ /* 0x000ee8000c1e1900 */
[----:B------:R-:W3:Y:S02]  /*0a20*/  LDG.E R5, desc[UR38][R2.64+0x4] ;  /* 0x0000042602057981 */ /* 0x000ee4000c1e1900 */
[----:B---3--:R-:W-:-:S07]  /*0a30*/  IMAD.IADD R16, R5, 0x1, -R16 ;  /* 0x0000000105107824 */ /* 0x008fce00078e0a10 */
.L_x_485:
[----:B--2--5:R-:W-:Y:S02]  /*0a40*/  ISETP.GE.AND P1, PT, R18, 0x1, PT ;  /* 0x000000011200780c */ /* 0x024fe40003f26270 */
[----:B------:R-:W-:Y:S02]  /*0a50*/  CS2R R86, SRZ ;  /* 0x0000000000567805 */ /* 0x000fe4000001ff00 */
[----:B------:R-:W-:Y:S02]  /*0a60*/  PLOP3.LUT P0, PT, PT, PT, PT, 0x80, 0x0 ;  /* 0x000000000000781c */ /* 0x000fe40003f0f070 */
        /* <DEDUP_REMOVED lines=22> */
[----:B------:R-:W-:Y:S01]  /*0bd0*/  CS2R R40, SRZ ;  /* 0x0000000000287805 */ /* 0x000fe2000001ff00 */
[----:B------:R-:W-:Y:S01]  /*0be0*/  IMAD.MOV.U32 R14, RZ, RZ, RZ ;  /* 0x000000ffff0e7224 */ /* 0x000fe200078e00ff */
[----:B------:R-:W-:Y:S02]  /*0bf0*/  CS2R R10, SRZ ;  /* 0x00000000000a7805 */ /* 0x000fe4000001ff00 */
[----:B------:R-:W-:Y:S01]  /*0c00*/  CS2R R36, SRZ ;  /* 0x0000000000247805 */ /* 0x000fe2000001ff00 */
[----:B------:R-:W-:Y:S01]  /*0c10*/  IMAD.MOV.U32 R12, RZ, RZ, RZ ;  /* 0x000000ffff0c7224 */ /* 0x000fe200078e00ff */
[----:B------:R-:W-:Y:S02]  /*0c20*/  CS2R R8, SRZ ;  /* 0x0000000000087805 */ /* 0x000fe4000001ff00 */
[----:B------:R-:W-:-:S02]  /*0c30*/  CS2R R32, SRZ ;  /* 0x0000000000207805 */ /* 0x000fc4000001ff00 */
[----:B------:R-:W-:Y:S01]  /*0c40*/  CS2R R6, SRZ ;  /* 0x0000000000067805 */ /* 0x000fe2000001ff00 */
[----:B------:R-:W-:Y:S01]  /*0c50*/  IMAD.MOV.U32 R29, RZ, RZ, RZ ;  /* 0x000000ffff1d7224 */ /* 0x000fe200078e00ff */
[----:B------:R-:W-:Y:S01]  /*0c60*/  CS2R R4, SRZ ;  /* 0x0000000000047805 */ /* 0x000fe2000001ff00 */
[----:B------:R-:W-:Y:S01]  /*0c70*/  IMAD.MOV.U32 R25, RZ, RZ, RZ ;  /* 0x000000ffff197224 */ /* 0x000fe200078e00ff */
        /* <DEDUP_REMOVED lines=31> */
[----:B------:R-:W-:Y:S01]  /*0e70*/  CS2R R88, SRZ ;  /* 0x0000000000587805 */ /* 0x000fe2000001ff00 */
[----:B------:R-:W-:Y:S06]  /*0e80*/  @!P1 BRA `(.L_x_486) ;  /* 0x0000005c00349947 */ /* 0x000fec0003800000 */
[----:B------:R-:W-:Y:S01]  /*0e90*/  MOV R0, RZ ;  /* 0x000000ff00007202 */ /* 0x000fe20000000f00 */
[----:B------:R-:W-:-:S03]  /*0ea0*/  ULDC UR36, c[0x0][0x744] ;  /* 0x0001d10000247ab9 */ /* 0x000fc60000000800 */
[----:B------:R-:W-:-:S13]  /*0eb0*/  LOP3.LUT P0, RZ, R0, 0x3ff, RZ, 0xc0, !PT ;  /* 0x000003ff00ff7812 */ /* 0x000fda000780c0ff */
[----:B------:R-:W-:Y:S05]  /*0ec0*/  @!P0 BRA `(.L_x_487) ;  /* 0x00000000007c8947 */ /* 0x000fea0003800000 */
[----:B-1----:R-:W-:Y:S01]  /*0ed0*/  MOV R2, 0x0 ;  /* 0x0000000000027802 */ /* 0x002fe20000000f00 */
        /* <DEDUP_REMOVED lines=15> */
.L_x_488:
        /* <DEDUP_REMOVED lines=15> */
.L_x_487:
[----:B-1----:R-:W1:Y:S01]  /*10c0*/  S2R R3, SR_CgaCtaId ;  /* 0x0000000000037919 */ /* 0x002e620000008800 */
        /* <DEDUP_REMOVED lines=22> */
.L_x_490:
        /* <DEDUP_REMOVED lines=15> */
.L_x_489:
        /* <DEDUP_REMOVED lines=8> */
.L_x_626:
[----:B------:R-:W-:Y:S01]  /*13a0*/  SHF.L.U32 R12, RZ, 0x1f, RZ ;  /* 0x0000001fff0c7819 */ /* 0x000fe200000006ff */
[----:B------:R-:W-:Y:S01]  /*13b0*/  VIADD R18, R18, 0x4f ;  /* 0x0000004f12127836 */ /* 0x000fe20000000000 */
[----:B------:R-:W-:Y:S01]  /*13c0*/  LOP3.LUT R5, R2, 0xffffff80, RZ, 0xc0, !PT ;  /* 0xffffff8002057812 */ /* 0x000fe200078ec0ff */
[----:B------:R-:W-:Y:S01]  /*13d0*/  IMAD.IADD R16, R16, 0x1, -R17 ;  /* 0x0000000110107824 */ /* 0x000fe200078e0a11 */
[----:B------:R-:W3:Y:S01]  /*13e0*/  SYNCS.PHASECHK.TRANS64.TRYWAIT P0, [R19+URZ+0x38800], R12 ;  /* 0x0388000c130075a7 */ /* 0x000ee2000800017f */
[CC--:B------:R-:W-:Y:S01]  /*13f0*/  LEA.HI R2, R3.reuse, R0.reuse, RZ, 0x5 ;  /* 0x0000000003027211 */ /* 0x0c0fe200078f28ff */
[----:B------:R-:W-:Y:S01]  /*1400*/  IMAD.HI R18, R18, 0x66666667, RZ ;  /* 0x6666666712127827 */ /* 0x000fe200078e02ff */
[CC--:B------:R-:W-:Y:S02]  /*1410*/  LEA.HI R8, R3.reuse, R0.reuse, RZ, 0x3 ;  /* 0x0000000003087211 */ /* 0x0c0fe400078f18ff */
[----:B------:R-:W-:Y:S01]  /*1420*/  LEA.HI R10, R3, R0, RZ, 0x4 ;  /* 0x00000000030a7211 */ /* 0x000fe200078f20ff */
[C---:B------:R-:W-:Y:S01]  /*1430*/  IMAD.SHL.U32 R3, R0.reuse, 0x40, RZ ;  /* 0x0000004000037824 */ /* 0x040fe200078e00ff */
[----:B------:R-:W-:Y:S01]  /*1440*/  SHF.R.S32.HI R6, RZ, 0x5, R2 ;  /* 0x00000005ff067819 */ /* 0x000fe20000011402 */
[----:B------:R-:W-:Y:S01]  /*1450*/  IMAD.IADD R5, R0, 0x1, -R5 ;  /* 0x0000000100057824 */ /* 0x000fe200078e0a05 */
[----:B--2---:R-:W-:-:S02]  /*1460*/  LEA.HI R2, R14, R14, RZ, 0x1 ;  /* 0x0000000e0e027211 */ /* 0x004fc400078f08ff */
[----:B------:R-:W-:Y:S01]  /*1470*/  LOP3.LUT R4, R3, 0x1c0, RZ, 0xc0, !PT ;  /* 0x000001c003047812 */ /* 0x000fe200078ec0ff */
[----:B------:R-:W-:Y:S01]  /*1480*/  IMAD.SHL.U32 R9, R6, 0x10, RZ ;  /* 0x0000001006097824 */ /* 0x000fe200078e00ff */
[----:B------:R-:W-:Y:S02]  /*1490*/  LOP3.LUT R3, R2, 0xfffffffe, RZ, 0xc0, !PT ;  /* 0xfffffffe02037812 */ /* 0x000fe400078ec0ff */
[----:B------:R-:W-:Y:S02]  /*14a0*/  SHF.R.U32.HI R7, RZ, 0x1f, R18 ;  /* 0x0000001fff077819 */ /* 0x000fe40000011612 */
[----:B------:R-:W-:Y:S01]  /*14b0*/  SHF.R.S32.HI R0, RZ, 0x1f, R5 ;  /* 0x0000001fff007819 */ /* 0x000fe20000011405 */
[----:B------:R-:W-:Y:S01]  /*14c0*/  IMAD.IADD R2, R14, 0x1, -R3 ;  /* 0x000000010e027824 */ /* 0x000fe200078e0a03 */
[----:B------:R-:W-:Y:S02]  /*14d0*/  LEA.HI.SX32 R3, R18, R7, 0x1b ;  /* 0x0000000712037211 */ /* 0x000fe400078fdaff */
[----:B------:R-:W-:-:S02]  /*14e0*/  SHF.R.S32.HI R11, RZ, 0x4, R10 ;  /* 0x00000004ff0b7819 */ /* 0x000fc4000001140a */
[----:B------:R2:W-:Y:S01]  /*14f0*/  STL [R1+0x4], R2 ;  /* 0x0000040201007387 */ /* 0x0005e20000100800 */
[----:B------:R-:W-:Y:S02]  /*1500*/  LOP3.LUT R9, R4, 0x30, R9, 0xf8, !PT ;  /* 0x0000003004097812 */ /* 0x000fe400078ef809 */
[----:B------:R-:W-:Y:S01]  /*1510*/  LEA.HI R10, R10, R11, RZ, 0x1 ;  /* 0x0000000b0a0a7211 */ /* 0x000fe200078f08ff */
[----:B------:R4:W-:Y:S01]  /*1520*/  STL [R1+0x10], R3 ;  /* 0x0000100301007387 */ /* 0x0009e20000100800 */
[----:B------:R-:W-:Y:S02]  /*1530*/  LEA.HI R6, R13, R13, RZ, 0x1 ;  /* 0x0000000d0d067211 */ /* 0x000fe400078f08ff */
[----:B------:R-:W-:Y:S02]  /*1540*/  LOP3.LUT R10, R10, 0x7ffffe, RZ, 0xc0, !PT ;  /* 0x007ffffe0a0a7812 */ /* 0x000fe400078ec0ff */
[----:B------:R-:W-:Y:S02]  /*1550*/  LOP3.LUT R9, R9, 0x8, R8, 0xf8, !PT ;  /* 0x0000000809097812 */ /* 0x000fe400078ef808 */
[CC--:B--2---:R-:W-:Y:S01]  /*1560*/  LEA.HI R2, R0.reuse, R5.reuse, RZ, 0x5 ;  /* 0x0000000500027211 */ /* 0x0c4fe200078f28ff */
[----:B------:R-:W-:Y:S01]  /*1570*/  IMAD.IADD R11, R11, 0x1, -R10 ;  /* 0x000000010b0b7824 */ /* 0x000fe200078e0a0a */
[----:B------:R-:W-:-:S02]  /*1580*/  LEA.HI R0, R0, R5, RZ, 0x2 ;  /* 0x0000000500007211 */ /* 0x000fc400078f10ff */
[----:B------:R-:W-:Y:S02]  /*1590*/  SHF.R.S32.HI R7, RZ, 0x5, R2 ;  /* 0x00000005ff077819 */ /* 0x000fe40000011402 */
[--C-:B----4-:R-:W-:Y:S02]  /*15a0*/  SHF.R.S32.HI R3, RZ, 0x2, R0.reuse ;  /* 0x00000002ff037819 */ /* 0x110fe40000011400 */
[----:B------:R-:W-:Y:S01]  /*15b0*/  SHF.R.S32.HI R2, RZ, 0x1f, R0 ;  /* 0x0000001fff027819 */ /* 0x000fe20000011400 */
[----:B------:R-:W-:Y:S01]  /*15c0*/  IMAD R7, R7, -0x10, R16 ;  /* 0xfffffff007077824 */ /* 0x000fe200078e0210 */
[----:B------:R-:W-:Y:S02]  /*15d0*/  SHF.R.U32.HI R8, RZ, 0x3, R4 ;  /* 0x00000003ff087819 */ /* 0x000fe40000011604 */
[----:B------:R-:W-:Y:S02]  /*15e0*/  LEA.HI R2, R2, R3, RZ, 0x3 ;  /* 0x0000000302027211 */ /* 0x000fe400078f18ff */
[----:B------:R-:W-:-:S02]  /*15f0*/  LOP3.LUT R6, R6, 0xfffffffe, RZ, 0xc0, !PT ;  /* 0xfffffffe06067812 */ /* 0x000fc400078ec0ff */
[----:B------:R-:W-:Y:S01]  /*1600*/  LOP3.LUT R4, R2, 0xfffffff8, RZ, 0xc0, !PT ;  /* 0xfffffff802047812 */ /* 0x000fe200078ec0ff */
[----:B------:R-:W-:Y:S01]  /*1610*/  IMAD R2, R13, 0x1400, RZ ;  /* 0x000014000d027824 */ /* 0x000fe200078e02ff */
[----:B------:R-:W-:Y:S01]  /*1620*/  LOP3.LUT R8, R9, R8, RZ, 0x3c, !PT ;  /* 0x0000000809087212 */ /* 0x000fe200078e3cff */
[----:B------:R-:W-:Y:S01]  /*1630*/  IMAD.IADD R6, R13, 0x1, -R6 ;  /* 0x000000010d067824 */ /* 0x000fe200078e0a06 */
[----:B------:R-:W-:Y:S01]  /*1640*/  IADD3 R7, R7, R4, -R3 ;  /* 0x0000000407077210 */ /* 0x000fe20007ffe803 */
[----:B------:R-:W-:Y:S01]  /*1650*/  IMAD R11, R11, 0x200, R2 ;  /* 0x000002000b0b7824 */ /* 0x000fe200078e0202 */
[----:B------:R-:W-:Y:S01]  /*1660*/  LOP3.LUT R0, R0, 0x7ffffffc, RZ, 0xc0, !PT ;  /* 0x7ffffffc00007812 */ /* 0x000fe200078ec0ff */
[----:B---3--:R-:W-:Y:S06]  /*1670*/  @P0 BRA `(.L_x_492) ;  /* 0x0000000000080947 */ /* 0x008fec0003800000 */
[----:B------:R-:W2:Y:S02]  /*1680*/  SYNCS.PHASECHK.TRANS64.TRYWAIT P0, [R19+URZ+0x38800], R12 ;  /* 0x0388000c130075a7 */ /* 0x000ea4000800017f */
[----:B--2---:R-:W-:Y:S05]  /*1690*/  @!P0 BRA `(.L_x_493) ;  /* 0x000000bc001c8947 */ /* 0x004fea0003800000 */
.L_x_492:
[----:B--2---:R-:W2:Y:S01]  /*16a0*/  LDL.LU R3, [R1+0x8] ;  /* 0x0000080001037983 */ /* 0x004ea20000300800 */
[C---:B------:R-:W-:Y:S01]  /*16b0*/  IMAD.IADD R0, R5.reuse, 0x1, -R0 ;  /* 0x0000000105007824 */ /* 0x040fe200078e0a00 */
[----:B------:R-:W-:Y:S01]  /*16c0*/  CS2R R234, SRZ ;  /* 0x0000000000ea7805 */ /* 0x000fe2000001ff00 */
[----:B------:R-:W-:Y:S01]  /*16d0*/  IMAD R2, R5, 0x4, R2 ;  /* 0x0000000405027824 */ /* 0x000fe200078e0202 */
[----:B------:R-:W3:Y:S01]  /*16e0*/  S2R R9, SR_CgaCtaId ;  /* 0x0000000000097919 */ /* 0x000ee20000008800 */
[----:B------:R-:W-:Y:S01]  /*16f0*/  IMAD.IADD R5, R8, 0x1, R11 ;  /* 0x0000000108057824 */ /* 0x000fe200078e020b */
[----:B------:R-:W-:Y:S01]  /*1700*/  CS2R R86, SRZ ;  /* 0x0000000000567805 */ /* 0x000fe2000001ff00 */
[----:B------:R-:W-:Y:S01]  /*1710*/  IMAD R4, R6, -0x40, R7 ;  /* 0xffffffc006047824 */ /* 0x000fe200078e0207 */
[----:B------:R2:W-:Y:S01]  /*1720*/  STL [R1+0x18], R0 ;  /* 0x0000180001007387 */ /* 0x0005e20000100800 */
[----:B------:R-:W-:Y:S02]  /*1730*/  CS2R R84, SRZ ;  /* 0x0000000000547805 */ /* 0x000fe4000001ff00 */
[----:B------:R-:W-:-:S02]  /*1740*/  CS2R R82, SRZ ;  /* 0x0000000000527805 */ /* 0x000fc4000001ff00 */
[----:B------:R-:W-:Y:S01]  /*1750*/  CS2R R80, SRZ ;  /* 0x0000000000507805 */ /* 0x000fe2000001ff00 */
[----:B------:R-:W-:Y:S01]  /*1760*/  STL [R1+0x14], R5 ;  /* 0x0000140501007387 */ /* 0x000fe20000100800 */
        /* <DEDUP_REMOVED lines=60> */
[----:B--2---:R-:W-:Y:S02]  /*1b30*/  LOP3.LUT R0, R3, 0x1, RZ, 0xfc, !PT ;  /* 0x0000000103007812 */ /* 0x004fe400078efcff */
[----:B------:R-:W-:-:S03]  /*1b40*/  MOV R3, 0x400 ;  /* 0x0000040000037802 */ /* 0x000fc60000000f00 */
[----:B------:R2:W-:Y:S01]  /*1b50*/  STL [R1], R0 ;  /* 0x0000000001007387 */ /* 0x0005e20000100800 */
[----:B---3--:R-:W-:-:S05]  /*1b60*/  LEA R3, R9, R3, 0x18 ;  /* 0x0000000309037211 */ /* 0x008fca00078ec0ff */
[----:B------:R-:W-:Y:S02]  /*1b70*/  IMAD R2, R2, 0x4, R3 ;  /* 0x0000000402027824 */ /* 0x000fe400078e0203 */
[----:B--2---:R-:W-:-:S07]  /*1b80*/  IMAD.MOV.U32 R0, RZ, RZ, RZ ;  /* 0x000000ffff007224 */ /* 0x004fce00078e00ff */
.L_x_504:
[----:B------:R-:W2:Y:S02]  /*1b90*/  LDL R3, [R1] ;  /* 0x0000000001037983 */ /* 0x000ea40000100800 */
[----:B--2---:R-:W-:-:S13]  /*1ba0*/  ISETP.NE.AND P0, PT, R3, 0x3, PT ;  /* 0x000000030300780c */ /* 0x004fda0003f05270 */
[----:B------:R-:W-:Y:S05]  /*1bb0*/  @!P0 BRA `(.L_x_494) ;  /* 0x0000000000048947 */ /* 0x000fea0003800000 */
[----:B------:R-:W-:Y:S01]  /*1bc0*/  BPT.TRAP 0x1 ;  /* 0x000000040000795c */ /* 0x000fe20000300000 */
.L_x_494:
        /* <DEDUP_REMOVED lines=8> */
.L_x_495:
[----:B---3--:R-:W-:Y:S05]  /*1c50*/  @P1 BRA `(.L_x_496) ;  /* 0x0000000000081947 */ /* 0x008fea0003800000 */
[----:B------:R-:W3:Y:S02]  /*1c60*/  SYNCS.PHASECHK.TRANS64.TRYWAIT P1, [R3+URZ+0x38810], R154 ;  /* 0x0388109a030075a7 */ /* 0x000ee4000802017f */
[----:B---3--:R-:W-:Y:S05]  /*1c70*/  @!P1 BRA `(.L_x_497) ;  /* 0x000000b400c49947 */ /* 0x008fea0003800000 */
.L_x_496:
        /* <DEDUP_REMOVED lines=286> */
.L_x_498:
[----:B------:R1:W1:Y:S01]  /*2e60*/  SYNCS.PHASECHK.TRANS64.TRYWAIT P1, [R3+URZ+0x38830], R154 ;  /* 0x0388309a030075a7 */ /* 0x000262000802017f */
[----:B------:R-:W-:Y:S05]  /*2e70*/  @!P0 BRA `(.L_x_499) ;  /* 0x0000000000048947 */ /* 0x000fea0003800000 */
[----:B------:R-:W-:Y:S01]  /*2e80*/  BPT.TRAP 0x1 ;  /* 0x000000040000795c */ /* 0x000fe20000300000 */
.L_x_499:
[----:B------:R-:W-:-:S05]  /*2e90*/  VIADD R152, R152, 0x24000 ;  /* 0x0002400098987836 */ /* 0x000fca0000000000 */
[----:B------:R-:W-:-:S04]  /*2ea0*/  SHF.R.U32.HI R152, RZ, 0x4, R152 ;  /* 0x00000004ff987819 */ /* 0x000fc80000011698 */
[----:B------:R-:W-:-:S04]  /*2eb0*/  LOP3.LUT R236, R152, 0x3fff, RZ, 0xc0, !PT ;  /* 0x00003fff98ec7812 */ /* 0x000fc800078ec0ff */
[----:B------:R-:W-:Y:S01]  /*2ec0*/  LOP3.LUT R153, R236, 0x10000, RZ, 0xfc, !PT ;  /* 0x00010000ec997812 */ /* 0x000fe200078efcff */
[----:B-1----:R-:W-:Y:S06]  /*2ed0*/  @P1 BRA `(.L_x_500) ;  /* 0x0000000000081947 */ /* 0x002fec0003800000 */
[----:B------:R-:W1:Y:S02]  /*2ee0*/  SYNCS.PHASECHK.TRANS64.TRYWAIT P1, [R3+URZ+0x38830], R154 ;  /* 0x0388309a030075a7 */ /* 0x000e64000802017f */
[----:B-1----:R-:W-:Y:S05]  /*2ef0*/  @!P1 BRA `(.L_x_501) ;  /* 0x000000a400389947 */ /* 0x002fea0003800000 */
.L_x_500:
[----:B------:R-:W-:Y:S01]  /*2f00*/  UIADD3 UR4, UR4, 0x8000, URZ ;  /* 0x0000800004047890 */ /* 0x000fe2000fffe03f */
[----:B------:R-:W-:Y:S01]  /*2f10*/  IMAD R153, R0, 0x500, R153 ;  /* 0x0000050000997824 */ /* 0x000fe200078e0299 */
[----:B------:R-:W-:Y:S01]  /*2f20*/  WARPGROUP.ARRIVE ;  /* 0x00000000000079c5 */ /* 0x000fe20000000000 */
[----:B------:R-:W-:Y:S01]  /*2f30*/  UMOV UR11, 0x40000040 ;  /* 0x40000040000b7882 */ /* 0x000fe20000000000 */
[----:B------:R-:W-:Y:S01]  /*2f40*/  USHF.R.U32.HI UR5, URZ, 0x4, UR4 ;  /* 0x000000043f057899 */ /* 0x000fe20008011604 */
[C---:B------:R-:W-:Y:S01]  /*2f50*/  ISETP.GT.AND P2, PT, R4.reuse, RZ, PT ;  /* 0x000000ff0400720c */ /* 0x040fe20003f44270 */
[----:B------:R-:W-:Y:S01]  /*2f60*/  UMOV UR9, 0x40000040 ;  /* 0x4000004000097882 */ /* 0x000fe20000000000 */
[----:B------:R-:W-:Y:S01]  /*2f70*/  R2UR UR4, R153 ;  /* 0x00000000990472ca */ /* 0x000fe200000e0000 */
[----:B------:R-:W-:Y:S01]  /*2f80*/  ULOP3.LUT UR5, UR5, 0x3fff, URZ, 0xc0, !UPT ;  /* 0x00003fff05057892 */ /* 0x000fe2000f8ec03f */
[----:B------:R-:W-:Y:S01]  /*2f90*/  ISETP.GT.AND P1, PT, R4, 0x8, PT ;  /* 0x000000080400780c */ /* 0x000fe20003f24270 */
[----:B------:R-:W-:Y:S01]  /*2fa0*/  UMOV UR15, 0x40000040 ;  /* 0x40000040000f7882 */ /* 0x000fe20000000000 */
[----:B------:R-:W-:Y:S01]  /*2fb0*/  UMOV UR13, UR9 ;  /* 0x00000009000d7c82 */ /* 0x000fe20008000000 */
[----:B------:R-:W-:Y:S01]  /*2fc0*/  ULOP3.LUT UR6, UR5, 0x10000, URZ, 0xfc, !UPT ;  /* 0x0001000005067892 */ /* 0x000fe2000f8efc3f */
[----:B------:R-:W-:Y:S01]  /*2fd0*/  FSEL R224, R224, -INF , P2 ;  /* 0xff800000e0e07808 */ /* 0x000fe20001000000 */
        /* <DEDUP_REMOVED lines=11> */
[----:B------:R-:W-:Y:S01]  /*3090*/  FSEL R226, R226, -INF , P1 ;  /* 0xff800000e2e27808 */ /* 0x000fe20000800000 */
[----:B------:R-:W-:Y:S01]  /*30a0*/  UMOV UR16, UR8 ;  /* 0x0000000800107c82 */ /* 0x000fe20008000000 */
[----:B------:R-:W-:Y:S01]  /*30b0*/  UIADD3 UR22, UR4, 0x180, URZ ;  /* 0x0000018004167890 */ /* 0x000fe2000fffe03f */
[--C-:B----4-:R-:W-:Y:S01]  /*30c0*/  FFMA.FTZ R224, R224, UR36, -R6.reuse ;  /* 0x00000024e0e07c23 */ /* 0x110fe20008010806 */
[----:B------:R-:W-:Y:S01]  /*30d0*/  UMOV UR20, UR8 ;  /* 0x0000000800147c82 */ /* 0x000fe20008000000 */
[----:B------:R-:W-:Y:S01]  /*30e0*/  UIADD3 UR26, UR4, 0x200, URZ ;  /* 0x00000200041a7890 */ /* 0x000fe2000fffe03f */
[----:B------:R-:W-:Y:S01]  /*30f0*/  FFMA.FTZ R226, R226, UR36, -R6 ;  /* 0x00000024e2e27c23 */ /* 0x000fe20008010806 */
[----:B------:R-:W-:Y:S01]  /*3100*/  UMOV UR24, UR8 ;  /* 0x0000000800187c82 */ /* 0x000fe20008000000 */
[----:B------:R-:W-:Y:S01]  /*3110*/  UMOV UR25, UR9 ;  /* 0x0000000900197c82 */ /* 0x000fe20008000000 */
[----:B------:R-:W-:Y:S01]  /*3120*/  UIADD3 UR10, UR4, 0x2, URZ ;  /* 0x00000002040a7890 */ /* 0x000fe2000fffe03f */
[----:B------:R-:W-:Y:S01]  /*3130*/  FSEL R6, R225, -INF , P2 ;  /* 0xff800000e1067808 */ /* 0x000fe20001000000 */
[----:B------:R-:W-:Y:S01]  /*3140*/  UIADD3 UR5, UR6, 0x2, URZ ;  /* 0x0000000206057890 */ /* 0x000fe2000fffe03f */
[----:B------:R-:W-:Y:S01]  /*3150*/  FSEL R228, R228, -INF , P2 ;  /* 0xff800000e4e47808 */ /* 0x000fe20001000000 */
[----:B------:R-:W-:Y:S01]  /*3160*/  UMOV UR11, 0x40000040 ;  /* 0x40000040000b7882 */ /* 0x000fe20000000000 */
[----:B------:R-:W-:Y:S01]  /*3170*/  UMOV UR9, 0x40000040 ;  /* 0x4000004000097882 */ /* 0x000fe20000000000 */
[----:B------:R-:W-:Y:S01]  /*3180*/  UIADD3 UR7, UR4, 0x182, URZ ;  /* 0x0000018204077890 */ /* 0x000fe2000fffe03f */
[----:B------:R-:W-:Y:S01]  /*3190*/  FSEL R227, R227, -INF , P1 ;  /* 0xff800000e3e37808 */ /* 0x000fe20000800000 */
[--C-:B------:R-:W-:Y:S01]  /*31a0*/  FFMA.FTZ R6, R6, UR36, -R7.reuse ;  /* 0x0000002406067c23 */ /* 0x100fe20008010807 */
[----:B------:R-:W-:Y:S01]  /*31b0*/  UMOV UR8, UR5 ;  /* 0x0000000500087c82 */ /* 0x000fe20008000000 */
[----:B------:R-:W-:Y:S01]  /*31c0*/  UIADD3 UR5, UR4, 0x102, URZ ;  /* 0x0000010204057890 */ /* 0x000fe2000fffe03f */
[----:B--2---:R-:W-:Y:S01]  /*31d0*/  FFMA.FTZ R228, R228, UR36, -R8 ;  /* 0x00000024e4e47c23 */ /* 0x004fe20008010808 */
[----:B------:R-:W-:Y:S01]  /*31e0*/  FFMA.FTZ R225, R227, UR36, -R7 ;  /* 0x00000024e3e17c23 */ /* 0x000fe20008010807 */
[----:B------:R-:W-:Y:S01]  /*31f0*/  FSEL R216, R216, -INF , P2 ;  /* 0xff800000d8d87808 */ /* 0x000fe20001000000 */
[----:B------:R-:W-:Y:S01]  /*3200*/  MUFU.EX2 R7, R6 ;  /* 0x0000000600077308 */ /* 0x000fe20000000800 */
[----:B------:R-:W-:-:S02]  /*3210*/  FSEL R230, R230, -INF , P1 ;  /* 0xff800000e6e67808 */ /* 0x000fc40000800000 */
[----:B------:R-:W-:Y:S01]  /*3220*/  FSEL R229, R229, -INF , P2 ;  /* 0xff800000e5e57808 */ /* 0x000fe20001000000 */
[----:B------:R-:W-:Y:S01]  /*3230*/  FFMA.FTZ R216, R216, UR36, -R10 ;  /* 0x00000024d8d87c23 */ /* 0x000fe2000801080a */
[----:B------:R-:W-:Y:S02]  /*3240*/  WARPGROUP.DEPBAR.LE gsb0, 0x0 ;  /* 0x00008000000079c5 */ /* 0x000fe40000010000 */
[----:B------:R-:W-:Y:S01]  /*3250*/  WARPGROUP.ARRIVE ;  /* 0x00000000000079c5 */ /* 0x000fe20000000000 */
[----:B------:R-:W1:Y:S01]  /*3260*/  MUFU.EX2 R6, R228 ;  /* 0x000000e400067308 */ /* 0x000e620000000800 */
[----:B------:R-:W-:Y:S01]  /*3270*/  FSEL R227, R231, -INF , P1 ;  /* 0xff800000e7e37808 */ /* 0x000fe20000800000 */
[----:B------:R-:W-:Y:S01]  /*3280*/  FFMA.FTZ R8, R230, UR36, -R8 ;  /* 0x00000024e6087c23 */ /* 0x000fe20008010808 */
[----:B------:R-:W-:Y:S01]  /*3290*/  FSEL R218, R218, -INF , P1 ;  /* 0xff800000dada7808 */ /* 0x000fe20000800000 */
[----:B------:R-:W-:Y:S01]  /*32a0*/  FFMA.FTZ R229, R229, UR36, -R9 ;  /* 0x00000024e5e57c23 */ /* 0x000fe20008010809 */
[----:B------:R-:W-:Y:S01]  /*32b0*/  HGMMA.64x16x16.F32.BF16 R176, gdesc[UR12], RZ, !UPT, gsb0 ;  /* 0x002000000cb079f0 */ /* 0x000fe2000c0018ff */
[----:B------:R-:W-:-:S02]  /*32c0*/  UIADD3 UR12, UR4, 0x202, URZ ;  /* 0x00000202040c7890 */ /* 0x000fc4000fffe03f */
[----:B------:R2:W-:Y:S01]  /*32d0*/  MUFU.EX2 R228, R216 ;  /* 0x000000d800e47308 */ /* 0x0005e20000000800 */
[----:B------:R-:W-:Y:S01]  /*32e0*/  FFMA.FTZ R227, R227, UR36, -R9 ;  /* 0x00000024e3e37c23 */ /* 0x000fe20008010809 */
[----:B------:R-:W-:Y:S01]  /*32f0*/  FFMA.FTZ R10, R218, UR36, -R10 ;  /* 0x00000024da0a7c23 */ /* 0x000fe2000801080a */
[----:B------:R-:W-:Y:S02]  /*3300*/  FSEL R222, R222, -INF , P1 ;  /* 0xff800000dede7808 */ /* 0x000fe40000800000 */
[----:B------:R-:W-:Y:S02]  /*3310*/  FSEL R212, R212, -INF , P2 ;  /* 0xff800000d4d47808 */ /* 0x000fe40001000000 */
[----:B------:R-:W-:Y:S01]  /*3320*/  FSEL R211, R211, -INF , P1 ;  /* 0xff800000d3d37808 */ /* 0x000fe20000800000 */
[----:B------:R-:W-:Y:S01]  /*3330*/  MUFU.EX2 R224, R224 ;  /* 0x000000e000e07308 */ /* 0x000fe20000000800 */
[----:B-1----:R1:W-:Y:S07]  /*3340*/  STL [R1+0x8], R6 ;  /* 0x0000080601007387 */ /* 0x0023ee0000100800 */
[----:B------:R-:W-:Y:S01]  /*3350*/  MUFU.EX2 R229, R229 ;  /* 0x000000e500e57308 */ /* 0x000fe20000000800 */
[----:B------:R-:W-:-:S02]  /*3360*/  WARPGROUP.DEPBAR.LE gsb0, 0x0 ;  /* 0x00008000000079c5 */ /* 0x000fc40000010000 */
[----:B------:R-:W-:Y:S01]  /*3370*/  WARPGROUP.ARRIVE ;  /* 0x00000000000079c5 */ /* 0x000fe20000000000 */
[----:B--2---:R-:W-:Y:S01]  /*3380*/  FSEL R216, R217, -INF , P2 ;  /* 0xff800000d9d87808 */ /* 0x004fe20001000000 */
[----:B------:R-:W2:Y:S04]  /*3390*/  LDL R230, [R1+0xc] ;  /* 0x00000c0001e67983 */ /* 0x000ea80000100800 */
[----:B------:R-:W-:Y:S01]  /*33a0*/  HGMMA.64x16x16.F32.BF16 R168, gdesc[UR16], RZ, !UPT, gsb0 ;  /* 0x0020000010a879f0 */ /* 0x000fe2000c0018ff */
[----:B-1----:R-:W-:Y:S01]  /*33b0*/  FSEL R6, R219, -INF , P1 ;  /* 0xff800000db067808 */ /* 0x002fe20000800000 */
[----:B------:R-:W-:Y:S01]  /*33c0*/  FFMA.FTZ R216, R216, UR36, -R11 ;  /* 0x00000024d8d87c23 */ /* 0x000fe2000801080b */
[----:B------:R-:W-:Y:S02]  /*33d0*/  FSEL R9, R221, -INF , P2 ;  /* 0xff800000dd097808 */ /* 0x000fe40001000000 */
[----:B------:R-:W-:Y:S01]  /*33e0*/  FSEL R218, R214, -INF , P1 ;  /* 0xff800000d6da7808 */ /* 0x000fe20000800000 */
[----:B------:R1:W4:Y:S01]  /*33f0*/  MUFU.EX2 R217, R10 ;  /* 0x0000000a00d97308 */ /* 0x0003220000000800 */
[----:B------:R-:W5:Y:S01]  /*3400*/  LDL.LU R231, [R1+0x8] ;  /* 0x0000080001e77983 */ /* 0x000f620000300800 */
[----:B------:R-:W-:-:S02]  /*3410*/  WARPGROUP.DEPBAR.LE gsb0, 0x0 ;  /* 0x00008000000079c5 */ /* 0x000fc40000010000 */
[----:B------:R-:W-:-:S06]  /*3420*/  WARPGROUP.ARRIVE ;  /* 0x00000000000079c5 */ /* 0x000fcc0000000000 */
[----:B------:R-:W-:Y:S03]  /*3430*/  HGMMA.64x16x16.F32.BF16 R160, gdesc[UR20], RZ, !UPT, gsb0 ;  /* 0x0020000014a079f0 */ /* 0x000fe6000c0018ff */
[----:B------:R-:W-:Y:S02]  /*3440*/  WARPGROUP.DEPBAR.LE gsb0, 0x0 ;  /* 0x00008000000079c5 */ /* 0x000fe40000010000 */
[----:B---3--:R-:W-:-:S06]  /*3450*/  WARPGROUP.ARRIVE ;  /* 0x00000000000079c5 */ /* 0x008fcc0000000000 */
[----:B------:R-:W-:Y:S03]  /*3460*/  HGMMA.64x16x16.F32.BF16 R152, gdesc[UR24], RZ, !UPT, gsb0 ;  /* 0x00200000189879f0 */ /* 0x000fe6000c0018ff */
        /* <DEDUP_REMOVED lines=189> */
[----:B------:R-:W-:Y:S01]  /*4040*/  FFMA.FTZ R6, R6, UR36, -R11 ;  /* 0x0000002406067c23 */ /* 0x000fe2000801080b */
[----:B------:R3:W-:Y:S01]  /*4050*/  MUFU.EX2 R219, R8 ;  /* 0x0000000800db7308 */ /* 0x0007e20000000800 */
[----:B------:R-:W-:Y:S01]  /*4060*/  FSEL R11, R223, -INF , P1 ;  /* 0xff800000df0b7808 */ /* 0x000fe20000800000 */
[----:B-1----:R-:W-:Y:S01]  /*4070*/  FFMA.FTZ R10, R222, UR36, -R12 ;  /* 0x00000024de0a7c23 */ /* 0x002fe2000801080c */
[----:B------:R-:W-:Y:S01]  /*4080*/  FFMA.FTZ R9, R9, UR36, -R13 ;  /* 0x0000002409097c23 */ /* 0x000fe2000801080d */
[----:B------:R-:W-:Y:S01]  /*4090*/  FFMA.FTZ R214, R212, UR36, -R16 ;  /* 0x00000024d4d67c23 */ /* 0x000fe20008010810 */
[----:B---3--:R-:W-:Y:S01]  /*40a0*/  FSEL R8, R220, -INF , P2 ;  /* 0xff800000dc087808 */ /* 0x008fe20001000000 */
[----:B------:R-:W-:-:S02]  /*40b0*/  WARPGROUP.DEPBAR.LE gsb0, 0x0 ;  /* 0x00008000000079c5 */ /* 0x000fc40000010000 */
[----:B------:R-:W-:Y:S01]  /*40c0*/  WARPGROUP.ARRIVE ;  /* 0x00000000000079c5 */ /* 0x000fe20000000000 */
[----:B------:R-:W-:Y:S01]  /*40d0*/  FFMA.FTZ R11, R11, UR36, -R13 ;  /* 0x000000240b0b7c23 */ /* 0x000fe2000801080d */
[----:B------:R-:W-:Y:S01]  /*40e0*/  FFMA.FTZ R218, R218, UR36, -R16 ;  /* 0x00000024dada7c23 */ /* 0x000fe20008010810 */
[----:B------:R-:W3:Y:S03]  /*40f0*/  LDL R222, [R1+0x14] ;  /* 0x0000140001de7983 */ /* 0x000ee60000100800 */
[----:B------:R-:W-:Y:S01]  /*4100*/  HGMMA.64x16x16.F32.BF16 R184, gdesc[UR8], R184, gsb0 ;  /* 0x0020000008b879f0 */ /* 0x000fe200080018b8 */
[----:B------:R-:W-:Y:S01]  /*4110*/  FFMA.FTZ R8, R8, UR36, -R12 ;  /* 0x0000002408087c23 */ /* 0x000fe2000801080c */
[----:B------:R-:W-:Y:S02]  /*4120*/  FSEL R12, R208, -INF , P2 ;  /* 0xff800000d00c7808 */ /* 0x000fe40001000000 */
[----:B------:R-:W-:-:S02]  /*4130*/  FSEL R13, R210, -INF , P1 ;  /* 0xff800000d20d7808 */ /* 0x000fc40000800000 */
[----:B------:R-:W-:Y:S02]  /*4140*/  FSEL R16, R213, -INF , P2 ;  /* 0xff800000d5107808 */ /* 0x000fe40001000000 */
[----:B------:R-:W-:Y:S01]  /*4150*/  FSEL R212, R215, -INF , P1 ;  /* 0xff800000d7d47808 */ /* 0x000fe20000800000 */
[--C-:B------:R-:W-:Y:S01]  /*4160*/  FFMA.FTZ R12, R12, UR36, -R14.reuse ;  /* 0x000000240c0c7c23 */ /* 0x100fe2000801080e */
[----:B------:R-:W-:Y:S01]  /*4170*/  FFMA.FTZ R13, R13, UR36, -R14 ;  /* 0x000000240d0d7c23 */ /* 0x000fe2000801080e */
[----:B------:R-:W-:Y:S01]  /*4180*/  FSEL R14, R209, -INF , P2 ;  /* 0xff800000d10e7808 */ /* 0x000fe20001000000 */
[--C-:B------:R-:W-:Y:S01]  /*4190*/  FFMA.FTZ R215, R16, UR36, -R17.reuse ;  /* 0x0000002410d77c23 */ /* 0x100fe20008010811 */
[----:B------:R-:W-:Y:S01]  /*41a0*/  FFMA.FTZ R212, R212, UR36, -R17 ;  /* 0x00000024d4d47c23 */ /* 0x000fe20008010811 */
[----:B------:R-:W-:Y:S02]  /*41b0*/  FSEL R17, R200, -INF , P2 ;  /* 0xff800000c8117808 */ /* 0x000fe40001000000 */
[----:B------:R-:W-:-:S02]  /*41c0*/  FSEL R209, R202, -INF , P1 ;  /* 0xff800000cad17808 */ /* 0x000fc40000800000 */
[----:B------:R-:W-:Y:S01]  /*41d0*/  FSEL R16, R201, -INF , P2 ;  /* 0xff800000c9107808 */ /* 0x000fe20001000000 */
[--C-:B------:R-:W-:Y:S02]  /*41e0*/  FFMA.FTZ R210, R17, UR36, -R18.reuse ;  /* 0x0000002411d27c23 */ /* 0x100fe40008010812 */
[----:B------:R-:W-:Y:S01]  /*41f0*/  FFMA.FTZ R208, R209, UR36, -R18 ;  /* 0x00000024d1d07c23 */ /* 0x000fe20008010812 */
[----:B------:R-:W-:Y:S01]  /*4200*/  FSEL R18, R203, -INF , P1 ;  /* 0xff800000cb127808 */ /* 0x000fe20000800000 */
[--C-:B------:R-:W-:Y:S01]  /*4210*/  FFMA.FTZ R14, R14, UR36, -R15.reuse ;  /* 0x000000240e0e7c23 */ /* 0x100fe2000801080f */
[----:B------:R-:W-:Y:S01]  /*4220*/  FFMA.FTZ R15, R211, UR36, -R15 ;  /* 0x00000024d30f7c23 */ /* 0x000fe2000801080f */
[--C-:B------:R-:W-:Y:S02]  /*4230*/  FFMA.FTZ R209, R16, UR36, -R19.reuse ;  /* 0x0000002410d17c23 */ /* 0x100fe40008010813 */
[----:B------:R-:W-:Y:S01]  /*4240*/  FFMA.FTZ R211, R18, UR36, -R19 ;  /* 0x0000002412d37c23 */ /* 0x000fe20008010813 */
[----:B------:R-:W-:Y:S01]  /*4250*/  FSEL R19, R204, -INF , P2 ;  /* 0xff800000cc137808 */ /* 0x000fe20001000000 */
[----:B------:R1:W-:Y:S01]  /*4260*/  MUFU.EX2 R16, R214 ;  /* 0x000000d600107308 */ /* 0x0003e20000000800 */
[----:B------:R-:W-:Y:S01]  /*4270*/  UIADD3 UR10, UR4, 0x306, URZ ;  /* 0x00000306040a7890 */ /* 0x000fe2000fffe03f */
[----:B------:R-:W-:-:S02]  /*4280*/  FSEL R204, R193, -INF , P2 ;  /* 0xff800000c1cc7808 */ /* 0x000fc40001000000 */
[----:B-1----:R-:W-:Y:S01]  /*4290*/  FFMA.FTZ R214, R19, UR36, -R20 ;  /* 0x0000002413d67c23 */ /* 0x002fe20008010814 */
[----:B------:R-:W-:Y:S01]  /*42a0*/  FSEL R19, R192, -INF , P2 ;  /* 0xff800000c0137808 */ /* 0x000fe20001000000 */
[----:B------:R-:W-:Y:S01]  /*42b0*/  UMOV UR11, 0x40000040 ;  /* 0x40000040000b7882 */ /* 0x000fe20000000000 */
[----:B------:R-:W-:Y:S02]  /*42c0*/  WARPGROUP.DEPBAR.LE gsb0, 0x0 ;  /* 0x00008000000079c5 */ /* 0x000fe40000010000 */
[----:B------:R-:W1:Y:S04]  /*42d0*/  LDS.64 R200, [R237+0x2e380] ;  /* 0x02e38000edc87984 */ /* 0x000e680000000a00 */
[----:B------:R-:W4:Y:S01]  /*42e0*/  LDS.64 R192, [R237+0x2e3a0] ;  /* 0x02e3a000edc07984 */ /* 0x000f220000000a00 */
        /* <DEDUP_REMOVED lines=8> */
[----:B------:R-:W-:-:S05]  /*4370*/  FSEL R213, R206, -INF , P1 ;  /* 0xff800000ced57808 */ /* 0x000fca0000800000 */
[----:B------:R-:W-:Y:S01]  /*4380*/  FFMA.FTZ R213, R213, UR36, -R20 ;  /* 0x00000024d5d57c23 */ /* 0x000fe20008010814 */
[----:B------:R-:W-:Y:S02]  /*4390*/  FSEL R20, R205, -INF , P2 ;  /* 0xff800000cd147808 */ /* 0x000fe40001000000 */
[----:B------:R-:W-:-:S03]  /*43a0*/  FSEL R203, R194, -INF , P1 ;  /* 0xff800000c2cb7808 */ /* 0x000fc60000800000 */
[----:B------:R-:W-:Y:S02]  /*43b0*/  FFMA.FTZ R194, R20, UR36, -R21 ;  /* 0x0000002414c27c23 */ /* 0x000fe40008010815 */
        /* <DEDUP_REMOVED lines=13> */
[--C-:B------:R-:W-:Y:S01]  /*4490*/  FFMA.FTZ R202, R19, UR36, -R22.reuse ;  /* 0x0000002413ca7c23 */ /* 0x100fe20008010816 */
[----:B------:R-:W-:Y:S01]  /*44a0*/  FFMA.FTZ R203, R203, UR36, -R22 ;  /* 0x00000024cbcb7c23 */ /* 0x000fe20008010816 */
[----:B------:R-:W-:Y:S01]  /*44b0*/  FSEL R22, R195, -INF , P1 ;  /* 0xff800000c3167808 */ /* 0x000fe20000800000 */
[----:B------:R-:W-:Y:S01]  /*44c0*/  FFMA.FTZ R204, R204, UR36, -R23 ;  /* 0x00000024cccc7c23 */ /* 0x000fe20008010817 */
[----:B------:R-:W-:-:S03]  /*44d0*/  FSEL R206, R207, -INF , P1 ;  /* 0xff800000cfce7808 */ /* 0x000fc60000800000 */
[----:B------:R-:W-:Y:S01]  /*44e0*/  FFMA.FTZ R207, R22, UR36, -R23 ;  /* 0x0000002416cf7c23 */ /* 0x000fe20008010817 */
[----:B------:R-:W-:Y:S01]  /*44f0*/  FSEL R23, R196, -INF , P2 ;  /* 0xff800000c4177808 */ /* 0x000fe20001000000 */
[----:B------:R-:W-:Y:S02]  /*4500*/  FFMA.FTZ R206, R206, UR36, -R21 ;  /* 0x00000024cece7c23 */ /* 0x000fe40008010815 */
[----:B------:R4:W-:Y:S02]  /*4510*/  MUFU.EX2 R21, R208 ;  /* 0x000000d000157308 */ /* 0x0009e40000000800 */
[----:B----4-:R-:W-:Y:S01]  /*4520*/  FFMA.FTZ R208, R23, UR36, -R232 ;  /* 0x0000002417d07c23 */ /* 0x010fe200080108e8 */
[----:B------:R-:W-:-:S05]  /*4530*/  LOP3.LUT R23, R236, 0x2800000, RZ, 0xfc, !PT ;  /* 0x02800000ec177812 */ /* 0x000fca00078efcff */
[----:B------:R-:W-:Y:S01]  /*4540*/  IMAD R23, R0, 0x500, R23 ;  /* 0x0000050000177824 */ /* 0x000fe200078e0217 */
[----:B------:R-:W-:Y:S01]  /*4550*/  UIADD3 UR4, UR4, 0x486, URZ ;  /* 0x0000048604047890 */ /* 0x000fe2000fffe03f */
[----:B------:R4:W-:Y:S01]  /*4560*/  MUFU.EX2 R18, R215 ;  /* 0x000000d700127308 */ /* 0x0009e20000000800 */
[----:B------:R-:W-:Y:S02]  /*4570*/  FADD.FTZ R220, R191, -R193 ;  /* 0x800000c1bfdc7221 */ /* 0x000fe40000010000 */
[----:B------:R-:W-:-:S05]  /*4580*/  R2UR UR12, R23 ;  /* 0x00000000170c72ca */ /* 0x000fca00000e0000 */
[----:B------:R2:W-:Y:S01]  /*4590*/  MUFU.EX2 R19, R212 ;  /* 0x000000d400137308 */ /* 0x0005e20000000800 */
[----:B----4-:R-:W-:Y:S01]  /*45a0*/  FADD.FTZ R215, R190, -R192 ;  /* 0x800000c0bed77221 */ /* 0x010fe20000010000 */
[----:B------:R-:W-:-:S06]  /*45b0*/  UMOV UR6, UR4 ;  /* 0x0000000400067c82 */ /* 0x000fcc0008000000 */
[----:B------:R4:W-:Y:S01]  /*45c0*/  MUFU.EX2 R22, R209 ;  /* 0x000000d100167308 */ /* 0x0009e20000000800 */
[----:B--2---:R-:W-:Y:S01]  /*45d0*/  FADD.FTZ R212, R187, -R201 ;  /* 0x800000c9bbd47221 */ /* 0x004fe20000010000 */
[----:B------:R-:W-:-:S06]  /*45e0*/  WARPGROUP.DEPBAR.LE gsb0, 0x0 ;  /* 0x00008000000079c5 */ /* 0x000fcc0000010000 */
[----:B------:R2:W-:Y:S01]  /*45f0*/  MUFU.EX2 R23, R211 ;  /* 0x000000d300177308 */ /* 0x0005e20000000800 */
[----:B----4-:R-:W-:Y:S01]  /*4600*/  FADD.FTZ R209, R186, -R200 ;  /* 0x800000c8bad17221 */ /* 0x010fe20000010000 */
[----:B------:R-:W4:Y:S01]  /*4610*/  LDS.64 R190, [R237+0x2e400] ;  /* 0x02e40000edbe7984 */ /* 0x000f220000000a00 */
[----:B------:R-:W-:Y:S01]  /*4620*/  UMOV UR7, 0x40000040 ;  /* 0x4000004000077882 */ /* 0x000fe20000000000 */
[----:B--2---:R-:W-:Y:S02]  /*4630*/  FADD.FTZ R211, R185, -R201 ;  /* 0x800000c9b9d37221 */ /* 0x004fe40000010000 */
[----:B------:R-:W-:Y:S01]  /*4640*/  LDS.64 R200, [R237+0x2e3e0] ;  /* 0x02e3e000edc87984 */ /* 0x000fe20000000a00 */
[----:B------:R-:W-:Y:S01]  /*4650*/  WARPGROUP.ARRIVE ;  /* 0x00000000000079c5 */ /* 0x000fe20000000000 */
[----:B------:R-:W-:Y:S01]  /*4660*/  UMOV UR4, UR8 ;  /* 0x0000000800047c82 */ /* 0x000fe20008000000 */
[----:B------:R-:W-:-:S04]  /*4670*/  UMOV UR5, UR9 ;  /* 0x0000000900057c82 */ /* 0x000fc80008000000 */
[----:B------:R-:W-:Y:S01]  /*4680*/  HGMMA.64x16x16.F32.BF16 R152, gdesc[UR4], R152, gsb0 ;  /* 0x00200000049879f0 */ /* 0x000fe20008001898 */
[----:B------:R-:W-:Y:S01]  /*4690*/  FSEL R195, R198, -INF , P1 ;  /* 0xff800000c6c37808 */ /* 0x000fe20000800000 */
[----:B------:R2:W-:Y:S01]  /*46a0*/  MUFU.EX2 R185, R194 ;  /* 0x000000c200b97308 */ /* 0x0005e20000000800 */
[----:B------:R-:W-:-:S03]  /*46b0*/  FSEL R196, R197, -INF , P2 ;  /* 0xff800000c5c47808 */ /* 0x000fc60001000000 */
[----:B------:R-:W-:Y:S02]  /*46c0*/  FFMA.FTZ R232, R195, UR36, -R232 ;  /* 0x00000024c3e87c23 */ /* 0x000fe400080108e8 */
[----:B------:R-:W-:Y:S01]  /*46d0*/  FFMA.FTZ R205, R196, UR36, -R233 ;  /* 0x00000024c4cd7c23 */ /* 0x000fe200080108e9 */
[----:B------:R-:W-:-:S05]  /*46e0*/  FSEL R198, R199, -INF , P1 ;  /* 0xff800000c7c67808 */ /* 0x000fca0000800000 */
[----:B------:R-:W-:Y:S01]  /*46f0*/  FFMA.FTZ R233, R198, UR36, -R233 ;  /* 0x00000024c6e97c23 */ /* 0x000fe200080108e9 */
[----:B------:R-:W5:Y:S01]  /*4700*/  MUFU.EX2 R6, R6 ;  /* 0x0000000600067308 */ /* 0x000f620000000800 */
[----:B------:R-:W-:Y:S02]  /*4710*/  WARPGROUP.DEPBAR.LE gsb0, 0x0 ;  /* 0x00008000000079c5 */ /* 0x000fe40000010000 */
[----:B------:R-:W4:Y:S04]  /*4720*/  LDS.64 R192, [R237+0x2e420] ;  /* 0x02e42000edc07984 */ /* 0x000f280000000a00 */
[----:B--2---:R-:W2:Y:S04]  /*4730*/  LDS.64 R194, [R237+0x2e460] ;  /* 0x02e46000edc27984 */ /* 0x004ea80000000a00 */
[----:B------:R-:W2:Y:S04]  /*4740*/  LDS.64 R196, [R237+0x2e440] ;  /* 0x02e44000edc47984 */ /* 0x000ea80000000a00 */
[----:B------:R-:W3:Y:S04]  /*4750*/  LDS.64 R198, [R237+0x2e480] ;  /* 0x02e48000edc67984 */ /* 0x000ee80000000a00 */
[----:B------:R-:W3:Y:S01]  /*4760*/  LDS.64 R236, [R237+0x2e4a0] ;  /* 0x02e4a000edec7984 */ /* 0x000ee20000000a00 */
[----:B-1----:R-:W-:Y:S01]  /*4770*/  FADD.FTZ R178, R178, -R188 ;  /* 0x800000bcb2b27221 */ /* 0x002fe20000010000 */
[--C-:B------:R-:W-:Y:S01]  /*4780*/  FADD.FTZ R179, R179, -R189.reuse ;  /* 0x800000bdb3b37221 */ /* 0x100fe20000010000 */
[----:B------:R-:W1:Y:S01]  /*4790*/  MUFU.EX2 R216, R216 ;  /* 0x000000d800d87308 */ /* 0x000e620000000800 */
[----:B------:R-:W-:Y:S01]  /*47a0*/  FMUL.FTZ R211, R7, R211 ;  /* 0x000000d307d37220 */ /* 0x000fe20000410000 */
[----:B------:R-:W-:Y:S01]  /*47b0*/  FMUL.FTZ R178, R217, R178 ;  /* 0x000000b2d9b27220 */ /* 0x000fe20000410000 */
[----:B-----5:R-:W-:Y:S01]  /*47c0*/  FMUL.FTZ R179, R6, R179 ;  /* 0x000000b306b37220 */ /* 0x020fe20000410000 */
[----:B------:R-:W-:Y:S01]  /*47d0*/  FADD.FTZ R177, R177, -R189 ;  /* 0x800000bdb1b17221 */ /* 0x000fe20000010000 */
[----:B----4-:R-:W-:Y:S01]  /*47e0*/  FADD.FTZ R170, R170, -R190 ;  /* 0x800000beaaaa7221 */ /* 0x010fe20000010000 */
[----:B------:R-:W-:-:S02]  /*47f0*/  FADD.FTZ R189, R169, -R191 ;  /* 0x800000bfa9bd7221 */ /* 0x000fc40000010000 */
[----:B------:R4:W-:Y:S01]  /*4800*/  MUFU.EX2 R186, R206 ;  /* 0x000000ce00ba7308 */ /* 0x0009e20000000800 */
[----:B------:R-:W-:-:S07]  /*4810*/  FADD.FTZ R171, R171, -R191 ;  /* 0x800000bfabab7221 */ /* 0x000fce0000010000 */
[----:B------:R-:W5:Y:S01]  /*4820*/  MUFU.EX2 R226, R226 ;  /* 0x000000e200e27308 */ /* 0x000f620000000800 */
[--C-:B------:R-:W-:Y:S01]  /*4830*/  FADD.FTZ R172, R172, -R192.reuse ;  /* 0x800000c0acac7221 */ /* 0x100fe20000010000 */
[----:B------:R-:W-:Y:S01]  /*4840*/  FADD.FTZ R174, R174, -R192 ;  /* 0x800000c0aeae7221 */ /* 0x000fe20000010000 */
[----:B------:R-:W-:Y:S01]  /*4850*/  FMUL.FTZ R192, R224, R210 ;  /* 0x000000d2e0c07220 */ /* 0x000fe20000410000 */
[----:B------:R-:W-:Y:S01]  /*4860*/  F2FP.BF16.F32.PACK_AB R224, R7, R224 ;  /* 0x000000e007e0723e */ /* 0x000fe200000010ff */
[--C-:B--2---:R-:W-:Y:S01]  /*4870*/  FADD.FTZ R164, R164, -R194.reuse ;  /* 0x800000c2a4a47221 */ /* 0x104fe20000010000 */
[----:B------:R-:W-:Y:S01]  /*4880*/  FADD.FTZ R166, R166, -R194 ;  /* 0x800000c2a6a67221 */ /* 0x000fe20000010000 */
[----:B------:R-:W-:Y:S01]  /*4890*/  FMUL.FTZ R194, R231, R214 ;  /* 0x000000d6e7c27220 */ /* 0x000fe20000410000 */
[----:B------:R-:W-:Y:S01]  /*48a0*/  FMUL.FTZ R7, R229, R218 ;  /* 0x000000dae5077220 */ /* 0x000fe20000410000 */
[----:B------:R-:W2:Y:S01]  /*48b0*/  MUFU.EX2 R225, R225 ;  /* 0x000000e100e17308 */ /* 0x000ea20000000800 */
[----:B----4-:R-:W-:Y:S01]  /*48c0*/  FADD.FTZ R206, R176, -R188 ;  /* 0x800000bcb0ce7221 */ /* 0x010fe20000010000 */
[----:B------:R-:W-:Y:S01]  /*48d0*/  FADD.FTZ R188, R168, -R190 ;  /* 0x800000bea8bc7221 */ /* 0x000fe20000010000 */
[----:B------:R-:W-:Y:S01]  /*48e0*/  FADD.FTZ R190, R173, -R193 ;  /* 0x800000c1adbe7221 */ /* 0x000fe20000010000 */
[--C-:B------:R-:W-:Y:S01]  /*48f0*/  FADD.FTZ R191, R161, -R197.reuse ;  /* 0x800000c5a1bf7221 */ /* 0x100fe20000010000 */
[----:B------:R-:W-:-:S03]  /*4900*/  FADD.FTZ R163, R163, -R197 ;  /* 0x800000c5a3a37221 */ /* 0x000fc60000010000 */
[----:B------:R-:W4:Y:S01]  /*4910*/  MUFU.EX2 R227, R227 ;  /* 0x000000e300e37308 */ /* 0x000f220000000800 */
[----:B------:R-:W-:Y:S01]  /*4920*/  FADD.FTZ R173, R160, -R196 ;  /* 0x800000c4a0ad7221 */ /* 0x000fe20000010000 */
[----:B------:R-:W-:Y:S02]  /*4930*/  F2FP.BF16.F32.PACK_AB R194, R7, R194 ;  /* 0x000000c207c2723e */ /* 0x000fe400000010ff */
[----:B------:R-:W-:-:S04]  /*4940*/  F2FP.BF16.F32.PACK_AB R197, R179, R178 ;  /* 0x000000b2b3c5723e */ /* 0x000fc800000010ff */
[----:B------:R-:W4:Y:S01]  /*4950*/  MUFU.EX2 R8, R8 ;  /* 0x0000000800087308 */ /* 0x000f220000000800 */
[----:B------:R-:W-:-:S07]  /*4960*/  FADD.FTZ R162, R162, -R196 ;  /* 0x800000c4a2a27221 */ /* 0x000fce0000010000 */
[----:B------:R-:W4:Y:S08]  /*4970*/  MUFU.EX2 R10, R10 ;  /* 0x0000000a000a7308 */ /* 0x000f300000000800 */
        /* <DEDUP_REMOVED lines=13> */
[----:B------:R4:W4:Y:S08]  /*4a50*/  MUFU.EX2 R7, R205 ;  /* 0x000000cd00077308 */ /* 0x0009300000000800 */
[----:B------:R-:W4:Y:S01]  /*4a60*/  MUFU.EX2 R179, R233 ;  /* 0x000000e900b37308 */ /* 0x000f220000000800 */
        /* <DEDUP_REMOVED lines=8> */
[----:B------:R-:W-:Y:S01]  /*4af0*/  FADD.FTZ R175, R175, -R193 ;  /* 0x800000c1afaf7221 */ /* 0x000fe20000010000 */
[--C-:B------:R-:W-:Y:S01]  /*4b00*/  FADD.FTZ R165, R165, -R195.reuse ;  /* 0x800000c3a5a57221 */ /* 0x100fe20000010000 */
[----:B------:R-:W-:Y:S01]  /*4b10*/  FADD.FTZ R167, R167, -R195 ;  /* 0x800000c3a7a77221 */ /* 0x000fe20000010000 */
[--C-:B---3--:R-:W-:Y:S01]  /*4b20*/  FADD.FTZ R152, R152, -R198.reuse ;  /* 0x800000c698987221 */ /* 0x108fe20000010000 */
[----:B------:R-:W-:Y:S01]  /*4b30*/  FADD.FTZ R154, R154, -R198 ;  /* 0x800000c69a9a7221 */ /* 0x000fe20000010000 */
[--C-:B------:R-:W-:Y:S01]  /*4b40*/  FADD.FTZ R153, R153, -R199.reuse ;  /* 0x800000c799997221 */ /* 0x100fe20000010000 */
[----:B------:R-:W-:Y:S01]  /*4b50*/  FADD.FTZ R155, R155, -R199 ;  /* 0x800000c79b9b7221 */ /* 0x000fe20000010000 */
[--C-:B------:R-:W-:Y:S01]  /*4b60*/  FADD.FTZ R156, R156, -R236.reuse ;  /* 0x800000ec9c9c7221 */ /* 0x100fe20000010000 */
[----:B------:R-:W-:Y:S01]  /*4b70*/  FADD.FTZ R158, R158, -R236 ;  /* 0x800000ec9e9e7221 */ /* 0x000fe20000010000 */
[--C-:B------:R-:W-:Y:S01]  /*4b80*/  FADD.FTZ R157, R157, -R237.reuse ;  /* 0x800000ed9d9d7221 */ /* 0x100fe20000010000 */
[----:B------:R-:W-:Y:S01]  /*4b90*/  FADD.FTZ R159, R159, -R237 ;  /* 0x800000ed9f9f7221 */ /* 0x000fe20000010000 */
[----:B-----5:R-:W-:Y:S01]  /*4ba0*/  FMUL.FTZ R193, R226, R209 ;  /* 0x000000d1e2c17220 */ /* 0x020fe20000410000 */
[----:B--2---:R-:W-:Y:S01]  /*4bb0*/  FMUL.FTZ R212, R225, R212 ;  /* 0x000000d4e1d47220 */ /* 0x004fe20000410000 */
[----:B------:R-:W-:Y:S01]  /*4bc0*/  FMUL.FTZ R195, R219, R215 ;  /* 0x000000d7dbc37220 */ /* 0x000fe20000410000 */
[----:B----4-:R-:W-:Y:S01]  /*4bd0*/  FMUL.FTZ R220, R227, R220 ;  /* 0x000000dce3dc7220 */ /* 0x010fe20000410000 */
[----:B------:R-:W-:Y:S01]  /*4be0*/  F2FP.BF16.F32.PACK_AB R205, R163, R162 ;  /* 0x000000a2a3cd723e */ /* 0x000fe200000010ff */
[----:B------:R-:W-:Y:S01]  /*4bf0*/  FMUL.FTZ R180, R8, R180 ;  /* 0x000000b408b47220 */ /* 0x000fe20000410000 */
[----:B------:R-:W-:Y:S01]  /*4c00*/  F2FP.BF16.F32.PACK_AB R196, R177, R196 ;  /* 0x000000c4b1c4723e */ /* 0x000fe200000010ff */
        /* <DEDUP_REMOVED lines=52> */
[----:B------:R-:W-:-:S03]  /*4f50*/  F2FP.BF16.F32.PACK_AB R227, R227, R219 ;  /* 0x000000dbe3e3723e */ /* 0x000fc600000010ff */
        /* <DEDUP_REMOVED lines=31> */
[----:B------:R-:W-:Y:S01]  /*5150*/  UMOV UR11, 0x40000040 ;  /* 0x40000040000b7882 */ /* 0x000fe20000000000 */
[----:B------:R-:W-:Y:S01]  /*5160*/  UMOV UR10, UR12 ;  /* 0x0000000c000a7c82 */ /* 0x000fe20008000000 */
[----:B------:R-:W-:-:S02]  /*5170*/  WARPGROUP.DEPBAR.LE gsb0, 0x0 ;  /* 0x00008000000079c5 */ /* 0x000fc40000010000 */
        /* <DEDUP_REMOVED lines=8> */
[----:B--2---:R-:W-:-:S05]  /*5200*/  IMAD R8, R163, 0x4000, R230 ;  /* 0x00004000a3087824 */ /* 0x004fca00078e02e6 */
[----:B------:R-:W-:Y:S01]  /*5210*/  R2UR UR5, R8 ;  /* 0x00000000080572ca */ /* 0x000fe200000e0000 */
[----:B------:R-:W-:Y:S02]  /*5220*/  WARPGROUP.DEPBAR.LE gsb0, 0x0 ;  /* 0x00008000000079c5 */ /* 0x000fe40000010000 */
[----:B------:R-:W-:-:S06]  /*5230*/  WARPGROUP.ARRIVE ;  /* 0x00000000000079c5 */ /* 0x000fcc0000000000 */
[----:B------:R-:W-:Y:S01]  /*5240*/  HGMMA.64x128x16.F32.BF16 R88, R176, gdesc[UR8].tnspB, R88, gsb0 ;  /* 0x41e00008b0587df0 */ /* 0x000fe20008001858 */
[----:B---3--:R-:W-:-:S05]  /*5250*/  LEA R164, R165, R164, 0x18 ;  /* 0x000000a4a5a47211 */ /* 0x008fca00078ec0ff */
[----:B------:R-:W-:-:S05]  /*5260*/  VIADD R164, R164, 0x2e800 ;  /* 0x0002e800a4a47836 */ /* 0x000fca0000000000 */
[----:B------:R-:W-:-:S04]  /*5270*/  SHF.R.U32.HI R6, RZ, 0x4, R164 ;  /* 0x00000004ff067819 */ /* 0x000fc800000116a4 */
[----:B------:R-:W-:-:S04]  /*5280*/  LOP3.LUT R6, R6, 0x3fff, RZ, 0xc0, !PT ;  /* 0x00003fff06067812 */ /* 0x000fc800078ec0ff */
[----:B------:R-:W-:-:S05]  /*5290*/  LOP3.LUT R9, R6, 0x10000, RZ, 0xfc, !PT ;  /* 0x0001000006097812 */ /* 0x000fca00078efcff */
[----:B------:R-:W-:Y:S01]  /*52a0*/  IMAD R9, R0, 0x500, R9 ;  /* 0x0000050000097824 */ /* 0x000fe200078e0209 */
[----:B------:R-:W-:-:S04]  /*52b0*/  USHF.R.U32.HI UR5, URZ, 0x4, UR5 ;  /* 0x000000043f057899 */ /* 0x000fc80008011605 */
[----:B------:R-:W-:Y:S01]  /*52c0*/  R2UR UR4, R9 ;  /* 0x00000000090472ca */ /* 0x000fe200000e0000 */
[----:B------:R-:W-:Y:S01]  /*52d0*/  ULOP3.LUT UR6, UR5, 0x3fff, URZ, 0xc0, !UPT ;  /* 0x00003fff05067892 */ /* 0x000fe2000f8ec03f */
[----:B------:R-:W-:Y:S01]  /*52e0*/  UMOV UR11, 0x40000040 ;  /* 0x40000040000b7882 */ /* 0x000fe20000000000 */
[----:B------:R-:W-:-:S05]  /*52f0*/  UMOV UR9, 0x40000040 ;  /* 0x4000004000097882 */ /* 0x000fca0000000000 */
[----:B------:R-:W-:-:S05]  /*5300*/  UMOV UR8, UR6 ;  /* 0x0000000600087c82 */ /* 0x000fca0008000000 */
        /* <DEDUP_REMOVED lines=255> */
.L_x_502:
[----:B------:R-:W-:Y:S01]  /*6300*/  LOP3.LUT R5, R5, 0x2800000, RZ, 0xfc, !PT ;  /* 0x0280000005057812 */ /* 0x000fe200078efcff */
[----:B------:R-:W-:Y:S01]  /*6310*/  UMOV UR7, 0x40000040 ;  /* 0x4000004000077882 */ /* 0x000fe20000000000 */
[----:B------:R-:W1:Y:S03]  /*6320*/  S2R R6, SR_TID.X ;  /* 0x0000000000067919 */ /* 0x000e660000002100 */
[----:B------:R-:W-:-:S05]  /*6330*/  IMAD R5, R0, 0x500, R5 ;  /* 0x0000050000057824 */ /* 0x000fca00078e0205 */
        /* <DEDUP_REMOVED lines=52> */
.L_x_503:
        /* <DEDUP_REMOVED lines=12> */
[----:B------:R-:W-:Y:S01]  /*6740*/  ULDC UR4, c[0x0][0x740] ;  /* 0x0001d00000047ab9 */ /* 0x000fe20000000800 */
[----:B------:R-:W-:Y:S01]  /*6750*/  PLOP3.LUT P0, PT, PT, PT, PT, 0x8, 0x0 ;  /* 0x000000000000781c */ /* 0x000fe20003f0e170 */
        /* <DEDUP_REMOVED lines=63> */
[----:B------:R-:W-:-:S07]  /*6b50*/  FMUL.FTZ R87, R87, UR4 ;  /* 0x0000000457577c20 */ /* 0x000fce0008410000 */
.L_x_486:
[----:B------:R-:W-:Y:S05]  /*6b60*/  @P0 BRA `(.L_x_505) ;  /* 0x0000001c00b00947 */ /* 0x000fea0003800000 */
[----:B------:R-:W2:Y:S01]  /*6b70*/  LDL R152, [R1+0x1c] ;  /* 0x00001c0001987983 */ /* 0x000ea20000100800 */
[----:B------:R-:W3:Y:S01]  /*6b80*/  S2UR UR5, SR_CgaCtaId ;  /* 0x00000000000579c3 */ /* 0x000ee20000008800 */
[----:B------:R-:W-:Y:S01]  /*6b90*/  UMOV UR4, 0x400 ;  /* 0x0000040000047882 */ /* 0x000fe20000000000 */
[----:B------:R-:W-:Y:S01]  /*6ba0*/  F2FP.BF16.F32.PACK_AB R88, R89, R88 ;  /* 0x000000585958723e */ /* 0x000fe200000010ff */
[----:B------:R-:W4:Y:S01]  /*6bb0*/  S2R R16, SR_TID.X ;  /* 0x0000000000107919 */ /* 0x000f220000002100 */
[----:B------:R-:W-:Y:S02]  /*6bc0*/  F2FP.BF16.F32.PACK_AB R89, R91, R90 ;  /* 0x0000005a5b59723e */ /* 0x000fe400000010ff */
[----:B------:R-:W-:Y:S02]  /*6bd0*/  F2FP.BF16.F32.PACK_AB R96, R97, R96 ;  /* 0x000000606160723e */ /* 0x000fe400000010ff */
[----:B------:R-:W-:Y:S01]  /*6be0*/  F2FP.BF16.F32.PACK_AB R90, R93, R92 ;  /* 0x0000005c5d5a723e */ /* 0x000fe200000010ff */
[----:B------:R-:W1:Y:S01]  /*6bf0*/  LDC.64 R26, c[0x0][0x870] ;  /* 0x00021c00ff1a7b82 */ /* 0x000e620000000a00 */
[----:B------:R-:W-:-:S02]  /*6c00*/  F2FP.BF16.F32.PACK_AB R91, R95, R94 ;  /* 0x0000005e5f5b723e */ /* 0x000fc400000010ff */
[----:B------:R-:W-:Y:S02]  /*6c10*/  F2FP.BF16.F32.PACK_AB R97, R99, R98 ;  /* 0x000000626361723e */ /* 0x000fe400000010ff */
[----:B------:R-:W-:Y:S02]  /*6c20*/  F2FP.BF16.F32.PACK_AB R104, R105, R104 ;  /* 0x000000686968723e */ /* 0x000fe400000010ff */
[----:B------:R-:W-:Y:S01]  /*6c30*/  F2FP.BF16.F32.PACK_AB R98, R101, R100 ;  /* 0x000000646562723e */ /* 0x000fe200000010ff */
[----:B------:R-:W2:Y:S01]  /*6c40*/  LDC.64 R38, c[0x0][0x850] ;  /* 0x00021400ff267b82 */ /* 0x000ea20000000a00 */
[----:B------:R-:W-:Y:S02]  /*6c50*/  F2FP.BF16.F32.PACK_AB R99, R103, R102 ;  /* 0x000000666763723e */ /* 0x000fe400000010ff */
[----:B------:R-:W-:Y:S02]  /*6c60*/  F2FP.BF16.F32.PACK_AB R105, R107, R106 ;  /* 0x0000006a6b69723e */ /* 0x000fe400000010ff */
[----:B------:R-:W-:Y:S01]  /*6c70*/  F2FP.BF16.F32.PACK_AB R112, R113, R112 ;  /* 0x000000707170723e */ /* 0x000fe200000010ff */
[----:B---3--:R-:W-:Y:S01]  /*6c80*/  ULEA UR4, UR5, UR4, 0x18 ;  /* 0x0000000405047291 */ /* 0x008fe2000f8ec03f */
[----:B------:R-:W-:-:S02]  /*6c90*/  F2FP.BF16.F32.PACK_AB R106, R109, R108 ;  /* 0x0000006c6d6a723e */ /* 0x000fc400000010ff */
[----:B------:R-:W-:Y:S02]  /*6ca0*/  F2FP.BF16.F32.PACK_AB R107, R111, R110 ;  /* 0x0000006e6f6b723e */ /* 0x000fe400000010ff */
[----:B------:R-:W-:Y:S02]  /*6cb0*/  F2FP.BF16.F32.PACK_AB R113, R115, R114 ;  /* 0x000000727371723e */ /* 0x000fe400000010ff */
[----:B------:R-:W-:Y:S02]  /*6cc0*/  F2FP.BF16.F32.PACK_AB R120, R121, R120 ;  /* 0x000000787978723e */ /* 0x000fe400000010ff */
[----:B------:R-:W-:Y:S01]  /*6cd0*/  F2FP.BF16.F32.PACK_AB R114, R117, R116 ;  /* 0x000000747572723e */ /* 0x000fe200000010ff */
[----:B----4-:R-:W-:Y:S01]  /*6ce0*/  VIADD R16, R16, 0xffffff80 ;  /* 0xffffff8010107836 */ /* 0x010fe20000000000 */
[----:B------:R-:W-:Y:S02]  /*6cf0*/  F2FP.BF16.F32.PACK_AB R115, R119, R118 ;  /* 0x000000767773723e */ /* 0x000fe400000010ff */
[----:B------:R-:W-:-:S02]  /*6d00*/  F2FP.BF16.F32.PACK_AB R121, R123, R122 ;  /* 0x0000007a7b79723e */ /* 0x000fc400000010ff */
[----:B------:R-:W-:Y:S02]  /*6d10*/  SHF.R.S32.HI R15, RZ, 0x1f, R16 ;  /* 0x0000001fff0f7819 */ /* 0x000fe40000011410 */
[----:B------:R-:W-:Y:S02]  /*6d20*/  F2FP.BF16.F32.PACK_AB R128, R129, R128 ;  /* 0x000000808180723e */ /* 0x000fe400000010ff */
[CC--:B------:R-:W-:Y:S02]  /*6d30*/  LEA.HI R0, R15.reuse, R16.reuse, RZ, 0x4 ;  /* 0x000000100f007211 */ /* 0x0c0fe400078f20ff */
[----:B------:R-:W-:Y:S02]  /*6d40*/  LEA.HI R19, R15, R16, RZ, 0x5 ;  /* 0x000000100f137211 */ /* 0x000fe400078f28ff */
[----:B-1----:R-:W-:Y:S02]  /*6d50*/  LOP3.LUT R3, R0, 0xfffffff0, RZ, 0xc0, !PT ;  /* 0xfffffff000037812 */ /* 0x002fe400078ec0ff */
[----:B------:R-:W-:Y:S01]  /*6d60*/  SHF.R.S32.HI R0, RZ, 0x4, R0 ;  /* 0x00000004ff007819 */ /* 0x000fe20000011400 */
[----:B------:R-:W-:Y:S01]  /*6d70*/  IMAD.SHL.U32 R19, R19, 0x20, RZ ;  /* 0x0000002013137824 */ /* 0x000fe200078e00ff */
[----:B------:R-:W-:Y:S01]  /*6d80*/  F2FP.BF16.F32.PACK_AB R122, R125, R124 ;  /* 0x0000007c7d7a723e */ /* 0x000fe200000010ff */
[----:B------:R-:W-:Y:S01]  /*6d90*/  IMAD.IADD R2, R16, 0x1, -R3 ;  /* 0x0000000110027824 */ /* 0x000fe200078e0a03 */
[----:B------:R-:W-:Y:S01]  /*6da0*/  F2FP.BF16.F32.PACK_AB R123, R127, R126 ;  /* 0x0000007e7f7b723e */ /* 0x000fe200000010ff */
[----:B------:R-:W-:Y:S01]  /*6db0*/  IMAD.SHL.U32 R18, R0, 0x8, RZ ;  /* 0x0000000800127824 */ /* 0x000fe200078e00ff */
[----:B------:R-:W-:Y:S01]  /*6dc0*/  LOP3.LUT R20, R19, 0x7ffffc00, RZ, 0xc0, !PT ;  /* 0x7ffffc0013147812 */ /* 0x000fe200078ec0ff */
[----:B------:R-:W-:Y:S01]  /*6dd0*/  IMAD.MOV.U32 R19, RZ, RZ, 0x40 ;  /* 0x00000040ff137424 */ /* 0x000fe200078e00ff */
[----:B------:R-:W-:-:S02]  /*6de0*/  SHF.R.S32.HI R3, RZ, 0x1f, R2 ;  /* 0x0000001fff037819 */ /* 0x000fc40000011402 */
[----:B------:R-:W-:Y:S02]  /*6df0*/  F2FP.BF16.F32.PACK_AB R129, R131, R130 ;  /* 0x000000828381723e */ /* 0x000fe400000010ff */
[----:B------:R-:W-:Y:S02]  /*6e00*/  LEA.HI R13, R3, R2, RZ, 0x3 ;  /* 0x00000002030d7211 */ /* 0x000fe400078f18ff */
[----:B------:R-:W-:Y:S02]  /*6e10*/  F2FP.BF16.F32.PACK_AB R136, R137, R136 ;  /* 0x000000888988723e */ /* 0x000fe400000010ff */
[----:B------:R-:W-:Y:S02]  /*6e20*/  LOP3.LUT R3, R13, 0xfffffff8, RZ, 0xc0, !PT ;  /* 0xfffffff80d037812 */ /* 0x000fe400078ec0ff */
[----:B------:R-:W-:Y:S02]  /*6e30*/  SHF.R.S32.HI R13, RZ, 0x3, R13 ;  /* 0x00000003ff0d7819 */ /* 0x000fe4000001140d */
[----:B------:R-:W-:Y:S01]  /*6e40*/  F2FP.BF16.F32.PACK_AB R130, R133, R132 ;  /* 0x000000848582723e */ /* 0x000fe200000010ff */
[----:B------:R-:W-:Y:S01]  /*6e50*/  IMAD.IADD R3, R2, 0x1, -R3 ;  /* 0x0000000102037824 */ /* 0x000fe200078e0a03 */
[----:B------:R-:W-:Y:S01]  /*6e60*/  F2FP.BF16.F32.PACK_AB R131, R135, R134 ;  /* 0x000000868783723e */ /* 0x000fe200000010ff */
[----:B------:R-:W-:Y:S01]  /*6e70*/  IMAD R20, R13, 0x200, R20 ;  /* 0x000002000d147824 */ /* 0x000fe200078e0214 */
[----:B------:R-:W-:Y:S01]  /*6e80*/  F2FP.BF16.F32.PACK_AB R137, R139, R138 ;  /* 0x0000008a8b89723e */ /* 0x000fe200000010ff */
[C---:B------:R-:W-:Y:S01]  /*6e90*/  IMAD.SHL.U32 R17, R3.reuse, 0x40, RZ ;  /* 0x0000004003117824 */ /* 0x040fe200078e00ff */
[----:B------:R-:W-:-:S02]  /*6ea0*/  R2P PR, R3, 0x6 ;  /* 0x0000000603007804 */ /* 0x000fc40000000000 */
[----:B------:R-:W-:Y:S02]  /*6eb0*/  F2FP.BF16.F32.PACK_AB R144, R145, R144 ;  /* 0x000000909190723e */ /* 0x000fe400000010ff */
[----:B------:R-:W-:Y:S02]  /*6ec0*/  LOP3.LUT R17, R17, 0x1c0, RZ, 0xc0, !PT ;  /* 0x000001c011117812 */ /* 0x000fe400078ec0ff */
[----:B------:R-:W-:Y:S02]  /*6ed0*/  SEL R19, R19, 0xffffffc0, !P2 ;  /* 0xffffffc013137807 */ /* 0x000fe40005000000 */
[----:B------:R-:W-:Y:S02]  /*6ee0*/  LOP3.LUT R18, R17, 0x8, R18, 0xf8, !PT ;  /* 0x0000000811127812 */ /* 0x000fe400078ef812 */
[----:B------:R-:W-:Y:S02]  /*6ef0*/  SHF.R.U32.HI R17, RZ, 0x3, R17 ;  /* 0x00000003ff117819 */ /* 0x000fe40000011611 */
[----:B------:R-:W-:-:S02]  /*6f00*/  F2FP.BF16.F32.PACK_AB R138, R141, R140 ;  /* 0x0000008c8d8a723e */ /* 0x000fc400000010ff */
[----:B------:R-:W-:Y:S01]  /*6f10*/  LOP3.LUT R17, R18, R17, RZ, 0x3c, !PT ;  /* 0x0000001112117212 */ /* 0x000fe200078e3cff */
[----:B------:R-:W-:Y:S01]  /*6f20*/  IMAD.MOV.U32 R18, RZ, RZ, 0x20 ;  /* 0x00000020ff127424 */ /* 0x000fe200078e00ff */
[----:B------:R-:W-:Y:S02]  /*6f30*/  F2FP.BF16.F32.PACK_AB R139, R143, R142 ;  /* 0x0000008e8f8b723e */ /* 0x000fe400000010ff */
[----:B------:R-:W-:Y:S01]  /*6f40*/  F2FP.BF16.F32.PACK_AB R145, R147, R146 ;  /* 0x000000929391723e */ /* 0x000fe200000010ff */
[----:B------:R-:W-:Y:S01]  /*6f50*/  IMAD.IADD R17, R17, 0x1, R20 ;  /* 0x0000000111117824 */ /* 0x000fe200078e0214 */
[----:B------:R-:W-:Y:S02]  /*6f60*/  SEL R18, R18, 0xffffffe0, !P1 ;  /* 0xffffffe012127807 */ /* 0x000fe40004800000 */
[----:B------:R-:W-:Y:S02]  /*6f70*/  F2FP.BF16.F32.PACK_AB R146, R149, R148 ;  /* 0x000000949592723e */ /* 0x000fe400000010ff */
[----:B------:R-:W-:Y:S01]  /*6f80*/  LEA R17, R17, UR4, 0x1 ;  /* 0x0000000411117c11 */ /* 0x000fe2000f8e08ff */
[----:B------:R-:W-:Y:S01]  /*6f90*/  BAR.SYNC.DEFER_BLOCKING 0x1, 0x100 ;  /* 0x0044000000007b1d */ /* 0x000fe20000010000 */
[----:B------:R-:W-:-:S02]  /*6fa0*/  F2FP.BF16.F32.PACK_AB R147, R151, R150 ;  /* 0x000000969793723e */ /* 0x000fc400000010ff */
[--C-:B------:R-:W-:Y:S02]  /*6fb0*/  IADD3 R20, R18, 0x8000, R17.reuse ;  /* 0x0000800012147810 */ /* 0x100fe40007ffe011 */
[----:B------:R-:W-:Y:S02]  /*6fc0*/  IADD3 R21, R19, 0x8000, R17 ;  /* 0x0000800013157810 */ /* 0x000fe40007ffe011 */
[----:B------:R-:W-:Y:S01]  /*6fd0*/  F2FP.BF16.F32.PACK_AB R4, R25, R4 ;  /* 0x000000041904723e */ /* 0x000fe200000010ff */
[----:B------:R-:W-:Y:S01]  /*6fe0*/  IMAD.IADD R22, R20, 0x1, R19 ;  /* 0x0000000114167824 */ /* 0x000fe200078e0213 */
[----:B------:R-:W-:Y:S01]  /*6ff0*/  F2FP.BF16.F32.PACK_AB R5, R8, R5 ;  /* 0x000000050805723e */ /* 0x000fe200000010ff */
[----:B------:R-:W2:Y:S01]  /*7000*/  LDC.64 R18, c[0x0][0x870] ;  /* 0x00021c00ff127b82 */ /* 0x000ea20000000a00 */
[----:B------:R-:W-:Y:S02]  /*7010*/  F2FP.BF16.F32.PACK_AB R6, R29, R6 ;  /* 0x000000061d06723e */ /* 0x000fe400000010ff */
[----:B------:R-:W-:-:S02]  /*7020*/  F2FP.BF16.F32.PACK_AB R7, R10, R7 ;  /* 0x000000070a07723e */ /* 0x000fc400000010ff */
[----:B------:R-:W-:Y:S02]  /*7030*/  F2FP.BF16.F32.PACK_AB R40, R41, R40 ;  /* 0x000000282928723e */ /* 0x000fe400000010ff */
[----:B------:R-:W-:Y:S02]  /*7040*/  F2FP.BF16.F32.PACK_AB R8, R33, R32 ;  /* 0x000000202108723e */ /* 0x000fe400000010ff */
[----:B------:R-:W-:Y:S02]  /*7050*/  F2FP.BF16.F32.PACK_AB R9, R12, R9 ;  /* 0x000000090c09723e */ /* 0x000fe400000010ff */
[----:B------:R-:W-:Y:S02]  /*7060*/  F2FP.BF16.F32.PACK_AB R10, R37, R36 ;  /* 0x00000024250a723e */ /* 0x000fe400000010ff */
[----:B------:R-:W-:Y:S01]  /*7070*/  F2FP.BF16.F32.PACK_AB R11, R14, R11 ;  /* 0x0000000b0e0b723e */ /* 0x000fe200000010ff */
[----:B------:R-:W-:Y:S01]  /*7080*/  STSM.16.M88.4 [R17+0x8000], R88 ;  /* 0x0080005811007844 */ /* 0x000fe20000000200 */
[----:B------:R-:W-:-:S02]  /*7090*/  F2FP.BF16.F32.PACK_AB R41, R43, R42 ;  /* 0x0000002a2b29723e */ /* 0x000fc400000010ff */
[----:B------:R-:W-:Y:S01]  /*70a0*/  F2FP.BF16.F32.PACK_AB R48, R49, R48 ;  /* 0x000000303130723e */ /* 0x000fe200000010ff */
[----:B------:R-:W-:Y:S01]  /*70b0*/  STSM.16.M88.4 [R20], R96 ;  /* 0x0000006014007844 */ /* 0x000fe20000000200 */
[----:B------:R-:W-:Y:S02]  /*70c0*/  F2FP.BF16.F32.PACK_AB R42, R45, R44 ;  /* 0x0000002c2d2a723e */ /* 0x000fe400000010ff */
[----:B------:R-:W-:Y:S01]  /*70d0*/  F2FP.BF16.F32.PACK_AB R43, R47, R46 ;  /* 0x0000002e2f2b723e */ /* 0x000fe200000010ff */
[----:B------:R-:W-:Y:S01]  /*70e0*/  STSM.16.M88.4 [R21], R104 ;  /* 0x0000006815007844 */ /* 0x000fe20000000200 */
[----:B------:R-:W-:Y:S02]  /*70f0*/  F2FP.BF16.F32.PACK_AB R49, R51, R50 ;  /* 0x000000323331723e */ /* 0x000fe400000010ff */
[----:B------:R-:W-:Y:S01]  /*7100*/  F2FP.BF16.F32.PACK_AB R56, R57, R56 ;  /* 0x000000383938723e */ /* 0x000fe200000010ff */
[----:B------:R-:W-:Y:S01]  /*7110*/  STSM.16.M88.4 [R22], R112 ;  /* 0x0000007016007844 */ /* 0x000fe20000000200 */
[----:B------:R-:W-:-:S02]  /*7120*/  F2FP.BF16.F32.PACK_AB R50, R53, R52 ;  /* 0x000000343532723e */ /* 0x000fc400000010ff */
[----:B------:R-:W-:Y:S01]  /*7130*/  F2FP.BF16.F32.PACK_AB R51, R55, R54 ;  /* 0x000000363733723e */ /* 0x000fe200000010ff */
[----:B------:R-:W-:Y:S01]  /*7140*/  STSM.16.M88.4 [R17+0xc000], R120 ;  /* 0x00c0007811007844 */ /* 0x000fe20000000200 */
[----:B------:R-:W-:Y:S02]  /*7150*/  F2FP.BF16.F32.PACK_AB R57, R59, R58 ;  /* 0x0000003a3b39723e */ /* 0x000fe400000010ff */
[----:B------:R-:W-:Y:S01]  /*7160*/  F2FP.BF16.F32.PACK_AB R64, R65, R64 ;  /* 0x000000404140723e */ /* 0x000fe200000010ff */
[----:B------:R-:W-:Y:S01]  /*7170*/  STSM.16.M88.4 [R20+0x4000], R128 ;  /* 0x0040008014007844 */ /* 0x000fe20000000200 */
[----:B------:R-:W-:Y:S02]  /*7180*/  F2FP.BF16.F32.PACK_AB R58, R61, R60 ;  /* 0x0000003c3d3a723e */ /* 0x000fe400000010ff */
[----:B------:R-:W-:Y:S01]  /*7190*/  F2FP.BF16.F32.PACK_AB R59, R63, R62 ;  /* 0x0000003e3f3b723e */ /* 0x000fe200000010ff */
[----:B------:R-:W-:Y:S01]  /*71a0*/  STSM.16.M88.4 [R21+0x4000], R136 ;  /* 0x0040008815007844 */ /* 0x000fe20000000200 */
[----:B------:R-:W-:-:S02]  /*71b0*/  F2FP.BF16.F32.PACK_AB R65, R67, R66 ;  /* 0x000000424341723e */ /* 0x000fc400000010ff */
[----:B------:R-:W-:Y:S01]  /*71c0*/  F2FP.BF16.F32.PACK_AB R72, R73, R72 ;  /* 0x000000484948723e */ /* 0x000fe200000010ff */
[----:B------:R-:W-:Y:S01]  /*71d0*/  STSM.16.M88.4 [R22+0x4000], R144 ;  /* 0x0040009016007844 */ /* 0x000fe20000000200 */
[----:B------:R-:W-:Y:S02]  /*71e0*/  F2FP.BF16.F32.PACK_AB R66, R69, R68 ;  /* 0x000000444542723e */ /* 0x000fe400000010ff */
[----:B------:R-:W-:Y:S01]  /*71f0*/  F2FP.BF16.F32.PACK_AB R67, R71, R70 ;  /* 0x000000464743723e */ /* 0x000fe200000010ff */
[----:B------:R1:W-:Y:S01]  /*7200*/  STSM.16.M88.4 [R17], R4 ;  /* 0x0000000411007844 */ /* 0x0003e20000000200 */
[----:B------:R-:W-:Y:S02]  /*7210*/  F2FP.BF16.F32.PACK_AB R73, R75, R74 ;  /* 0x0000004a4b49723e */ /* 0x000fe400000010ff */
[----:B------:R-:W-:Y:S01]  /*7220*/  F2FP.BF16.F32.PACK_AB R80, R81, R80 ;  /* 0x000000505150723e */ /* 0x000fe200000010ff */
[----:B------:R3:W-:Y:S01]  /*7230*/  STSM.16.M88.4 [R20+-0x8000], R8 ;  /* 0xff80000814007844 */ /* 0x0007e20000000200 */
[----:B------:R-:W-:-:S02]  /*7240*/  F2FP.BF16.F32.PACK_AB R74, R77, R76 ;  /* 0x0000004c4d4a723e */ /* 0x000fc400000010ff */
[----:B------:R-:W-:Y:S01]  /*7250*/  F2FP.BF16.F32.PACK_AB R75, R79, R78 ;  /* 0x0000004e4f4b723e */ /* 0x000fe200000010ff */
[----:B------:R4:W-:Y:S01]  /*7260*/  STSM.16.M88.4 [R21+-0x8000], R40 ;  /* 0xff80002815007844 */ /* 0x0009e20000000200 */
[----:B------:R-:W-:Y:S02]  /*7270*/  F2FP.BF16.F32.PACK_AB R81, R83, R82 ;  /* 0x000000525351723e */ /* 0x000fe400000010ff */
[----:B------:R-:W-:Y:S01]  /*7280*/  F2FP.BF16.F32.PACK_AB R82, R85, R84 ;  /* 0x000000545552723e */ /* 0x000fe200000010ff */
[----:B------:R2:W-:Y:S01]  /*7290*/  STSM.16.M88.4 [R22+-0x8000], R48 ;  /* 0xff80003016007844 */ /* 0x0005e20000000200 */
[----:B------:R-:W-:Y:S02]  /*72a0*/  F2FP.BF16.F32.PACK_AB R83, R87, R86 ;  /* 0x000000565753723e */ /* 0x000fe400000010ff */
[----:B------:R-:W-:Y:S01]  /*72b0*/  ISETP.NE.U32.AND P3, PT, R26, RZ, PT ;  /* 0x000000ff1a00720c */ /* 0x000fe20003f65070 */
[----:B------:R2:W-:Y:S01]  /*72c0*/  STSM.16.M88.4 [R17+0x4000], R56 ;  /* 0x0040003811007844 */ /* 0x0005e20000000200 */
[----:B-1----:R-:W1:Y:S02]  /*72d0*/  LDC.64 R4, c[0x0][0x878] ;  /* 0x00021e00ff047b82 */ /* 0x002e640000000a00 */
[----:B------:R-:W-:Y:S01]  /*72e0*/  ISETP.NE.AND.EX P3, PT, R27, RZ, PT, P3 ;  /* 0x000000ff1b00720c */ /* 0x000fe20003f65330 */
[----:B------:R1:W-:Y:S04]  /*72f0*/  STSM.16.M88.4 [R20+-0x4000], R64 ;  /* 0xffc0004014007844 */ /* 0x0003e80000000200 */
[----:B------:R1:W-:Y:S04]  /*7300*/  STSM.16.M88.4 [R21+-0x4000], R72 ;  /* 0xffc0004815007844 */ /* 0x0003e80000000200 */
[----:B------:R1:W-:Y:S01]  /*7310*/  STSM.16.M88.4 [R22+-0x4000], R80 ;  /* 0xffc0005016007844 */ /* 0x0003e20000000200 */
[----:B--2---:R-:W-:Y:S01]  /*7320*/  IMAD.WIDE R18, R152, 0x4, R18 ;  /* 0x0000000498127825 */ /* 0x004fe200078e0212 */
[----:B------:R-:W-:Y:S06]  /*7330*/  BAR.SYNC.DEFER_BLOCKING 0x1, 0x100 ;  /* 0x0044000000007b1d */ /* 0x000fec0000010000 */
[----:B------:R-:W2:Y:S01]  /*7340*/  @P3 LDG.E R7, desc[UR38][R18.64] ;  /* 0x0000002612073981 */ /* 0x000ea2000c1e1900 */
[----:B-1----:R-:W-:Y:S01]  /*7350*/  ISETP.NE.U32.AND P0, PT, R4, RZ, PT ;  /* 0x000000ff0400720c */ /* 0x002fe20003f05070 */
[----:B------:R-:W-:Y:S01]  /*7360*/  ULDC UR5, c[0x0][0x808] ;  /* 0x0002020000057ab9 */ /* 0x000fe20000000800 */
[----:B---3--:R-:W-:Y:S01]  /*7370*/  LEA.HI R9, R15, R16, RZ, 0x7 ;  /* 0x000000100f097211 */ /* 0x008fe200078f38ff */
[----:B----4-:R-:W1:Y:S01]  /*7380*/  S2R R43, SR_CTAID.X ;  /* 0x00000000002b7919 */ /* 0x010e620000002500 */
[----:B------:R-:W-:Y:S01]  /*7390*/  ISETP.NE.AND.EX P0, PT, R5, RZ, PT, P0 ;  /* 0x000000ff0500720c */ /* 0x000fe20003f05300 */
[----:B------:R-:W-:-:S02]  /*73a0*/  IMAD.SHL.U32 R8, R0, 0x40, RZ ;  /* 0x0000004000087824 */ /* 0x000fc400078e00ff */
[----:B------:R-:W-:Y:S02]  /*73b0*/  IMAD.SHL.U32 R3, R3, 0x8, RZ ;  /* 0x0000000803037824 */ /* 0x000fe400078e00ff */
[----:B------:R-:W-:-:S08]  /*73c0*/  IMAD.U32 R6, RZ, RZ, UR5 ;  /* 0x00000005ff067e24 */ /* 0x000fd0000f8e00ff */
[----:B------:R-:W3:Y:S01]  /*73d0*/  @P0 LDC.64 R4, c[0x0][0x878] ;  /* 0x00021e00ff040b82 */ /* 0x000ee20000000a00 */
[----:B------:R-:W-:Y:S01]  /*73e0*/  IMAD.SHL.U32 R9, R9, 0x4, RZ ;  /* 0x0000000409097824 */ /* 0x000fe200078e00ff */
[----:B------:R-:W-:-:S04]  /*73f0*/  LOP3.LUT R8, R8, 0x1c0, RZ, 0xc0, !PT ;  /* 0x000001c008087812 */ /* 0x000fc800078ec0ff */
[----:B------:R-:W-:Y:S02]  /*7400*/  LOP3.LUT R3, R8, 0x38, R3, 0xf8, !PT ;  /* 0x0000003808037812 */ /* 0x000fe400078ef803 */
[----:B------:R-:W-:Y:S02]  /*7410*/  LOP3.LUT R10, R9, 0x7ffffe00, RZ, 0xc0, !PT ;  /* 0x7ffffe00090a7812 */ /* 0x000fe400078ec0ff */
[----:B------:R-:W-:Y:S01]  /*7420*/  SHF.R.U32.HI R8, RZ, 0x3, R8 ;  /* 0x00000003ff087819 */ /* 0x000fe20000011608 */
[----:B------:R-:W4:Y:S02]  /*7430*/  S2UR UR5, SR_CTAID.Y ;  /* 0x00000000000579c3 */ /* 0x000f240000002600 */
[----:B------:R-:W-:Y:S01]  /*7440*/  IMAD R10, R13, 0x2000, R10 ;  /* 0x000020000d0a7824 */ /* 0x000fe200078e020a */
[----:B------:R-:W-:Y:S02]  /*7450*/  LOP3.LUT R3, R3, R8, RZ, 0x3c, !PT ;  /* 0x0000000803037212 */ /* 0x000fe400078e3cff */
[----:B------:R-:W-:Y:S01]  /*7460*/  CS2R R28, SRZ ;  /* 0x00000000001c7805 */ /* 0x000fe2000001ff00 */
[----:B---3--:R-:W-:-:S04]  /*7470*/  @P0 IMAD.WIDE R4, R152, 0x4, R4 ;  /* 0x0000000498040825 */ /* 0x008fc800078e0204 */
[----:B------:R-:W-:Y:S01]  /*7480*/  IMAD.IADD R3, R10, 0x1, R3 ;  /* 0x000000010a037824 */ /* 0x000fe200078e0203 */
[----:B------:R2:W5:Y:S02]  /*7490*/  @P0 LDG.E R6, desc[UR38][R4.64] ;  /* 0x0000002604060981 */ /* 0x000564000c1e1900 */
[----:B--2---:R-:W-:Y:S01]  /*74a0*/  @P3 SHF.R.S32.HI R4, RZ, 0x1f, R7 ;  /* 0x0000001fff043819 */ /* 0x004fe20000011407 */
[----:B-1--4-:R-:W-:Y:S06]  /*74b0*/  @P0 BRA `(.L_x_506) ;  /* 0x0000000000100947 */ /* 0x012fec0003800000 */
[----:B------:R-:W-:Y:S05]  /*74c0*/  @!P3 BRA `(.L_x_506) ;  /* 0x00000000000cb947 */ /* 0x000fea0003800000 */
[----:B------:R-:W2:Y:S04]  /*74d0*/  LDG.E R5, desc[UR38][R18.64] ;  /* 0x0000002612057981 */ /* 0x000ea8000c1e1900 */
[----:B-----5:R-:W2:Y:S02]  /*74e0*/  LDG.E R6, desc[UR38][R18.64+0x4] ;  /* 0x0000042612067981 */ /* 0x020ea4000c1e1900 */
[----:B--2---:R-:W-:-:S07]  /*74f0*/  IMAD.IADD R6, R6, 0x1, -R5 ;  /* 0x0000000106067824 */ /* 0x004fce00078e0a05 */
.L_x_506:
[----:B-----5:R-:W-:Y:S01]  /*7500*/  IMAD R6, R43, -0x80, R6 ;  /* 0xffffff802b067824 */ /* 0x020fe200078e0206 */
[----:B------:R-:W-:Y:S01]  /*7510*/  LEA R46, R3, UR4, 0x1 ;  /* 0x00000004032e7c11 */ /* 0x000fe2000f8e08ff */
[----:B------:R-:W-:Y:S01]  /*7520*/  @P3 IMAD.MOV.U32 R28, RZ, RZ, R7 ;  /* 0x000000ffff1c3224 */ /* 0x000fe200078e0007 */
[----:B------:R-:W-:Y:S01]  /*7530*/  USHF.R.S32.HI UR4, URZ, 0x1f, UR5 ;  /* 0x0000001f3f047899 */ /* 0x000fe20008011405 */
[----:B------:R-:W-:Y:S01]  /*7540*/  @P3 IMAD.MOV.U32 R29, RZ, RZ, R4 ;  /* 0x000000ffff1d3224 */ /* 0x000fe200078e0004 */
[----:B------:R-:W-:Y:S01]  /*7550*/  VIMNMX R51, R6, 0x80, PT ;  /* 0x0000008006337848 */ /* 0x000fe20003fe0100 */
[----:B------:R1:W2:Y:S01]  /*7560*/  LDS.128 R32, [R46+0x8800] ;  /* 0x008800002e207984 */ /* 0x0002a20000000c00 */
[C---:B------:R-:W-:Y:S01]  /*7570*/  VIADD R3, R0.reuse, 0x10 ;  /* 0x0000001000037836 */ /* 0x040fe20000000000 */
[----:B------:R-:W-:Y:S01]  /*7580*/  IADD3 R30, P0, R0, R28, RZ ;  /* 0x0000001c001e7210 */ /* 0x000fe20007f1e0ff */
[----:B------:R-:W-:Y:S01]  /*7590*/  IMAD.SHL.U32 R28, R2, 0x8, RZ ;  /* 0x00000008021c7824 */ /* 0x000fe200078e00ff */
[----:B------:R1:W3:Y:S01]  /*75a0*/  LDS.128 R24, [R46+0x1000] ;  /* 0x001000002e187984 */ /* 0x0002e20000000c00 */
[----:B------:R-:W4:Y:S01]  /*75b0*/  LDC.64 R48, c[0x0][0x820] ;  /* 0x00020800ff307b82 */ /* 0x000f220000000a00 */
[-C--:B------:R-:W-:Y:S01]  /*75c0*/  ISETP.GE.AND P6, PT, R3, R51.reuse, PT ;  /* 0x000000330300720c */ /* 0x080fe20003fc6270 */
[----:B------:R-:W-:Y:S01]  /*75d0*/  IMAD R36, R38, UR4, RZ ;  /* 0x0000000426247c24 */ /* 0x000fe2000f8e02ff */
[----:B------:R1:W1:Y:S01]  /*75e0*/  LDS.128 R20, [R46+0x1800] ;  /* 0x001800002e147984 */ /* 0x0002620000000c00 */
[C---:B------:R-:W-:Y:S01]  /*75f0*/  ISETP.GE.AND P2, PT, R0.reuse, R51, PT ;  /* 0x000000330000720c */ /* 0x040fe20003f46270 */
[C---:B------:R-:W-:Y:S01]  /*7600*/  VIADD R2, R0.reuse, 0x20 ;  /* 0x0000002000027836 */ /* 0x040fe20000000000 */
[C---:B------:R-:W-:Y:S01]  /*7610*/  LEA.HI.X.SX32 R31, R0.reuse, R29, 0x1, P0 ;  /* 0x0000001d001f7211 */ /* 0x040fe200000f0eff */
[----:B------:R1:W1:Y:S01]  /*7620*/  LDS.128 R16, [R46+0x2000] ;  /* 0x002000002e107984 */ /* 0x0002620000000c00 */
[----:B------:R-:W-:Y:S01]  /*7630*/  VIADD R3, R0, 0x30 ;  /* 0x0000003000037836 */ /* 0x000fe20000000000 */
[----:B------:R-:W-:Y:S01]  /*7640*/  SHF.R.S32.HI R29, RZ, 0x1f, R28 ;  /* 0x0000001fff1d7819 */ /* 0x000fe2000001141c */
[----:B------:R-:W-:Y:S01]  /*7650*/  ULDC UR8, c[0x0][0x83c] ;  /* 0x00020f0000087ab9 */ /* 0x000fe20000000800 */
[----:B------:R1:W1:Y:S01]  /*7660*/  LDS.128 R12, [R46+0x2800] ;  /* 0x002800002e0c7984 */ /* 0x0002620000000c00 */
[----:B------:R-:W-:Y:S01]  /*7670*/  SHF.R.S32.HI R37, RZ, 0x1f, R152 ;  /* 0x0000001fff257819 */ /* 0x000fe20000011498 */
[----:B------:R-:W-:Y:S01]  /*7680*/  IMAD R39, R39, UR5, R36 ;  /* 0x0000000527277c24 */ /* 0x000fe2000f8e0224 */
[----:B------:R-:W-:Y:S01]  /*7690*/  ISETP.GE.OR P4, PT, R28, UR8, P2 ;  /* 0x000000081c007c0c */ /* 0x000fe20009786670 */
[----:B------:R1:W1:Y:S01]  /*76a0*/  LDS.128 R8, [R46+0x3000] ;  /* 0x003000002e087984 */ /* 0x0002620000000c00 */
[----:B------:R-:W-:Y:S01]  /*76b0*/  VIADD R36, R0, 0x40 ;  /* 0x0000004000247836 */ /* 0x000fe20000000000 */
[-C--:B------:R-:W-:Y:S01]  /*76c0*/  ISETP.GE.AND P0, PT, R2, R51.reuse, PT ;  /* 0x000000330200720c */ /* 0x080fe20003f06270 */
[----:B------:R-:W-:Y:S01]  /*76d0*/  ULDC.64 UR6, c[0x0][0x858] ;  /* 0x0002160000067ab9 */ /* 0x000fe20000000a00 */
[----:B------:R1:W1:Y:S01]  /*76e0*/  LDS.128 R4, [R46+0x3800] ;  /* 0x003800002e047984 */ /* 0x0002620000000c00 */
[-C--:B------:R-:W-:Y:S01]  /*76f0*/  ISETP.GE.AND P5, PT, R3, R51.reuse, PT ;  /* 0x000000330300720c */ /* 0x080fe20003fa6270 */
[----:B------:R-:W-:Y:S01]  /*7700*/  IMAD.WIDE.U32 R2, R38, UR5, R28 ;  /* 0x0000000526027c25 */ /* 0x000fe2000f8e001c */
[----:B------:R-:W-:Y:S01]  /*7710*/  SEL R50, R37, RZ, !P3 ;  /* 0x000000ff25327207 */ /* 0x000fe20005800000 */
[----:B------:R-:W-:Y:S01]  /*7720*/  BSSY B0, `(.L_x_507) ;  /* 0x0000018000007945 */ /* 0x000fe20003800000 */
[----:B------:R-:W-:Y:S01]  /*7730*/  ISETP.GE.AND P1, PT, R36, R51, PT ;  /* 0x000000332400720c */ /* 0x000fe20003f26270 */
[----:B------:R-:W-:Y:S01]  /*7740*/  IMAD.IADD R3, R3, 0x1, R39 ;  /* 0x0000000103037824 */ /* 0x000fe200078e0227 */
[----:B------:R-:W-:Y:S01]  /*7750*/  SEL R47, R152, RZ, !P3 ;  /* 0x000000ff982f7207 */ /* 0x000fe20005800000 */
[----:B------:R-:W-:Y:S01]  /*7760*/  IMAD R36, R50, UR6, RZ ;  /* 0x0000000632247c24 */ /* 0x000fe2000f8e02ff */
[----:B------:R-:W-:-:S02]  /*7770*/  P2R R52, PR, RZ, 0x40 ;  /* 0x00000040ff347803 */ /* 0x000fc40000000000 */
[----:B------:R-:W-:Y:S01]  /*7780*/  P2R R53, PR, RZ, 0x20 ;  /* 0x00000020ff357803 */ /* 0x000fe20000000000 */
[C---:B------:R-:W-:Y:S01]  /*7790*/  IMAD R41, R47.reuse, UR7, R36 ;  /* 0x000000072f297c24 */ /* 0x040fe2000f8e0224 */
[----:B------:R-:W-:Y:S01]  /*77a0*/  ISETP.GE.OR P3, PT, R28, UR8, P6 ;  /* 0x000000081c007c0c */ /* 0x000fe2000b766670 */
[----:B------:R-:W-:-:S04]  /*77b0*/  IMAD.WIDE.U32 R44, R47, UR6, R2 ;  /* 0x000000062f2c7c25 */ /* 0x000fc8000f8e0002 */
[----:B------:R-:W-:-:S04]  /*77c0*/  IMAD.WIDE R2, R43, 0x80, R30 ;  /* 0x000000802b027825 */ /* 0x000fc800078e021e */
[----:B------:R-:W-:Y:S01]  /*77d0*/  IMAD.IADD R41, R45, 0x1, R41 ;  /* 0x000000012d297824 */ /* 0x000fe200078e0229 */
[----:B--23--:R-:W-:Y:S06]  /*77e0*/  @P4 BRA `(.L_x_508) ;  /* 0x00000000002c4947 */ /* 0x00cfec0003800000 */
[----:B------:R-:W2:Y:S01]  /*77f0*/  LDS.128 R36, [R46+0x8000] ;  /* 0x008000002e247984 */ /* 0x000ea20000000c00 */
[----:B------:R-:W-:Y:S01]  /*7800*/  ULDC.64 UR6, c[0x0][0x848] ;  /* 0x0002120000067ab9 */ /* 0x000fe20000000a00 */
[----:B------:R-:W-:Y:S02]  /*7810*/  IMAD.MOV.U32 R40, RZ, RZ, R44 ;  /* 0x000000ffff287224 */ /* 0x000fe400078e002c */
[----:B------:R-:W-:Y:S02]  /*7820*/  IMAD R43, R3, UR6, RZ ;  /* 0x00000006032b7c24 */ /* 0x000fe4000f8e02ff */
[----:B------:R-:W-:-:S04]  /*7830*/  IMAD.WIDE.U32 R30, R2, UR6, R40 ;  /* 0x00000006021e7c25 */ /* 0x000fc8000f8e0028 */
[----:B------:R-:W-:Y:S01]  /*7840*/  IMAD R43, R2, UR7, R43 ;  /* 0x00000007022b7c24 */ /* 0x000fe2000f8e022b */
[----:B------:R-:W-:Y:S02]  /*7850*/  ULDC.64 UR6, c[0x0][0x830] ;  /* 0x00020c0000067ab9 */ /* 0x000fe40000000a00 */
[----:B------:R-:W-:Y:S01]  /*7860*/  LEA R42, P4, R30, UR6, 0x1 ;  /* 0x000000061e2a7c11 */ /* 0x000fe2000f8808ff */
[----:B------:R-:W-:-:S05]  /*7870*/  IMAD.IADD R31, R31, 0x1, R43 ;  /* 0x000000011f1f7824 */ /* 0x000fca00078e022b */
[----:B------:R-:W-:-:S05]  /*7880*/  LEA.HI.X R43, R30, UR7, R31, 0x1, P4 ;  /* 0x000000071e2b7c11 */ /* 0x000fca000a0f0c1f */
[----:B--2---:R2:W-:Y:S02]  /*7890*/  STG.E.128 desc[UR38][R42.64], R36 ;  /* 0x000000242a007986 */ /* 0x0045e4000c101d26 */
.L_x_508:
[----:B------:R-:W-:Y:S05]  /*78a0*/  BSYNC B0 ;  /* 0x0000000000007941 */ /* 0x000fea0003800000 */
.L_x_507:
[----:B------:R-:W-:Y:S04]  /*78b0*/  BSSY B0, `(.L_x_509) ;  /* 0x000000f000007945 */ /* 0x000fe80003800000 */
[----:B------:R-:W-:Y:S05]  /*78c0*/  @P3 BRA `(.L_x_510) ;  /* 0x0000000000343947 */ /* 0x000fea0003800000 */
[----:B--2---:R-:W-:Y:S01]  /*78d0*/  IADD3 R37, P3, R2, 0x10, RZ ;  /* 0x0000001002257810 */ /* 0x004fe20007f7e0ff */
[----:B------:R-:W-:Y:S01]  /*78e0*/  ULDC.64 UR6, c[0x0][0x848] ;  /* 0x0002120000067ab9 */ /* 0x000fe20000000a00 */
[----:B------:R-:W-:-:S03]  /*78f0*/  IMAD.MOV.U32 R31, RZ, RZ, R41 ;  /* 0x000000ffff1f7224 */ /* 0x000fc600078e0029 */
[----:B------:R-:W-:-:S04]  /*7900*/  IMAD.X R30, RZ, RZ, R3, P3 ;  /* 0x000000ffff1e7224 */ /* 0x000fc800018e0603 */
[----:B------:R-:W-:Y:S02]  /*7910*/  IMAD R36, R30, UR6, RZ ;  /* 0x000000061e247c24 */ /* 0x000fe4000f8e02ff */
[----:B------:R-:W-:-:S04]  /*7920*/  IMAD.MOV.U32 R30, RZ, RZ, R44 ;  /* 0x000000ffff1e7224 */ /* 0x000fc800078e002c */
[----:B------:R-:W-:-:S04]  /*7930*/  IMAD.WIDE.U32 R30, R37, UR6, R30 ;  /* 0x00000006251e7c25 */ /* 0x000fc8000f8e001e */
[----:B------:R-:W-:Y:S01]  /*7940*/  IMAD R37, R37, UR7, R36 ;  /* 0x0000000725257c24 */ /* 0x000fe2000f8e0224 */
[----:B------:R-:W-:Y:S02]  /*7950*/  ULDC.64 UR6, c[0x0][0x830] ;  /* 0x00020c0000067ab9 */ /* 0x000fe40000000a00 */
[----:B------:R-:W-:Y:S01]  /*7960*/  LEA R36, P3, R30, UR6, 0x1 ;  /* 0x000000061e247c11 */ /* 0x000fe2000f8608ff */
[----:B------:R-:W-:-:S05]  /*7970*/  IMAD.IADD R31, R31, 0x1, R37 ;  /* 0x000000011f1f7824 */ /* 0x000fca00078e0225 */
[----:B------:R-:W-:-:S05]  /*7980*/  LEA.HI.X R37, R30, UR7, R31, 0x1, P3 ;  /* 0x000000071e257c11 */ /* 0x000fca00098f0c1f */
[----:B------:R3:W-:Y:S02]  /*7990*/  STG.E.128 desc[UR38][R36.64], R32 ;  /* 0x0000002024007986 */ /* 0x0007e4000c101d26 */
.L_x_510:
[----:B------:R-:W-:Y:S05]  /*79a0*/  BSYNC B0 ;  /* 0x0000000000007941 */ /* 0x000fea0003800000 */
.L_x_509:
[----:B---3--:R3:W1:Y:S01]  /*79b0*/  LDS.128 R32, [R46+0x9000] ;  /* 0x009000002e207984 */ /* 0x0086620000000c00 */
[C---:B------:R-:W-:Y:S01]  /*79c0*/  ISETP.GE.OR P4, PT, R28.reuse, UR8, P0 ;  /* 0x000000081c007c0c */ /* 0x040fe20008786670 */
[----:B------:R-:W-:Y:S01]  /*79d0*/  BSSY B0, `(.L_x_511) ;  /* 0x0000010000007945 */ /* 0x000fe20003800000 */
[----:B------:R-:W-:-:S11]  /*79e0*/  ISETP.GE.OR P3, PT, R28, UR8, P5 ;  /* 0x000000081c007c0c */ /* 0x000fd6000af66670 */
[----:B---3--:R-:W-:Y:S05]  /*79f0*/  @P4 BRA `(.L_x_512) ;  /* 0x0000000000344947 */ /* 0x008fea0003800000 */
        /* <DEDUP_REMOVED lines=12> */
[----:B-1----:R3:W-:Y:S02]  /*7ac0*/  STG.E.128 desc[UR38][R36.64], R32 ;  /* 0x0000002024007986 */ /* 0x0027e4000c101d26 */
.L_x_512:
[----:B------:R-:W-:Y:S05]  /*7ad0*/  BSYNC B0 ;  /* 0x0000000000007941 */ /* 0x000fea0003800000 */
.L_x_511:
[----:B-1-3--:R1:W3:Y:S01]  /*7ae0*/  LDS.128 R32, [R46+0x9800] ;  /* 0x009800002e207984 */ /* 0x00a2e20000000c00 */
[----:B------:R-:W-:Y:S01]  /*7af0*/  BSSY B0, `(.L_x_513) ;  /* 0x0000010000007945 */ /* 0x000fe20003800000 */
[----:B--2---:R-:W-:-:S03]  /*7b00*/  VIADD R38, R0, 0x50 ;  /* 0x0000005000267836 */ /* 0x004fc60000000000 */
[----:B------:R-:W-:Y:S05]  /*7b10*/  @P3 BRA `(.L_x_514) ;  /* 0x0000000000343947 */ /* 0x000fea0003800000 */
[----:B------:R-:W-:Y:S01]  /*7b20*/  IADD3 R37, P3, R2, 0x30, RZ ;  /* 0x0000003002257810 */ /* 0x000fe20007f7e0ff */
        /* <DEDUP_REMOVED lines=11> */
[----:B---3--:R2:W-:Y:S02]  /*7be0*/  STG.E.128 desc[UR38][R36.64], R32 ;  /* 0x0000002024007986 */ /* 0x0085e4000c101d26 */
.L_x_514:
[----:B------:R-:W-:Y:S05]  /*7bf0*/  BSYNC B0 ;  /* 0x0000000000007941 */ /* 0x000fea0003800000 */
.L_x_513:
[----:B--23--:R2:W3:Y:S01]  /*7c00*/  LDS.128 R32, [R46+0xa000] ;  /* 0x00a000002e207984 */ /* 0x00c4e20000000c00 */
[----:B------:R-:W-:Y:S01]  /*7c10*/  ISETP.GE.OR P4, PT, R28, UR8, P1 ;  /* 0x000000081c007c0c */ /* 0x000fe20008f86670 */
[----:B------:R-:W-:Y:S01]  /*7c20*/  BSSY B0, `(.L_x_515) ;  /* 0x0000010000007945 */ /* 0x000fe20003800000 */
[----:B------:R-:W-:-:S11]  /*7c30*/  ISETP.GE.AND P3, PT, R38, R51, PT ;  /* 0x000000332600720c */ /* 0x000fd60003f66270 */
[----:B--2---:R-:W-:Y:S05]  /*7c40*/  @P4 BRA `(.L_x_516) ;  /* 0x0000000000344947 */ /* 0x004fea0003800000 */
        /* <DEDUP_REMOVED lines=13> */
.L_x_516:
[----:B------:R-:W-:Y:S05]  /*7d20*/  BSYNC B0 ;  /* 0x0000000000007941 */ /* 0x000fea0003800000 */
.L_x_515:
[----:B--23--:R2:W3:Y:S01]  /*7d30*/  LDS.128 R32, [R46+0xa800] ;  /* 0x00a800002e207984 */ /* 0x00c4e20000000c00 */
[----:B------:R-:W-:Y:S01]  /*7d40*/  ISETP.GE.OR P4, PT, R28, UR8, P3 ;  /* 0x000000081c007c0c */ /* 0x000fe20009f86670 */
[----:B------:R-:W-:Y:S01]  /*7d50*/  BSSY B0, `(.L_x_517) ;  /* 0x0000010000007945 */ /* 0x000fe20003800000 */
[----:B------:R-:W-:-:S11]  /*7d60*/  VIADD R38, R0, 0x60 ;  /* 0x0000006000267836 */ /* 0x000fd60000000000 */
        /* <DEDUP_REMOVED lines=14> */
.L_x_518:
[----:B------:R-:W-:Y:S05]  /*7e50*/  BSYNC B0 ;  /* 0x0000000000007941 */ /* 0x000fea0003800000 */
.L_x_517:
[----:B--23--:R2:W3:Y:S01]  /*7e60*/  LDS.128 R32, [R46+0xb000] ;  /* 0x00b000002e207984 */ /* 0x00c4e20000000c00 */
[----:B------:R-:W-:Y:S01]  /*7e70*/  ISETP.GE.AND P4, PT, R38, R51, PT ;  /* 0x000000332600720c */ /* 0x000fe20003f86270 */
[----:B------:R-:W-:Y:S01]  /*7e80*/  BSSY B0, `(.L_x_519) ;  /* 0x0000011000007945 */ /* 0x000fe20003800000 */
[----:B----4-:R-:W-:Y:S02]  /*7e90*/  IMAD R38, R48, UR4, RZ ;  /* 0x0000000430267c24 */ /* 0x010fe4000f8e02ff */
[----:B------:R-:W-:-:S13]  /*7ea0*/  ISETP.GE.OR P5, PT, R28, UR8, P4 ;  /* 0x000000081c007c0c */ /* 0x000fda000a7a6670 */
        /* <DEDUP_REMOVED lines=14> */
.L_x_520:
[----:B------:R-:W-:Y:S05]  /*7f90*/  BSYNC B0 ;  /* 0x0000000000007941 */ /* 0x000fea0003800000 */
.L_x_519:
[----:B--23--:R2:W3:Y:S01]  /*7fa0*/  LDS.128 R32, [R46+0xb800] ;  /* 0x00b800002e207984 */ /* 0x00c4e20000000c00 */
[----:B------:R-:W-:Y:S01]  /*7fb0*/  VIADD R0, R0, 0x70 ;  /* 0x0000007000007836 */ /* 0x000fe20000000000 */
[----:B------:R-:W-:Y:S01]  /*7fc0*/  BSSY B0, `(.L_x_521) ;  /* 0x0000013000007945 */ /* 0x000fe20003800000 */
[----:B------:R-:W-:Y:S02]  /*7fd0*/  IMAD R43, R49, UR5, R38 ;  /* 0x00000005312b7c24 */ /* 0x000fe4000f8e0226 */
[----:B------:R-:W-:Y:S01]  /*7fe0*/  IMAD.WIDE.U32 R38, R48, UR5, R28 ;  /* 0x0000000530267c25 */ /* 0x000fe2000f8e001c */
[----:B------:R-:W-:-:S04]  /*7ff0*/  ISETP.GE.AND P5, PT, R0, R51, PT ;  /* 0x000000330000720c */ /* 0x000fc80003fa6270 */
[----:B------:R-:W-:-:S13]  /*8000*/  ISETP.GE.OR P6, PT, R28, UR8, P5 ;  /* 0x000000081c007c0c */ /* 0x000fda000afc6670 */
[----:B--2---:R-:W-:Y:S05]  /*8010*/  @P6 BRA `(.L_x_522) ;  /* 0x0000000000346947 */ /* 0x004fea0003800000 */
[----:B------:R-:W-:Y:S01]  /*8020*/  IADD3 R37, P6, R2, 0x70, RZ ;  /* 0x0000007002257810 */ /* 0x000fe20007fde0ff */
[----:B------:R-:W-:Y:S01]  /*8030*/  ULDC.64 UR6, c[0x0][0x848] ;  /* 0x0002120000067ab9 */ /* 0x000fe20000000a00 */
[----:B------:R-:W-:Y:S02]  /*8040*/  IMAD.MOV.U32 R30, RZ, RZ, R44 ;  /* 0x000000ffff1e7224 */ /* 0x000fe400078e002c */
[----:B------:R-:W-:Y:S02]  /*8050*/  IMAD.MOV.U32 R31, RZ, RZ, R41 ;  /* 0x000000ffff1f7224 */ /* 0x000fe400078e0029 */
[----:B------:R-:W-:Y:S02]  /*8060*/  IMAD.X R0, RZ, RZ, R3, P6 ;  /* 0x000000ffff007224 */ /* 0x000fe400030e0603 */
[----:B------:R-:W-:-:S04]  /*8070*/  IMAD.WIDE.U32 R30, R37, UR6, R30 ;  /* 0x00000006251e7c25 */ /* 0x000fc8000f8e001e */
[----:B------:R-:W-:-:S04]  /*8080*/  IMAD R0, R0, UR6, RZ ;  /* 0x0000000600007c24 */ /* 0x000fc8000f8e02ff */
[----:B------:R-:W-:Y:S01]  /*8090*/  IMAD R37, R37, UR7, R0 ;  /* 0x0000000725257c24 */ /* 0x000fe2000f8e0200 */
[----:B------:R-:W-:Y:S02]  /*80a0*/  ULDC.64 UR6, c[0x0][0x830] ;  /* 0x00020c0000067ab9 */ /* 0x000fe40000000a00 */
[----:B------:R-:W-:Y:S01]  /*80b0*/  LEA R36, P6, R30, UR6, 0x1 ;  /* 0x000000061e247c11 */ /* 0x000fe2000f8c08ff */
[----:B------:R-:W-:-:S05]  /*80c0*/  IMAD.IADD R31, R31, 0x1, R37 ;  /* 0x000000011f1f7824 */ /* 0x000fca00078e0225 */
[----:B------:R-:W-:-:S05]  /*80d0*/  LEA.HI.X R37, R30, UR7, R31, 0x1, P6 ;  /* 0x000000071e257c11 */ /* 0x000fca000b0f0c1f */
[----:B---3--:R2:W-:Y:S02]  /*80e0*/  STG.E.128 desc[UR38][R36.64], R32 ;  /* 0x0000002024007986 */ /* 0x0085e4000c101d26 */
.L_x_522:
[----:B------:R-:W-:Y:S05]  /*80f0*/  BSYNC B0 ;  /* 0x0000000000007941 */ /* 0x000fea0003800000 */
.L_x_521:
[----:B------:R-:W-:Y:S01]  /*8100*/  P2R R0, PR, RZ, 0x20 ;  /* 0x00000020ff007803 */ /* 0x000fe20000000000 */
[----:B------:R-:W-:Y:S01]  /*8110*/  ULDC UR6, c[0x0][0x80c] ;  /* 0x0002030000067ab9 */ /* 0x000fe20000000800 */
[----:B------:R-:W-:Y:S01]  /*8120*/  ISETP.NE.AND P5, PT, R52, RZ, PT ;  /* 0x000000ff3400720c */ /* 0x000fe20003fa5270 */
[----:B------:R-:W-:Y:S01]  /*8130*/  ULDC.64 UR4, c[0x0][0x828] ;  /* 0x00020a0000047ab9 */ /* 0x000fe20000000a00 */
[----:B------:R-:W-:Y:S01]  /*8140*/  ISETP.NE.AND P6, PT, R53, RZ, PT ;  /* 0x000000ff3500720c */ /* 0x000fe20003fc5270 */
[----:B------:R-:W-:Y:S01]  /*8150*/  IMAD.IADD R39, R39, 0x1, R43 ;  /* 0x0000000127277824 */ /* 0x000fe200078e022b */
[C---:B------:R-:W-:Y:S01]  /*8160*/  ISETP.GE.OR P5, PT, R28.reuse, UR6, P5 ;  /* 0x000000061c007c0c */ /* 0x040fe2000afa6670 */
[----:B------:R-:W-:Y:S01]  /*8170*/  BSSY B0, `(.L_x_523) ;  /* 0x000001a000007945 */ /* 0x000fe20003800000 */
[----:B------:R-:W-:Y:S01]  /*8180*/  ISETP.GE.OR P2, PT, R28, UR6, P2 ;  /* 0x000000061c007c0c */ /* 0x000fe20009746670 */
[----:B------:R-:W-:Y:S01]  /*8190*/  IMAD.WIDE.U32 R38, R47, UR4, R38 ;  /* 0x000000042f267c25 */ /* 0x000fe2000f8e0026 */
[----:B------:R-:W-:-:S02]  /*81a0*/  P2R R40, PR, RZ, 0x20 ;  /* 0x00000020ff287803 */ /* 0x000fc40000000000 */
[----:B------:R-:W-:Y:S01]  /*81b0*/  ISETP.NE.AND P5, PT, R0, RZ, PT ;  /* 0x000000ff0000720c */ /* 0x000fe20003fa5270 */
[----:B------:R-:W-:Y:S01]  /*81c0*/  IMAD R0, R50, UR4, RZ ;  /* 0x0000000432007c24 */ /* 0x000fe2000f8e02ff */
[C---:B------:R-:W-:Y:S02]  /*81d0*/  ISETP.GE.OR P0, PT, R28.reuse, UR6, P0 ;  /* 0x000000061c007c0c */ /* 0x040fe40008706670 */
[C---:B------:R-:W-:Y:S01]  /*81e0*/  ISETP.GE.OR P6, PT, R28.reuse, UR6, P6 ;  /* 0x000000061c007c0c */ /* 0x040fe2000b7c6670 */
[----:B--23--:R-:W-:Y:S01]  /*81f0*/  IMAD R35, R47, UR5, R0 ;  /* 0x000000052f237c24 */ /* 0x00cfe2000f8e0200 */
[C---:B------:R-:W-:Y:S02]  /*8200*/  ISETP.GE.OR P1, PT, R28.reuse, UR6, P1 ;  /* 0x000000061c007c0c */ /* 0x040fe40008f26670 */
[C---:B------:R-:W-:Y:S01]  /*8210*/  ISETP.GE.OR P3, PT, R28.reuse, UR6, P3 ;  /* 0x000000061c007c0c */ /* 0x040fe20009f66670 */
[----:B------:R-:W-:Y:S01]  /*8220*/  IMAD.IADD R35, R39, 0x1, R35 ;  /* 0x0000000127237824 */ /* 0x000fe200078e0223 */
[----:B------:R-:W-:-:S02]  /*8230*/  ISETP.GE.OR P4, PT, R28, UR6, P4 ;  /* 0x000000061c007c0c */ /* 0x000fc4000a786670 */
[----:B------:R-:W-:Y:S02]  /*8240*/  ISETP.GE.OR P5, PT, R28, UR6, P5 ;  /* 0x000000061c007c0c */ /* 0x000fe4000afa6670 */
[----:B------:R2:W3:Y:S01]  /*8250*/  LDS.128 R28, [R46] ;  /* 0x000000002e1c7984 */ /* 0x0004e20000000c00 */
[----:B------:R-:W-:Y:S10]  /*8260*/  @P2 BRA `(.L_x_524) ;  /* 0x0000000000282947 */ /* 0x000ff40003800000 */
        /* <DEDUP_REMOVED lines=9> */
[----:B---3--:R4:W-:Y:S02]  /*8300*/  STG.E.128 desc[UR38][R36.64], R28 ;  /* 0x0000001c24007986 */ /* 0x0089e4000c101d26 */
.L_x_524:
[----:B------:R-:W-:Y:S05]  /*8310*/  BSYNC B0 ;  /* 0x0000000000007941 */ /* 0x000fea0003800000 */
.L_x_523:
[----:B---34-:R3:W4:Y:S01]  /*8320*/  LDS.128 R28, [R46+0x800] ;  /* 0x000800002e1c7984 */ /* 0x0187220000000c00 */
[----:B------:R-:W-:Y:S01]  /*8330*/  ISETP.NE.AND P2, PT, R40, RZ, PT ;  /* 0x000000ff2800720c */ /* 0x000fe20003f45270 */
[----:B------:R-:W-:-:S12]  /*8340*/  BSSY B0, `(.L_x_525) ;  /* 0x000000f000007945 */ /* 0x000fd80003800000 */
[----:B------:R-:W-:Y:S05]  /*8350*/  @P2 BRA `(.L_x_526) ;  /* 0x0000000000342947 */ /* 0x000fea0003800000 */
        /* <DEDUP_REMOVED lines=12> */
[----:B----4-:R4:W-:Y:S02]  /*8420*/  STG.E.128 desc[UR38][R36.64], R28 ;  /* 0x0000001c24007986 */ /* 0x0109e4000c101d26 */
.L_x_526:
[----:B------:R-:W-:Y:S05]  /*8430*/  BSYNC B0 ;  /* 0x0000000000007941 */ /* 0x000fea0003800000 */
.L_x_525:
[----:B------:R-:W-:Y:S04]  /*8440*/  BSSY B0, `(.L_x_527) ;  /* 0x000000f000007945 */ /* 0x000fe80003800000 */
[----:B------:R-:W-:Y:S05]  /*8450*/  @P0 BRA `(.L_x_528) ;  /* 0x0000000000340947 */ /* 0x000fea0003800000 */
[----:B----4-:R-:W-:Y:S01]  /*8460*/  IADD3 R31, P0, R2, 0x20, RZ ;  /* 0x00000020021f7810 */ /* 0x010fe20007f1e0ff */
        /* <DEDUP_REMOVED lines=11> */
[----:B------:R4:W-:Y:S02]  /*8520*/  STG.E.128 desc[UR38][R30.64], R24 ;  /* 0x000000181e007986 */ /* 0x0009e4000c101d26 */
.L_x_528:
[----:B------:R-:W-:Y:S05]  /*8530*/  BSYNC B0 ;  /* 0x0000000000007941 */ /* 0x000fea0003800000 */
.L_x_527:
        /* <DEDUP_REMOVED lines=15> */
.L_x_530:
[----:B------:R-:W-:Y:S05]  /*8630*/  BSYNC B0 ;  /* 0x0000000000007941 */ /* 0x000fea0003800000 */
.L_x_529:
        /* <DEDUP_REMOVED lines=15> */
.L_x_532:
[----:B------:R-:W-:Y:S05]  /*8730*/  BSYNC B0 ;  /* 0x0000000000007941 */ /* 0x000fea0003800000 */
.L_x_531:
        /* <DEDUP_REMOVED lines=15> */
.L_x_534:
[----:B------:R-:W-:Y:S05]  /*8830*/  BSYNC B0 ;  /* 0x0000000000007941 */ /* 0x000fea0003800000 */
.L_x_533:
        /* <DEDUP_REMOVED lines=15> */
.L_x_536:
[----:B------:R-:W-:Y:S05]  /*8930*/  BSYNC B0 ;  /* 0x0000000000007941 */ /* 0x000fea0003800000 */
.L_x_535:
[----:B------:R-:W-:Y:S05]  /*8940*/  @P5 BRA `(.L_x_481) ;  /* 0x00000048004c5947 */ /* 0x000fea0003800000 */
[----:B----4-:R-:W-:Y:S01]  /*8950*/  IADD3 R9, P0, R2, 0x70, RZ ;  /* 0x0000007002097810 */ /* 0x010fe20007f1e0ff */
[----:B------:R-:W-:Y:S01]  /*8960*/  ULDC.64 UR4, c[0x0][0x818] ;  /* 0x0002060000047ab9 */ /* 0x000fe20000000a00 */
[----:B------:R-:W-:-:S03]  /*8970*/  IMAD.MOV.U32 R2, RZ, RZ, R38 ;  /* 0x000000ffff027224 */ /* 0x000fc600078e0026 */
[----:B------:R-:W-:Y:S02]  /*8980*/  IMAD.X R0, RZ, RZ, R3, P0 ;  /* 0x000000ffff007224 */ /* 0x000fe400000e0603 */
        /* <DEDUP_REMOVED lines=8> */
[----:B------:R4:W-:Y:S01]  /*8a10*/  STG.E.128 desc[UR38][R8.64], R4 ;  /* 0x0000000408007986 */ /* 0x0009e2000c101d26 */
[----:B------:R-:W-:Y:S05]  /*8a20*/  BRA `(.L_x_481) ;  /* 0x0000004800147947 */ /* 0x000fea0003800000 */
.L_x_505:
[----:B------:R-:W2:Y:S01]  /*8a30*/  LDL R10, [R1+0x1c] ;  /* 0x00001c00010a7983 */ /* 0x000ea20000100800 */
[----:B------:R-:W3:Y:S08]  /*8a40*/  LDC.64 R4, c[0x0][0x870] ;  /* 0x00021c00ff047b82 */ /* 0x000ef00000000a00 */
[----:B-1----:R-:W2:Y:S01]  /*8a50*/  LDC.64 R2, c[0x0][0x870] ;  /* 0x00021c00ff027b82 */ /* 0x002ea20000000a00 */
[----:B------:R-:W-:Y:S01]  /*8a60*/  ULDC UR4, c[0x0][0x808] ;  /* 0x0002020000047ab9 */ /* 0x000fe20000000800 */
[----:B------:R-:W1:Y:S06]  /*8a70*/  S2R R13, SR_CTAID.X ;  /* 0x00000000000d7919 */ /* 0x000e6c0000002500 */
[----:B------:R-:W4:Y:S01]  /*8a80*/  LDC.64 R14, c[0x0][0x820] ;  /* 0x00020800ff0e7b82 */ /* 0x000f220000000a00 */
[----:B---3--:R-:W-:-:S04]  /*8a90*/  ISETP.NE.U32.AND P3, PT, R4, RZ, PT ;  /* 0x000000ff0400720c */ /* 0x008fc80003f65070 */
[----:B------:R-:W-:Y:S01]  /*8aa0*/  ISETP.NE.AND.EX P3, PT, R5, RZ, PT, P3 ;  /* 0x000000ff0500720c */ /* 0x000fe20003f65330 */
[----:B------:R-:W-:Y:S02]  /*8ab0*/  IMAD.U32 R0, RZ, RZ, UR4 ;  /* 0x00000004ff007e24 */ /* 0x000fe4000f8e00ff */
[----:B--2---:R-:W-:Y:S02]  /*8ac0*/  IMAD.WIDE R4, R10, 0x4, R2 ;  /* 0x000000040a047825 */ /* 0x004fe400078e0202 */
[----:B------:R-:W2:Y:S08]  /*8ad0*/  LDC.64 R2, c[0x0][0x878] ;  /* 0x00021e00ff027b82 */ /* 0x000eb00000000a00 */
[----:B------:R-:W3:Y:S01]  /*8ae0*/  @P3 LDG.E R9, desc[UR38][R4.64] ;  /* 0x0000002604093981 */ /* 0x000ee2000c1e1900 */
[----:B--2---:R-:W-:-:S04]  /*8af0*/  ISETP.NE.U32.AND P0, PT, R2, RZ, PT ;  /* 0x000000ff0200720c */ /* 0x004fc80003f05070 */
[----:B------:R-:W-:-:S13]  /*8b00*/  ISETP.NE.AND.EX P0, PT, R3, RZ, PT, P0 ;  /* 0x000000ff0300720c */ /* 0x000fda0003f05300 */
[----:B------:R-:W2:Y:S02]  /*8b10*/  @P0 LDC.64 R2, c[0x0][0x878] ;  /* 0x00021e00ff020b82 */ /* 0x000ea40000000a00 */
[----:B--2---:R-:W-:-:S05]  /*8b20*/  @P0 IMAD.WIDE R6, R10, 0x4, R2 ;  /* 0x000000040a060825 */ /* 0x004fca00078e0202 */
[----:B------:R2:W5:Y:S01]  /*8b30*/  @P0 LDG.E R0, desc[UR38][R6.64] ;  /* 0x0000002606000981 */ /* 0x000562000c1e1900 */
[----:B------:R-:W1:Y:S01]  /*8b40*/  S2UR UR4, SR_CTAID.Y ;  /* 0x00000000000479c3 */ /* 0x000e620000002600 */
[----:B------:R-:W4:Y:S02]  /*8b50*/  S2R R2, SR_TID.X ;  /* 0x0000000000027919 */ /* 0x000f240000002100 */
[----:B----4-:R-:W-:Y:S01]  /*8b60*/  VIADD R11, R2, 0xffffff80 ;  /* 0xffffff80020b7836 */ /* 0x010fe20000000000 */
[----:B------:R-:W-:-:S04]  /*8b70*/  CS2R R2, SRZ ;  /* 0x0000000000027805 */ /* 0x000fc8000001ff00 */
[----:B------:R-:W-:-:S04]  /*8b80*/  SHF.R.S32.HI R8, RZ, 0x1f, R11 ;  /* 0x0000001fff087819 */ /* 0x000fc8000001140b */
[----:B------:R-:W-:-:S04]  /*8b90*/  LEA.HI R8, R8, R11, RZ, 0x4 ;  /* 0x0000000b08087211 */ /* 0x000fc800078f20ff */
[----:B------:R-:W-:Y:S02]  /*8ba0*/  SHF.R.S32.HI R17, RZ, 0x4, R8 ;  /* 0x00000004ff117819 */ /* 0x000fe40000011408 */
[--C-:B---3--:R-:W-:Y:S01]  /*8bb0*/  @P3 SHF.R.S32.HI R3, RZ, 0x1f, R9.reuse ;  /* 0x0000001fff033819 */ /* 0x108fe20000011409 */
[----:B------:R-:W-:Y:S01]  /*8bc0*/  @P3 IMAD.MOV.U32 R2, RZ, RZ, R9 ;  /* 0x000000ffff023224 */ /* 0x000fe200078e0009 */
[----:B-12---:R-:W-:Y:S06]  /*8bd0*/  @P0 BRA `(.L_x_537) ;  /* 0x0000000000100947 */ /* 0x006fec0003800000 */
[----:B------:R-:W-:Y:S05]  /*8be0*/  @!P3 BRA `(.L_x_537) ;  /* 0x00000000000cb947 */ /* 0x000fea0003800000 */
[----:B------:R-:W2:Y:S04]  /*8bf0*/  LDG.E R7, desc[UR38][R4.64] ;  /* 0x0000002604077981 */ /* 0x000ea8000c1e1900 */
[----:B-----5:R-:W2:Y:S02]  /*8c00*/  LDG.E R0, desc[UR38][R4.64+0x4] ;  /* 0x0000042604007981 */ /* 0x020ea4000c1e1900 */
[----:B--2---:R-:W-:-:S07]  /*8c10*/  IMAD.IADD R0, R0, 0x1, -R7 ;  /* 0x0000000100007824 */ /* 0x004fce00078e0a07 */
.L_x_537:
[----:B------:R-:W-:Y:S01]  /*8c20*/  LOP3.LUT R4, R8, 0x1ffffff0, RZ, 0xc0, !PT ;  /* 0x1ffffff008047812 */ /* 0x000fe200078ec0ff */
[----:B------:R-:W-:Y:S01]  /*8c30*/  USHF.R.S32.HI UR5, URZ, 0x1f, UR4 ;  /* 0x0000001f3f057899 */ /* 0x000fe20008011404 */
[----:B-----5:R-:W-:Y:S01]  /*8c40*/  IMAD R12, R13, -0x80, R0 ;  /* 0xffffff800d0c7824 */ /* 0x020fe200078e0200 */
[----:B------:R-:W1:Y:S01]  /*8c50*/  LDC.64 R20, c[0x0][0x850] ;  /* 0x00021400ff147b82 */ /* 0x000e620000000a00 */
[----:B------:R-:W-:Y:S01]  /*8c60*/  VIADD R5, R17, 0x10 ;  /* 0x0000001011057836 */ /* 0x000fe20000000000 */
[----:B------:R-:W-:Y:S01]  /*8c70*/  ULDC UR8, c[0x0][0x80c] ;  /* 0x0002030000087ab9 */ /* 0x000fe20000000800 */
[----:B------:R-:W-:Y:S01]  /*8c80*/  IMAD.IADD R4, R11, 0x1, -R4 ;  /* 0x000000010b047824 */ /* 0x000fe200078e0a04 */
[-C--:B------:R-:W-:Y:S01]  /*8c90*/  ISETP.GE.AND P2, PT, R17, R12.reuse, PT ;  /* 0x0000000c1100720c */ /* 0x080fe20003f46270 */
[----:B------:R-:W-:Y:S01]  /*8ca0*/  IMAD R0, R14, UR5, RZ ;  /* 0x000000050e007c24 */ /* 0x000fe2000f8e02ff */
[----:B------:R-:W-:Y:S01]  /*8cb0*/  ISETP.GE.AND P6, PT, R5, R12, PT ;  /* 0x0000000c0500720c */ /* 0x000fe20003fc6270 */
[----:B------:R-:W-:Y:S01]  /*8cc0*/  IMAD.SHL.U32 R6, R4, 0x8, RZ ;  /* 0x0000000804067824 */ /* 0x000fe200078e00ff */
[C---:B------:R-:W-:Y:S01]  /*8cd0*/  IADD3 R2, P0, R17.reuse, R2, RZ ;  /* 0x0000000211027210 */ /* 0x040fe20007f1e0ff */
[----:B------:R-:W-:Y:S01]  /*8ce0*/  VIADD R5, R17, 0x20 ;  /* 0x0000002011057836 */ /* 0x000fe20000000000 */
[----:B------:R-:W-:Y:S01]  /*8cf0*/  ULDC.64 UR6, c[0x0][0x828] ;  /* 0x00020a0000067ab9 */ /* 0x000fe20000000a00 */
[----:B------:R-:W-:Y:S01]  /*8d00*/  IMAD R15, R15, UR4, R0 ;  /* 0x000000040f0f7c24 */ /* 0x000fe2000f8e0200 */
[----:B------:R-:W-:Y:S01]  /*8d10*/  SHF.R.S32.HI R7, RZ, 0x1f, R6 ;  /* 0x0000001fff077819 */ /* 0x000fe20000011406 */
[----:B------:R-:W-:Y:S01]  /*8d20*/  VIADD R9, R17, 0x30 ;  /* 0x0000003011097836 */ /* 0x000fe20000000000 */
[----:B------:R-:W-:Y:S01]  /*8d30*/  SHF.R.S32.HI R0, RZ, 0x1f, R10 ;  /* 0x0000001fff007819 */ /* 0x000fe2000001140a */
[----:B------:R-:W-:Y:S01]  /*8d40*/  BSSY B0, `(.L_x_538) ;  /* 0x000001e000007945 */ /* 0x000fe20003800000 */
[----:B------:R-:W-:Y:S01]  /*8d50*/  ISETP.GE.AND P5, PT, R5, R12, PT ;  /* 0x0000000c0500720c */ /* 0x000fe20003fa6270 */
[----:B------:R-:W-:Y:S01]  /*8d60*/  IMAD.WIDE.U32 R4, R14, UR4, R6 ;  /* 0x000000040e047c25 */ /* 0x000fe2000f8e0006 */
[----:B------:R-:W-:-:S02]  /*8d70*/  ISETP.GE.OR P4, PT, R6, UR8, P2 ;  /* 0x0000000806007c0c */ /* 0x000fc40009786670 */
[----:B------:R-:W-:Y:S01]  /*8d80*/  SEL R14, R0, RZ, !P3 ;  /* 0x000000ff000e7207 */ /* 0x000fe20005800000 */
[----:B------:R-:W-:Y:S01]  /*8d90*/  IMAD.IADD R5, R15, 0x1, R5 ;  /* 0x000000010f057824 */ /* 0x000fe200078e0205 */
[----:B------:R-:W-:Y:S02]  /*8da0*/  LEA.HI.X.SX32 R3, R17, R3, 0x1, P0 ;  /* 0x0000000311037211 */ /* 0x000fe400000f0eff */
[-C--:B------:R-:W-:Y:S01]  /*8db0*/  ISETP.GE.AND P0, PT, R9, R12.reuse, PT ;  /* 0x0000000c0900720c */ /* 0x080fe20003f06270 */
[----:B------:R-:W-:Y:S01]  /*8dc0*/  VIADD R9, R17, 0x40 ;  /* 0x0000004011097836 */ /* 0x000fe20000000000 */
[----:B------:R-:W-:Y:S01]  /*8dd0*/  SEL R15, R10, RZ, !P3 ;  /* 0x000000ff0a0f7207 */ /* 0x000fe20005800000 */
[----:B------:R-:W-:Y:S01]  /*8de0*/  IMAD R0, R14, UR6, RZ ;  /* 0x000000060e007c24 */ /* 0x000fe2000f8e02ff */
[----:B------:R-:W-:Y:S01]  /*8df0*/  P2R R18, PR, RZ, 0x40 ;  /* 0x00000040ff127803 */ /* 0x000fe20000000000 */
[----:B------:R-:W-:Y:S01]  /*8e00*/  IMAD.WIDE R2, R13, 0x80, R2 ;  /* 0x000000800d027825 */ /* 0x000fe200078e0202 */
[----:B------:R-:W-:-:S02]  /*8e10*/  ISETP.GE.AND P1, PT, R9, R12, PT ;  /* 0x0000000c0900720c */ /* 0x000fc40003f26270 */
[----:B------:R-:W-:Y:S01]  /*8e20*/  P2R R22, PR, RZ, 0x20 ;  /* 0x00000020ff167803 */ /* 0x000fe20000000000 */
[C---:B------:R-:W-:Y:S01]  /*8e30*/  IMAD R9, R15.reuse, UR7, R0 ;  /* 0x000000070f097c24 */ /* 0x040fe2000f8e0200 */
[----:B------:R-:W-:Y:S01]  /*8e40*/  ISETP.GE.OR P3, PT, R6, UR8, P6 ;  /* 0x0000000806007c0c */ /* 0x000fe2000b766670 */
[----:B------:R-:W-:-:S04]  /*8e50*/  IMAD.WIDE.U32 R10, R15, UR6, R4 ;  /* 0x000000060f0a7c25 */ /* 0x000fc8000f8e0004 */
[----:B------:R-:W-:Y:S01]  /*8e60*/  IMAD.IADD R9, R11, 0x1, R9 ;  /* 0x000000010b097824 */ /* 0x000fe200078e0209 */
[----:B------:R-:W-:Y:S07]  /*8e70*/  @P4 BRA `(.L_x_539) ;  /* 0x0000000000284947 */ /* 0x000fee0003800000 */
        /* <DEDUP_REMOVED lines=9> */
[----:B------:R2:W-:Y:S02]  /*8f10*/  STG.E.128 desc[UR38][R24.64], RZ ;  /* 0x000000ff18007986 */ /* 0x0005e4000c101d26 */
.L_x_539:
[----:B------:R-:W-:Y:S05]  /*8f20*/  BSYNC B0 ;  /* 0x0000000000007941 */ /* 0x000fea0003800000 */
.L_x_538:
[----:B------:R-:W-:Y:S01]  /*8f30*/  BSSY B0, `(.L_x_540) ;  /* 0x0000010000007945 */ /* 0x000fe20003800000 */
[----:B------:R-:W-:-:S03]  /*8f40*/  ISETP.GE.OR P4, PT, R6, UR8, P5 ;  /* 0x0000000806007c0c */ /* 0x000fc6000af86670 */
[----:B------:R-:W-:Y:S10]  /*8f50*/  @P3 BRA `(.L_x_541) ;  /* 0x0000000000343947 */ /* 0x000ff40003800000 */
        /* <DEDUP_REMOVED lines=9> */
[----:B--2---:R-:W-:Y:S01]  /*8ff0*/  LEA R24, P3, R4, UR6, 0x1 ;  /* 0x0000000604187c11 */ /* 0x004fe2000f8608ff */
[----:B------:R-:W-:-:S05]  /*9000*/  IMAD.IADD R5, R5, 0x1, R13 ;  /* 0x0000000105057824 */ /* 0x000fca00078e020d */
[----:B------:R-:W-:-:S05]  /*9010*/  LEA.HI.X R25, R4, UR7, R5, 0x1, P3 ;  /* 0x0000000704197c11 */ /* 0x000fca00098f0c05 */
[----:B------:R3:W-:Y:S02]  /*9020*/  STG.E.128 desc[UR38][R24.64], RZ ;  /* 0x000000ff18007986 */ /* 0x0007e4000c101d26 */
.L_x_541:
[----:B------:R-:W-:Y:S05]  /*9030*/  BSYNC B0 ;  /* 0x0000000000007941 */ /* 0x000fea0003800000 */
.L_x_540:
        /* <DEDUP_REMOVED lines=12> */
[----:B--23--:R-:W-:Y:S01]  /*9100*/  LEA R24, P4, R4, UR6, 0x1 ;  /* 0x0000000604187c11 */ /* 0x00cfe2000f8808ff */
[----:B------:R-:W-:-:S05]  /*9110*/  IMAD.IADD R5, R5, 0x1, R13 ;  /* 0x0000000105057824 */ /* 0x000fca00078e020d */
[----:B------:R-:W-:-:S05]  /*9120*/  LEA.HI.X R25, R4, UR7, R5, 0x1, P4 ;  /* 0x0000000704197c11 */ /* 0x000fca000a0f0c05 */
[----:B------:R4:W-:Y:S02]  /*9130*/  STG.E.128 desc[UR38][R24.64], RZ ;  /* 0x000000ff18007986 */ /* 0x0009e4000c101d26 */
.L_x_543:
[----:B------:R-:W-:Y:S05]  /*9140*/  BSYNC B0 ;  /* 0x0000000000007941 */ /* 0x000fea0003800000 */
.L_x_542:
[----:B------:R-:W-:Y:S01]  /*9150*/  BSSY B0, `(.L_x_544) ;  /* 0x0000011000007945 */ /* 0x000fe20003800000 */
[----:B------:R-:W-:Y:S01]  /*9160*/  ISETP.GE.OR P4, PT, R6, UR8, P1 ;  /* 0x0000000806007c0c */ /* 0x000fe20008f86670 */
[----:B------:R-:W-:Y:S02]  /*9170*/  VIADD R19, R17, 0x50 ;  /* 0x0000005011137836 */ /* 0x000fe40000000000 */
        /* <DEDUP_REMOVED lines=10> */
[----:B--234-:R-:W-:Y:S01]  /*9220*/  LEA R24, P3, R4, UR6, 0x1 ;  /* 0x0000000604187c11 */ /* 0x01cfe2000f8608ff */
[----:B------:R-:W-:-:S05]  /*9230*/  IMAD.IADD R5, R5, 0x1, R13 ;  /* 0x0000000105057824 */ /* 0x000fca00078e020d */
[----:B------:R-:W-:-:S05]  /*9240*/  LEA.HI.X R25, R4, UR7, R5, 0x1, P3 ;  /* 0x0000000704197c11 */ /* 0x000fca00098f0c05 */
[----:B------:R2:W-:Y:S02]  /*9250*/  STG.E.128 desc[UR38][R24.64], RZ ;  /* 0x000000ff18007986 */ /* 0x0005e4000c101d26 */
.L_x_545:
[----:B------:R-:W-:Y:S05]  /*9260*/  BSYNC B0 ;  /* 0x0000000000007941 */ /* 0x000fea0003800000 */
.L_x_544:
[----:B------:R-:W-:Y:S01]  /*9270*/  BSSY B0, `(.L_x_546) ;  /* 0x0000010000007945 */ /* 0x000fe20003800000 */
[----:B------:R-:W-:-:S03]  /*9280*/  ISETP.GE.AND P3, PT, R19, R12, PT ;  /* 0x0000000c1300720c */ /* 0x000fc60003f66270 */
        /* <DEDUP_REMOVED lines=14> */
.L_x_547:
[----:B------:R-:W-:Y:S05]  /*9370*/  BSYNC B0 ;  /* 0x0000000000007941 */ /* 0x000fea0003800000 */
.L_x_546:
[----:B------:R-:W-:Y:S01]  /*9380*/  ISETP.GE.OR P4, PT, R6, UR8, P3 ;  /* 0x0000000806007c0c */ /* 0x000fe20009f86670 */
[----:B------:R-:W-:Y:S01]  /*9390*/  BSSY B0, `(.L_x_548) ;  /* 0x0000011000007945 */ /* 0x000fe20003800000 */
[----:B-1----:R-:W-:Y:S02]  /*93a0*/  IMAD R16, R20, UR5, RZ ;  /* 0x0000000514107c24 */ /* 0x002fe4000f8e02ff */
[----:B------:R-:W-:-:S09]  /*93b0*/  VIADD R19, R17, 0x60 ;  /* 0x0000006011137836 */ /* 0x000fd20000000000 */
        /* <DEDUP_REMOVED lines=14> */
.L_x_549:
[----:B------:R-:W-:Y:S05]  /*94a0*/  BSYNC B0 ;  /* 0x0000000000007941 */ /* 0x000fea0003800000 */
.L_x_548:
[----:B------:R-:W-:Y:S01]  /*94b0*/  ISETP.GE.AND P4, PT, R19, R12, PT ;  /* 0x0000000c1300720c */ /* 0x000fe20003f86270 */
[----:B------:R-:W-:Y:S01]  /*94c0*/  ULDC UR9, c[0x0][0x83c] ;  /* 0x00020f0000097ab9 */ /* 0x000fe20000000800 */
[----:B------:R-:W-:Y:S01]  /*94d0*/  BSSY B0, `(.L_x_550) ;  /* 0x0000012000007945 */ /* 0x000fe20003800000 */
[----:B------:R-:W-:Y:S01]  /*94e0*/  IMAD R21, R21, UR4, R16 ;  /* 0x0000000415157c24 */ /* 0x000fe2000f8e0210 */
[----:B------:R-:W-:Y:S01]  /*94f0*/  ISETP.GE.OR P5, PT, R6, UR8, P4 ;  /* 0x0000000806007c0c */ /* 0x000fe2000a7a6670 */
[----:B------:R-:W-:-:S12]  /*9500*/  VIADD R17, R17, 0x70 ;  /* 0x0000007011117836 */ /* 0x000fd80000000000 */
        /* <DEDUP_REMOVED lines=10> */
[----:B-1234-:R-:W-:Y:S01]  /*95b0*/  LEA R24, P5, R4, UR6, 0x1 ;  /* 0x0000000604187c11 */ /* 0x01efe2000f8a08ff */
[----:B------:R-:W-:-:S05]  /*95c0*/  IMAD.IADD R5, R5, 0x1, R13 ;  /* 0x0000000105057824 */ /* 0x000fca00078e020d */
[----:B------:R-:W-:-:S05]  /*95d0*/  LEA.HI.X R25, R4, UR7, R5, 0x1, P5 ;  /* 0x0000000704197c11 */ /* 0x000fca000a8f0c05 */
[----:B------:R1:W-:Y:S02]  /*95e0*/  STG.E.128 desc[UR38][R24.64], RZ ;  /* 0x000000ff18007986 */ /* 0x0003e4000c101d26 */
.L_x_551:
[----:B------:R-:W-:Y:S05]  /*95f0*/  BSYNC B0 ;  /* 0x0000000000007941 */ /* 0x000fea0003800000 */
.L_x_550:
[----:B------:R-:W-:Y:S01]  /*9600*/  ISETP.GE.AND P5, PT, R17, R12, PT ;  /* 0x0000000c1100720c */ /* 0x000fe20003fa6270 */
[----:B------:R-:W-:Y:S03]  /*9610*/  BSSY B0, `(.L_x_552) ;  /* 0x0000010000007945 */ /* 0x000fe60003800000 */
[----:B------:R-:W-:-:S13]  /*9620*/  ISETP.GE.OR P6, PT, R6, UR8, P5 ;  /* 0x0000000806007c0c */ /* 0x000fda000afc6670 */
        /* <DEDUP_REMOVED lines=13> */
[----:B------:R1:W-:Y:S02]  /*9700*/  STG.E.128 desc[UR38][R8.64], RZ ;  /* 0x000000ff08007986 */ /* 0x0003e4000c101d26 */
.L_x_553:
[----:B------:R-:W-:Y:S05]  /*9710*/  BSYNC B0 ;  /* 0x0000000000007941 */ /* 0x000fea0003800000 */
.L_x_552:
[----:B------:R-:W-:Y:S01]  /*9720*/  P2R R0, PR, RZ, 0x20 ;  /* 0x00000020ff007803 */ /* 0x000fe20000000000 */
[----:B------:R-:W-:Y:S01]  /*9730*/  IMAD.WIDE.U32 R4, R20, UR4, R6 ;  /* 0x0000000414047c25 */ /* 0x000fe2000f8e0006 */
[----:B------:R-:W-:Y:S01]  /*9740*/  ISETP.NE.AND P5, PT, R18, RZ, PT ;  /* 0x000000ff1200720c */ /* 0x000fe20003fa5270 */
[----:B------:R-:W-:Y:S01]  /*9750*/  ULDC.64 UR4, c[0x0][0x858] ;  /* 0x0002160000047ab9 */ /* 0x000fe20000000a00 */
[C---:B------:R-:W-:Y:S01]  /*9760*/  ISETP.GE.OR P2, PT, R6.reuse, UR9, P2 ;  /* 0x0000000906007c0c */ /* 0x040fe20009746670 */
[----:B------:R-:W-:Y:S01]  /*9770*/  IMAD.IADD R5, R21, 0x1, R5 ;  /* 0x0000000115057824 */ /* 0x000fe200078e0205 */
[----:B------:R-:W-:Y:S01]  /*9780*/  ISETP.GE.OR P5, PT, R6, UR9, P5 ;  /* 0x0000000906007c0c */ /* 0x000fe2000afa6670 */
[----:B------:R-:W-:Y:S01]  /*9790*/  BSSY B0, `(.L_x_554) ;  /* 0x0000019000007945 */ /* 0x000fe20003800000 */
[----:B------:R-:W-:Y:S01]  /*97a0*/  ISETP.NE.AND P6, PT, R22, RZ, PT ;  /* 0x000000ff1600720c */ /* 0x000fe20003fc5270 */
[----:B-1----:R-:W-:Y:S01]  /*97b0*/  IMAD.WIDE.U32 R8, R15, UR4, R4 ;  /* 0x000000040f087c25 */ /* 0x002fe2000f8e0004 */
[----:B------:R-:W-:-:S02]  /*97c0*/  P2R R10, PR, RZ, 0x20 ;  /* 0x00000020ff0a7803 */ /* 0x000fc40000000000 */
[----:B------:R-:W-:Y:S01]  /*97d0*/  ISETP.NE.AND P5, PT, R0, RZ, PT ;  /* 0x000000ff0000720c */ /* 0x000fe20003fa5270 */
[----:B------:R-:W-:Y:S01]  /*97e0*/  IMAD R0, R14, UR4, RZ ;  /* 0x000000040e007c24 */ /* 0x000fe2000f8e02ff */
[C---:B------:R-:W-:Y:S02]  /*97f0*/  ISETP.GE.OR P6, PT, R6.reuse, UR9, P6 ;  /* 0x0000000906007c0c */ /* 0x040fe4000b7c6670 */
[C---:B------:R-:W-:Y:S01]  /*9800*/  ISETP.GE.OR P0, PT, R6.reuse, UR9, P0 ;  /* 0x0000000906007c0c */ /* 0x040fe20008706670 */
[----:B------:R-:W-:Y:S01]  /*9810*/  IMAD R7, R15, UR5, R0 ;  /* 0x000000050f077c24 */ /* 0x000fe2000f8e0200 */
[C---:B------:R-:W-:Y:S02]  /*9820*/  ISETP.GE.OR P1, PT, R6.reuse, UR9, P1 ;  /* 0x0000000906007c0c */ /* 0x040fe40008f26670 */
[C---:B------:R-:W-:Y:S01]  /*9830*/  ISETP.GE.OR P3, PT, R6.reuse, UR9, P3 ;  /* 0x0000000906007c0c */ /* 0x040fe20009f66670 */
[----:B------:R-:W-:Y:S01]  /*9840*/  IMAD.IADD R7, R9, 0x1, R7 ;  /* 0x0000000109077824 */ /* 0x000fe200078e0207 */
[----:B------:R-:W-:-:S02]  /*9850*/  ISETP.GE.OR P4, PT, R6, UR9, P4 ;  /* 0x0000000906007c0c */ /* 0x000fc4000a786670 */
[----:B------:R-:W-:Y:S01]  /*9860*/  ISETP.GE.OR P5, PT, R6, UR9, P5 ;  /* 0x0000000906007c0c */ /* 0x000fe2000afa6670 */
[----:B------:R-:W-:-:S12]  /*9870*/  @P2 BRA `(.L_x_555) ;  /* 0x0000000000282947 */ /* 0x000fd80003800000 */
        /* <DEDUP_REMOVED lines=10> */
.L_x_555:
[----:B------:R-:W-:Y:S05]  /*9920*/  BSYNC B0 ;  /* 0x0000000000007941 */ /* 0x000fea0003800000 */
.L_x_554:
        /* <DEDUP_REMOVED lines=16> */
.L_x_557:
[----:B------:R-:W-:Y:S05]  /*9a30*/  BSYNC B0 ;  /* 0x0000000000007941 */ /* 0x000fea0003800000 */
.L_x_556:
[----:B------:R-:W-:Y:S04]  /*9a40*/  BSSY B0, `(.L_x_558) ;  /* 0x000000f000007945 */ /* 0x000fe80003800000 */
[----:B------:R-:W-:Y:S05]  /*9a50*/  @P6 BRA `(.L_x_559) ;  /* 0x0000000000346947 */ /* 0x000fea0003800000 */
[----:B-1----:R-:W-:Y:S01]  /*9a60*/  IADD3 R11, P2, R2, 0x20, RZ ;  /* 0x00000020020b7810 */ /* 0x002fe20007f5e0ff */
        /* <DEDUP_REMOVED lines=12> */
.L_x_559:
[----:B------:R-:W-:Y:S05]  /*9b30*/  BSYNC B0 ;  /* 0x0000000000007941 */ /* 0x000fea0003800000 */
.L_x_558:
        /* <DEDUP_REMOVED lines=15> */
.L_x_561:
[----:B------:R-:W-:Y:S05]  /*9c30*/  BSYNC B0 ;  /* 0x0000000000007941 */ /* 0x000fea0003800000 */
.L_x_560:
        /* <DEDUP_REMOVED lines=15> */
.L_x_563:
[----:B------:R-:W-:Y:S05]  /*9d30*/  BSYNC B0 ;  /* 0x0000000000007941 */ /* 0x000fea0003800000 */
.L_x_562:
        /* <DEDUP_REMOVED lines=15> */
.L_x_565:
[----:B------:R-:W-:Y:S05]  /*9e30*/  BSYNC B0 ;  /* 0x0000000000007941 */ /* 0x000fea0003800000 */
.L_x_564:
        /* <DEDUP_REMOVED lines=15> */
.L_x_567:
[----:B------:R-:W-:Y:S05]  /*9f30*/  BSYNC B0 ;  /* 0x0000000000007941 */ /* 0x000fea0003800000 */
.L_x_566:
[----:B------:R-:W-:Y:S05]  /*9f40*/  @P5 BRA `(.L_x_481) ;  /* 0x0000003000cc5947 */ /* 0x000fea0003800000 */
[----:B------:R-:W-:Y:S01]  /*9f50*/  IADD3 R5, P0, R2, 0x70, RZ ;  /* 0x0000007002057810 */ /* 0x000fe20007f1e0ff */
        /* <DEDUP_REMOVED lines=11> */
[----:B------:R1:W-:Y:S01]  /*a010*/  STG.E.128 desc[UR38][R4.64], RZ ;  /* 0x000000ff04007986 */ /* 0x0003e2000c101d26 */
[----:B------:R-:W-:Y:S05]  /*a020*/  BRA `(.L_x_481) ;  /* 0x0000003000947947 */ /* 0x000fea0003800000 */
.L_x_476:
[----:B------:R-:W-:-:S08]  /*a030*/  NOP ;  /* 0x0000000000007918 */ /* 0x000fd00000000000 */
[----:B---3--:R-:W1:-:S00]  /*a040*/  USETMAXREG.DEALLOC.CTAPOOL 0x18 ;  /* 0x00000018000079c8 */ /* 0x008e4000080e0500 */
[----:B-1----:R-:W-:-:S06]  /*a050*/  LOP3.LUT R0, R0, 0x3, RZ, 0xc0, !PT ;  /* 0x0000000300007812 */ /* 0x002fcc00078ec0ff */
[----:B------:R-:W1:Y:S02]  /*a060*/  SHFL.IDX PT, R0, R0, RZ, 0x1f ;  /* 0x00001fff00007589 */ /* 0x000e6400000e0000 */
[----:B-1----:R-:W-:-:S13]  /*a070*/  ISETP.NE.AND P0, PT, R0, RZ, PT ;  /* 0x000000ff0000720c */ /* 0x002fda0003f05270 */
[----:B------:R-:W-:Y:S05]  /*a080*/  @!P0 BRA `(.L_x_568) ;  /* 0x0000000c00d48947 */ /* 0x000fea0003800000 */
[----:B------:R-:W-:-:S13]  /*a090*/  ISETP.NE.AND P0, PT, R0, 0x1, PT ;  /* 0x000000010000780c */ /* 0x000fda0003f05270 */
[----:B------:R-:W-:Y:S05]  /*a0a0*/  @P0 BRA `(.L_x_481) ;  /* 0x0000003000740947 */ /* 0x000fea0003800000 */
[----:B------:R-:W-:Y:S01]  /*a0b0*/  ULDC.64 UR4, c[0x0][0x8d8] ;  /* 0x0002360000047ab9 */ /* 0x000fe20000000a00 */
[----:B------:R-:W1:Y:S01]  /*a0c0*/  S2UR UR12, SR_CTAID.Z ;  /* 0x00000000000c79c3 */ /* 0x000e620000002700 */
[----:B------:R-:W-:-:S04]  /*a0d0*/  ISETP.NE.U32.AND P0, PT, RZ, UR4, PT ;  /* 0x00000004ff007c0c */ /* 0x000fc8000bf05070 */
[----:B------:R-:W-:-:S13]  /*a0e0*/  ISETP.NE.AND.EX P0, PT, RZ, UR5, PT, P0 ;  /* 0x00000005ff007c0c */ /* 0x000fda000bf05300 */
[----:B------:R-:W-:Y:S05]  /*a0f0*/  @!P0 BRA `(.L_x_569) ;  /* 0x00000000001c8947 */ /* 0x000fea0003800000 */
[----:B------:R-:W-:Y:S02]  /*a100*/  ULDC.64 UR4, c[0x0][0x8d8] ;  /* 0x0002360000047ab9 */ /* 0x000fe40000000a00 */
[----:B-1----:R-:W-:-:S06]  /*a110*/  UIMAD.WIDE UR4, UR12, 0x4, UR4 ;  /* 0x000000040c0478a5 */ /* 0x002fcc000f8e0204 */
[----:B------:R-:W-:Y:S02]  /*a120*/  IMAD.U32 R2, RZ, RZ, UR4 ;  /* 0x00000004ff027e24 */ /* 0x000fe4000f8e00ff */
[----:B------:R-:W-:-:S05]  /*a130*/  IMAD.U32 R3, RZ, RZ, UR5 ;  /* 0x00000005ff037e24 */ /* 0x000fca000f8e00ff */
[----:B------:R-:W2:Y:S02]  /*a140*/  LDG.E R2, desc[UR38][R2.64] ;  /* 0x0000002602027981 */ /* 0x000ea4000c1e1900 */
[----:B--2---:R-:W-:Y:S01]  /*a150*/  R2UR UR5, R2 ;  /* 0x00000000020572ca */ /* 0x004fe200000e0000 */
[----:B------:R-:W-:-:S14]  /*a160*/  BRA `(.L_x_570) ;  /* 0x0000000000387947 */ /* 0x000fdc0003800000 */
.L_x_569:
[----:B------:R-:W-:Y:S02]  /*a170*/  ULDC.64 UR4, c[0x0][0x8d0] ;  /* 0x0002340000047ab9 */ /* 0x000fe40000000a00 */
[----:B------:R-:W-:-:S04]  /*a180*/  ISETP.NE.U32.AND P0, PT, RZ, UR4, PT ;  /* 0x00000004ff007c0c */ /* 0x000fc8000bf05070 */
[----:B------:R-:W-:-:S13]  /*a190*/  ISETP.NE.AND.EX P0, PT, RZ, UR5, PT, P0 ;  /* 0x00000005ff007c0c */ /* 0x000fda000bf05300 */
[----:B------:R-:W-:Y:S05]  /*a1a0*/  @!P0 BRA `(.L_x_571) ;  /* 0x0000000000248947 */ /* 0x000fea0003800000 */
[----:B------:R-:W-:Y:S02]  /*a1b0*/  ULDC.64 UR4, c[0x0][0x8d0] ;  /* 0x0002340000047ab9 */ /* 0x000fe40000000a00 */
[----:B-1----:R-:W-:-:S06]  /*a1c0*/  UIMAD.WIDE UR4, UR12, 0x4, UR4 ;  /* 0x000000040c0478a5 */ /* 0x002fcc000f8e0204 */
[----:B------:R-:W-:Y:S02]  /*a1d0*/  IMAD.U32 R2, RZ, RZ, UR4 ;  /* 0x00000004ff027e24 */ /* 0x000fe4000f8e00ff */
[----:B------:R-:W-:-:S05]  /*a1e0*/  IMAD.U32 R3, RZ, RZ, UR5 ;  /* 0x00000005ff037e24 */ /* 0x000fca000f8e00ff */
[----:B------:R-:W2:Y:S04]  /*a1f0*/  LDG.E R0, desc[UR38][R2.64] ;  /* 0x0000002602007981 */ /* 0x000ea8000c1e1900 */
[----:B------:R-:W2:Y:S02]  /*a200*/  LDG.E R5, desc[UR38][R2.64+0x4] ;  /* 0x0000042602057981 */ /* 0x000ea4000c1e1900 */
[----:B--2---:R-:W-:-:S05]  /*a210*/  IMAD.IADD R0, R5, 0x1, -R0 ;  /* 0x0000000105007824 */ /* 0x004fca00078e0a00 */
[----:B------:R-:W-:Y:S01]  /*a220*/  R2UR UR5, R0 ;  /* 0x00000000000572ca */ /* 0x000fe200000e0000 */
[----:B------:R-:W-:-:S14]  /*a230*/  BRA `(.L_x_570) ;  /* 0x0000000000047947 */ /* 0x000fdc0003800000 */
.L_x_571:
[----:B------:R-:W-:-:S05]  /*a240*/  ULDC UR5, c[0x0][0x8bc] ;  /* 0x00022f0000057ab9 */ /* 0x000fca0000000800 */
.L_x_570:
[----:B------:R-:W2:Y:S02]  /*a250*/  S2UR UR4, SR_CTAID.X ;  /* 0x00000000000479c3 */ /* 0x000ea40000002500 */
[----:B--2---:R-:W-:-:S04]  /*a260*/  USHF.L.U32 UR4, UR4, 0x7, URZ ;  /* 0x0000000704047899 */ /* 0x004fc8000800063f */
[----:B------:R-:W-:-:S04]  /*a270*/  UISETP.GE.AND UP0, UPT, UR4, UR5, UPT ;  /* 0x000000050400728c */ /* 0x000fc8000bf06270 */
[----:B-1----:R-:W-:-:S06]  /*a280*/  USEL UR12, UR12, 0xffffffff, !UP0 ;  /* 0xffffffff0c0c7887 */ /* 0x002fcc000c000000 */
[----:B------:R-:W-:-:S13]  /*a290*/  ISETP.LE.AND P0, PT, RZ, UR12, PT ;  /* 0x0000000cff007c0c */ /* 0x000fda000bf03270 */
[----:B------:R-:W-:Y:S05]  /*a2a0*/  @!P0 BRA `(.L_x_481) ;  /* 0x0000002c00f48947 */ /* 0x000fea0003800000 */
[----:B------:R-:W-:Y:S02]  /*a2b0*/  ULDC.64 UR4, c[0x0][0x770] ;  /* 0x0001dc0000047ab9 */ /* 0x000fe40000000a00 */
[----:B------:R-:W-:-:S04]  /*a2c0*/  UISETP.NE.U32.AND UP0, UPT, UR4, URZ, UPT ;  /* 0x0000003f0400728c */ /* 0x000fc8000bf05070 */
[----:B------:R-:W-:-:S03]  /*a2d0*/  UISETP.NE.AND.EX UP0, UPT, UR5, URZ, UPT, UP0 ;  /* 0x0000003f0500728c */ /* 0x000fc6000bf05300 */
[----:B------:R-:W-:Y:S02]  /*a2e0*/  ULDC.64 UR4, c[0x0][0x770] ;  /* 0x0001dc0000047ab9 */ /* 0x000fe40000000a00 */
[----:B------:R-:W-:Y:S01]  /*a2f0*/  UIMAD.WIDE UR4, UR12, 0x4, UR4 ;  /* 0x000000040c0478a5 */ /* 0x000fe2000f8e0204 */
[----:B------:R-:W-:-:S05]  /*a300*/  PLOP3.LUT P0, PT, PT, PT, UP0, 0x80, 0x0 ;  /* 0x000000000000781c */ /* 0x000fca0003f0f008 */
[----:B------:R-:W-:Y:S02]  /*a310*/  IMAD.U32 R2, RZ, RZ, UR4 ;  /* 0x00000004ff027e24 */ /* 0x000fe4000f8e00ff */
[----:B------:R-:W-:Y:S01]  /*a320*/  IMAD.U32 R3, RZ, RZ, UR5 ;  /* 0x00000005ff037e24 */ /* 0x000fe2000f8e00ff */
[----:B------:R-:W-:-:S05]  /*a330*/  ULDC.64 UR4, c[0x0][0x780] ;  /* 0x0001e00000047ab9 */ /* 0x000fca0000000a00 */
[----:B------:R-:W2:Y:S01]  /*a340*/  @P0 LDG.E R6, desc[UR38][R2.64] ;  /* 0x0000002602060981 */ /* 0x000ea2000c1e1900 */
[----:B------:R-:W-:Y:S01]  /*a350*/  UISETP.NE.U32.AND UP1, UPT, UR4, URZ, UPT ;  /* 0x0000003f0400728c */ /* 0x000fe2000bf25070 */
[----:B------:R-:W-:-:S03]  /*a360*/  ULDC UR6, c[0x0][0x280] ;  /* 0x0000a00000067ab9 */ /* 0x000fc60000000800 */
[----:B------:R-:W-:Y:S01]  /*a370*/  UISETP.NE.AND.EX UP1, UPT, UR5, URZ, UPT, UP1 ;  /* 0x0000003f0500728c */ /* 0x000fe2000bf25310 */
[----:B------:R-:W-:-:S05]  /*a380*/  IMAD.U32 R0, RZ, RZ, UR6 ;  /* 0x00000006ff007e24 */ /* 0x000fca000f8e00ff */
[----:B------:R-:W-:-:S05]  /*a390*/  PLOP3.LUT P1, PT, PT, PT, UP1, 0x80, 0x0 ;  /* 0x000000000000781c */ /* 0x000fca0003f2f018 */
[----:B------:R-:W-:Y:S02]  /*a3a0*/  @UP1 ULDC.64 UR4, c[0x0][0x780] ;  /* 0x0001e00000041ab9 */ /* 0x000fe40000000a00 */
[----:B------:R-:W-:-:S06]  /*a3b0*/  @UP1 UIMAD.WIDE UR4, UR12, 0x4, UR4 ;  /* 0x000000040c0418a5 */ /* 0x000fcc000f8e0204 */
[----:B------:R-:W-:Y:S02]  /*a3c0*/  IMAD.U32 R4, RZ, RZ, UR4 ;  /* 0x00000004ff047e24 */ /* 0x000fe4000f8e00ff */
[----:B------:R-:W-:-:S05]  /*a3d0*/  IMAD.U32 R5, RZ, RZ, UR5 ;  /* 0x00000005ff057e24 */ /* 0x000fca000f8e00ff */
[----:B------:R1:W5:Y:S01]  /*a3e0*/  @P1 LDG.E R0, desc[UR38][R4.64] ;  /* 0x0000002604001981 */ /* 0x000362000c1e1900 */
[----:B------:R-:W-:Y:S01]  /*a3f0*/  PLOP3.LUT P2, PT, PT, PT, UP0, 0x80, 0x0 ;  /* 0x000000000000781c */ /* 0x000fe20003f4f008 */
[----:B------:R-:W3:Y:S02]  /*a400*/  S2UR UR13, SR_CTAID.Y ;  /* 0x00000000000d79c3 */ /* 0x000ee40000002600 */
[----:B---3--:R-:W-:-:S10]  /*a410*/  USHF.R.S32.HI UR7, URZ, 0x1f, UR13 ;  /* 0x0000001f3f077899 */ /* 0x008fd4000801140d */
[----:B--2---:R-:W-:-:S13]  /*a420*/  @P2 R2UR UR4, R6 ;  /* 0x00000000060422ca */ /* 0x004fda00000e0000 */
[----:B------:R-:W-:-:S04]  /*a430*/  @UP0 UIMAD UR4, UR12, 0x50, UR4 ;  /* 0x000000500c0408a4 */ /* 0x000fc8000f8e0204 */
[----:B------:R-:W-:-:S04]  /*a440*/  UIMAD.WIDE UR4, UR4, 0x66666667, URZ ;  /* 0x66666667040478a5 */ /* 0x000fc8000f8e023f */
[----:B------:R-:W-:-:S04]  /*a450*/  @UP0 USHF.R.U32.HI UR4, URZ, 0x1f, UR5 ;  /* 0x0000001f3f040899 */ /* 0x000fc80008011605 */
[----:B------:R-:W-:-:S04]  /*a460*/  @UP0 ULEA.HI.SX32 UR4, UR5, UR4, 0x1b ;  /* 0x0000000405040291 */ /* 0x000fc8000f8fda3f */
[----:B------:R-:W-:Y:S01]  /*a470*/  @UP0 UIMAD UR6, UR4, 0x2800, URZ ;  /* 0x00002800040608a4 */ /* 0x000fe2000f8e023f */
[----:B-1----:R-:W-:Y:S11]  /*a480*/  @P1 BRA `(.L_x_572) ;  /* 0x0000000000101947 */ /* 0x002ff60003800000 */
[----:B------:R-:W-:Y:S05]  /*a490*/  @!P0 BRA `(.L_x_572) ;  /* 0x00000000000c8947 */ /* 0x000fea0003800000 */
[----:B------:R-:W2:Y:S04]  /*a4a0*/  LDG.E R5, desc[UR38][R2.64] ;  /* 0x0000002602057981 */ /* 0x000ea8000c1e1900 */
[----:B-----5:R-:W2:Y:S02]  /*a4b0*/  LDG.E R0, desc[UR38][R2.64+0x4] ;  /* 0x0000042602007981 */ /* 0x020ea4000c1e1900 */
[----:B--2---:R-:W-:-:S07]  /*a4c0*/  IMAD.IADD R0, R0, 0x1, -R5 ;  /* 0x0000000100007824 */ /* 0x004fce00078e0a05 */
.L_x_572:
[----:B-----5:R-:W-:Y:S01]  /*a4d0*/  ISETP.GE.AND P0, PT, R0, 0x1, PT ;  /* 0x000000010000780c */ /* 0x020fe20003f06270 */
[----:B------:R-:W-:Y:S01]  /*a4e0*/  @UP0 USHF.R.S32.HI UR8, URZ, 0x1f, UR6 ;  /* 0x0000001f3f080899 */ /* 0x000fe20008011406 */
[----:B------:R-:W-:Y:S01]  /*a4f0*/  UMOV UR4, URZ ;  /* 0x0000003f00047c82 */ /* 0x000fe20008000000 */
[----:B------:R-:W-:Y:S01]  /*a500*/  UMOV UR5, URZ ;  /* 0x0000003f00057c82 */ /* 0x000fe20008000000 */
[----:B------:R-:W-:-:S04]  /*a510*/  @UP0 UMOV UR4, UR6 ;  /* 0x0000000600040c82 */ /* 0x000fc80008000000 */
[----:B------:R-:W-:-:S05]  /*a520*/  @UP0 UMOV UR5, UR8 ;  /* 0x0000000800050c82 */ /* 0x000fca0008000000 */
[----:B------:R-:W-:Y:S05]  /*a530*/  @!P0 BRA `(.L_x_481) ;  /* 0x0000002c00508947 */ /* 0x000fea0003800000 */
[----:B------:R-:W-:Y:S01]  /*a540*/  ULDC.64 UR8, c[0x0][0x2d8] ;  /* 0x0000b60000087ab9 */ /* 0x000fe20000000a00 */
[C---:B------:R-:W-:Y:S01]  /*a550*/  VIADD R2, R0.reuse, 0x4f ;  /* 0x0000004f00027836 */ /* 0x040fe20000000000 */
[----:B------:R-:W-:Y:S01]  /*a560*/  UIMAD UR7, UR7, UR8, URZ ;  /* 0x00000008070772a4 */ /* 0x000fe2000f8e023f */
[----:B------:R-:W-:Y:S01]  /*a570*/  ISETP.GE.AND P1, PT, R0, 0x51, PT ;  /* 0x000000510000780c */ /* 0x000fe20003f26270 */
[----:B------:R-:W-:Y:S01]  /*a580*/  USHF.R.S32.HI UR6, URZ, 0x1f, UR12 ;  /* 0x0000001f3f067899 */ /* 0x000fe2000801140c */
[----:B------:R-:W-:Y:S01]  /*a590*/  IMAD.HI R2, R2, 0x66666667, RZ ;  /* 0x6666666702027827 */ /* 0x000fe200078e02ff */
[----:B------:R-:W-:Y:S02]  /*a5a0*/  UIMAD.WIDE.U32 UR10, UR13, UR8, URZ ;  /* 0x000000080d0a72a5 */ /* 0x000fe4000f8e003f */
[----:B------:R-:W-:Y:S02]  /*a5b0*/  UIMAD UR7, UR13, UR9, UR7 ;  /* 0x000000090d0772a4 */ /* 0x000fe4000f8e0207 */
[----:B------:R-:W-:Y:S01]  /*a5c0*/  UIADD3 UR8, UP1, UR4, UR10, URZ ;  /* 0x0000000a04087290 */ /* 0x000fe2000ff3e03f */
[----:B------:R-:W-:Y:S01]  /*a5d0*/  SHF.R.U32.HI R3, RZ, 0x1f, R2 ;  /* 0x0000001fff037819 */ /* 0x000fe20000011602 */
[----:B------:R-:W-:-:S02]  /*a5e0*/  UIADD3 UR7, UR11, UR7, URZ ;  /* 0x000000070b077290 */ /* 0x000fc4000fffe03f */
[----:B------:R-:W-:Y:S01]  /*a5f0*/  USEL UR6, UR6, URZ, !UP0 ;  /* 0x0000003f06067287 */ /* 0x000fe2000c000000 */
[----:B------:R-:W-:Y:S01]  /*a600*/  LEA.HI.SX32 R3, R2, R3, 0x1b ;  /* 0x0000000302037211 */ /* 0x000fe200078fdaff */
[----:B------:R-:W-:Y:S01]  /*a610*/  ULDC.64 UR14, c[0x0][0x2e0] ;  /* 0x0000b800000e7ab9 */ /* 0x000fe20000000a00 */
[----:B------:R-:W-:Y:S02]  /*a620*/  USEL UR13, UR12, URZ, !UP0 ;  /* 0x0000003f0c0d7287 */ /* 0x000fe4000c000000 */
[----:B------:R-:W-:Y:S01]  /*a630*/  UIADD3.X UR9, UR5, UR7, URZ, UP1, !UPT ;  /* 0x0000000705097290 */ /* 0x000fe20008ffe43f */
[----:B------:R-:W-:Y:S01]  /*a640*/  VIMNMX R3, R3, 0x1, !PT ;  /* 0x0000000103037848 */ /* 0x000fe20007fe0100 */
[----:B------:R-:W-:Y:S02]  /*a650*/  UIMAD UR6, UR6, UR14, URZ ;  /* 0x0000000e060672a4 */ /* 0x000fe4000f8e023f */
[----:B------:R-:W-:Y:S01]  /*a660*/  UIMAD.WIDE.U32 UR8, UR13, UR14, UR8 ;  /* 0x0000000e0d0872a5 */ /* 0x000fe2000f8e0008 */
[----:B------:R-:W-:Y:S01]  /*a670*/  LOP3.LUT R2, R3, 0x1, RZ, 0xc0, !PT ;  /* 0x0000000103027812 */ /* 0x000fe200078ec0ff */
[----:B------:R-:W-:Y:S01]  /*a680*/  UIMAD UR12, UR13, UR15, UR6 ;  /* 0x0000000f0d0c72a4 */ /* 0x000fe2000f8e0206 */
[----:B------:R-:W-:-:S03]  /*a690*/  ELECT P0, URZ, PT ;  /* 0x00000000003f782f */ /* 0x000fc60003800000 */
[----:B------:R-:W-:Y:S01]  /*a6a0*/  UIADD3 UR19, UR9, UR12, URZ ;  /* 0x0000000c09137290 */ /* 0x000fe2000fffe03f */
[----:B------:R-:W-:Y:S01]  /*a6b0*/  UMOV UR6, URZ ;  /* 0x0000003f00067c82 */ /* 0x000fe20008000000 */
[----:B------:R-:W-:Y:S10]  /*a6c0*/  @!P1 BRA `(.L_x_573) ;  /* 0x0000000400889947 */ /* 0x000ff40003800000 */
[----:B------:R-:W-:Y:S01]  /*a6d0*/  UMOV UR6, UR10 ;  /* 0x0000000a00067c82 */ /* 0x000fe20008000000 */
[----:B------:R-:W-:Y:S01]  /*a6e0*/  ULDC.64 UR10, c[0x0][0x2c0] ;  /* 0x0000b000000a7ab9 */ /* 0x000fe20000000a00 */
[----:B------:R-:W-:Y:S01]  /*a6f0*/  UIMAD.WIDE.U32 UR6, UR13, UR14, UR6 ;  /* 0x0000000e0d0672a5 */ /* 0x000fe2000f8e0006 */
[----:B------:R-:W-:Y:S01]  /*a700*/  IMAD.IADD R0, R3, 0x1, -R2 ;  /* 0x0000000103007824 */ /* 0x000fe200078e0a02 */
[----:B------:R-:W-:Y:S02]  /*a710*/  ULDC.64 UR20, c[0x0][0x2c0] ;  /* 0x0000b00000147ab9 */ /* 0x000fe40000000a00 */
[----:B------:R-:W-:-:S04]  /*a720*/  UIADD3 UR15, UP0, UR4, UR6, URZ ;  /* 0x00000006040f7290 */ /* 0x000fc8000ff1e03f */
[----:B------:R-:W-:Y:S02]  /*a730*/  UIADD3.X UR4, UR5, UR12, UR7, UP0, !UPT ;  /* 0x0000000c05047290 */ /* 0x000fe400087fe407 */
[----:B------:R-:W-:Y:S01]  /*a740*/  ULEA UR14, UP0, UR15, UR10, 0x2 ;  /* 0x0000000a0f0e7291 */ /* 0x000fe2000f80103f */
[----:B------:R-:W-:-:S03]  /*a750*/  UMOV UR5, URZ ;  /* 0x0000003f00057c82 */ /* 0x000fc60008000000 */
[----:B------:R-:W-:Y:S02]  /*a760*/  ULEA.HI.X UR15, UR15, UR11, UR4, 0x2, UP0 ;  /* 0x0000000b0f0f7291 */ /* 0x000fe400080f1404 */
[----:B------:R-:W-:Y:S02]  /*a770*/  UIADD3 UR10, UP0, UR14, 0x5000, URZ ;  /* 0x000050000e0a7890 */ /* 0x000fe4000ff1e03f */
[----:B------:R-:W-:Y:S02]  /*a780*/  UIADD3 UR12, UP1, UR14, 0xa000, URZ ;  /* 0x0000a0000e0c7890 */ /* 0x000fe4000ff3e03f */
[----:B------:R-:W-:Y:S02]  /*a790*/  UIADD3 UR14, UP2, UR14, 0xf000, URZ ;  /* 0x0000f0000e0e7890 */ /* 0x000fe4000ff5e03f */
[----:B------:R-:W-:Y:S02]  /*a7a0*/  UIADD3.X UR11, URZ, UR15, URZ, UP0, !UPT ;  /* 0x0000000f3f0b7290 */ /* 0x000fe400087fe43f */
[----:B------:R-:W-:-:S02]  /*a7b0*/  UIADD3.X UR13, URZ, UR15, URZ, UP1, !UPT ;  /* 0x0000000f3f0d7290 */ /* 0x000fc40008ffe43f */
[----:B------:R-:W-:Y:S01]  /*a7c0*/  UIADD3.X UR15, URZ, UR15, URZ, UP2, !UPT ;  /* 0x0000000f3f0f7290 */ /* 0x000fe200097fe43f */
[----:B------:R-:W-:-:S11]  /*a7d0*/  UMOV UR4, URZ ;  /* 0x0000003f00047c82 */ /* 0x000fd60008000000 */
.L_x_586:
        /* <DEDUP_REMOVED lines=21> */
.L_x_575:
[----:B------:R-:W-:Y:S05]  /*a930*/  BSYNC B0 ;  /* 0x0000000000007941 */ /* 0x000fea0003800000 */
.L_x_574:
        /* <DEDUP_REMOVED lines=13> */
.L_x_577:
[----:B------:R-:W-:Y:S05]  /*aa10*/  BSYNC B0 ;  /* 0x0000000000007941 */ /* 0x000fea0003800000 */
.L_x_576:
[----:B------:R-:W-:Y:S06]  /*aa20*/  BAR.ARV 0xa, 0xa0 ;  /* 0x0282800000007b1d */ /* 0x000fec0000002000 */
[----:B------:R-:W-:Y:S04]  /*aa30*/  BSSY B0, `(.L_x_578) ;  /* 0x0000003000007945 */ /* 0x000fe80003800000 */
[----:B------:R-:W-:Y:S05]  /*aa40*/  @!P0 BRA `(.L_x_579) ;  /* 0x0000000000048947 */ /* 0x000fea0003800000 */
[----:B------:R-:W-:-:S04]  /*aa50*/  DEPBAR.LE SB0, 0x0 ;  /* 0x000080000000791a */ /* 0x000fc80000000000 */
.L_x_579:
[----:B------:R-:W-:Y:S05]  /*aa60*/  BSYNC B0 ;  /* 0x0000000000007941 */ /* 0x000fea0003800000 */
.L_x_578:
        /* <DEDUP_REMOVED lines=13> */
.L_x_581:
[----:B------:R-:W-:Y:S05]  /*ab40*/  BSYNC B0 ;  /* 0x0000000000007941 */ /* 0x000fea0003800000 */
.L_x_580:
        /* <DEDUP_REMOVED lines=13> */
.L_x_583:
[----:B------:R-:W-:Y:S05]  /*ac20*/  BSYNC B0 ;  /* 0x0000000000007941 */ /* 0x000fea0003800000 */
.L_x_582:
[----:B------:R-:W-:Y:S01]  /*ac30*/  VIADD R0, R0, 0xfffffffe ;  /* 0xfffffffe00007836 */ /* 0x000fe20000000000 */
[----:B------:R-:W-:Y:S06]  /*ac40*/  BAR.ARV 0xa, 0xa0 ;  /* 0x0282800000007b1d */ /* 0x000fec0000002000 */
[----:B------:R-:W-:Y:S01]  /*ac50*/  BSSY B0, `(.L_x_584) ;  /* 0x0000004000007945 */ /* 0x000fe20003800000 */
[----:B------:R-:W-:-:S03]  /*ac60*/  ISETP.NE.AND P1, PT, R0, RZ, PT ;  /* 0x000000ff0000720c */ /* 0x000fc60003f25270 */
[----:B------:R-:W-:Y:S10]  /*ac70*/  @!P0 BRA `(.L_x_585) ;  /* 0x0000000000048947 */ /* 0x000ff40003800000 */
[----:B------:R-:W-:-:S04]  /*ac80*/  DEPBAR.LE SB0, 0x0 ;  /* 0x000080000000791a */ /* 0x000fc80000000000 */
.L_x_585:
[----:B------:R-:W-:Y:S05]  /*ac90*/  BSYNC B0 ;  /* 0x0000000000007941 */ /* 0x000fea0003800000 */
.L_x_584:
[----:B------:R-:W-:Y:S06]  /*aca0*/  BAR.ARV 0xb, 0xa0 ;  /* 0x02c2800000007b1d */ /* 0x000fec0000002000 */
[----:B------:R-:W-:Y:S02]  /*acb0*/  UIADD3 UR5, UR5, 0x2, URZ ;  /* 0x0000000205057890 */ /* 0x000fe4000fffe03f */
[----:B------:R-:W-:Y:S01]  /*acc0*/  UIADD3 UR4, UR4, 0x1, URZ ;  /* 0x0000000104047890 */ /* 0x000fe2000fffe03f */
[----:B------:R-:W-:Y:S11]  /*acd0*/  @P1 BRA `(.L_x_586) ;  /* 0xfffffff800c01947 */ /* 0x000ff6000383ffff */
[----:B------:R-:W-:-:S12]  /*ace0*/  UIADD3 UR6, UR16, 0x5000, URZ ;  /* 0x0000500010067890 */ /* 0x000fd8000fffe03f */
.L_x_573:
        /* <DEDUP_REMOVED lines=10> */
[----:B------:R-:W-:Y:S01]  /*ad90*/  ULEA UR4, UP0, UR11, UR4, 0x2 ;  /* 0x000000040b047291 */ /* 0x000fe2000f80103f */
[----:B------:R-:W-:-:S03]  /*ada0*/  UMOV UR13, 0x14f00000 ;  /* 0x14f00000000d7882 */ /* 0x000fc60000000000 */
[----:B------:R-:W-:-:S03]  /*adb0*/  ULEA.HI.X UR5, UR11, UR5, UR12, 0x2, UP0 ;  /* 0x000000050b057291 */ /* 0x000fc600080f140c */
[----:B------:R-:W-:Y:S01]  /*adc0*/  UMOV UR12, 0x0 ;  /* 0x00000000000c7882 */ /* 0x000fe20000000000 */
[----:B-1----:R-:W-:-:S03]  /*add0*/  ULEA UR7, UR10, UR7, 0x18 ;  /* 0x000000070a077291 */ /* 0x002fc6000f8ec03f */
[----:B------:R-:W-:Y:S01]  /*ade0*/  UMOV UR10, 0x500 ;  /* 0x00000500000a7882 */ /* 0x000fe20000000000 */
[----:B------:R-:W-:-:S09]  /*adf0*/  UIADD3 UR7, UR7, 0x10000, URZ ;  /* 0x0001000007077890 */ /* 0x000fd2000fffe03f */
[----:B------:R1:W-:Y:S02]  /*ae00*/  UBLKRED.G.S.ADD.F32.RN [UR4], [UR7], UR10, desc[UR12] ;  /* 0x00000c04070073bb */ /* 0x0003e400080a140a */
[----:B-1----:R0:W-:Y:S02]  /*ae10*/  UTMACMDFLUSH ;  /* 0x00000000000079b7 */ /* 0x0021e40000000000 */
.L_x_588:
[----:B------:R-:W-:Y:S05]  /*ae20*/  BSYNC B0 ;  /* 0x0000000000007941 */ /* 0x000fea0003800000 */
.L_x_587:
[----:B------:R-:W-:Y:S06]  /*ae30*/  BAR.SYNC.DEFER_BLOCKING 0xe, 0xa0 ;  /* 0x0382800000007b1d */ /* 0x000fec0000010000 */
[----:B------:R-:W-:Y:S04]  /*ae40*/  BSSY B0, `(.L_x_589) ;  /* 0x0000012000007945 */ /* 0x000fe80003800000 */
[----:B------:R-:W-:Y:S05]  /*ae50*/  @!P0 BRA `(.L_x_590) ;  /* 0x0000000000408947 */ /* 0x000fea0003800000 */
[----:B------:R-:W1:Y:S01]  /*ae60*/  S2UR UR7, SR_CgaCtaId ;  /* 0x00000000000779c3 */ /* 0x000e620000008800 */
[----:B------:R-:W-:Y:S01]  /*ae70*/  UIADD3 UR4, UR6, 0x1400, URZ ;  /* 0x0000140006047890 */ /* 0x000fe2000fffe03f */
[----:B------:R-:W-:Y:S01]  /*ae80*/  UMOV UR5, 0x400 ;  /* 0x0000040000057882 */ /* 0x000fe20000000000 */
[----:B------:R-:W-:Y:S02]  /*ae90*/  ULDC.64 UR10, c[0x0][0x2c0] ;  /* 0x0000b000000a7ab9 */ /* 0x000fe40000000a00 */
[----:B------:R-:W-:Y:S01]  /*aea0*/  UIADD3 UR12, UP0, UR4, UR8, URZ ;  /* 0x00000008040c7290 */ /* 0x000fe2000ff1e03f */
[----:B------:R-:W-:Y:S01]  /*aeb0*/  UMOV UR13, 0x14f00000 ;  /* 0x14f00000000d7882 */ /* 0x000fe20000000000 */
[----:B-1----:R-:W-:Y:S02]  /*aec0*/  ULEA UR7, UR7, UR5, 0x18 ;  /* 0x0000000507077291 */ /* 0x002fe4000f8ec03f */
[----:B------:R-:W-:Y:S02]  /*aed0*/  ULEA.HI.X.SX32 UR5, UR4, UR19, 0x1, UP0 ;  /* 0x0000001304057291 */ /* 0x000fe400080f0e3f */
[----:B------:R-:W-:-:S02]  /*aee0*/  ULEA UR4, UP0, UR12, UR10, 0x2 ;  /* 0x0000000a0c047291 */ /* 0x000fc4000f80103f */
[----:B------:R-:W-:Y:S02]  /*aef0*/  UIADD3 UR7, UR7, 0x15000, URZ ;  /* 0x0001500007077890 */ /* 0x000fe4000fffe03f */
[----:B------:R-:W-:Y:S01]  /*af00*/  ULEA.HI.X UR5, UR12, UR11, UR5, 0x2, UP0 ;  /* 0x0000000b0c057291 */ /* 0x000fe200080f1405 */
[----:B------:R-:W-:Y:S02]  /*af10*/  UMOV UR10, 0x500 ;  /* 0x00000500000a7882 */ /* 0x000fe40000000000 */
[----:B------:R-:W-:-:S06]  /*af20*/  UMOV UR12, 0x0 ;  /* 0x00000000000c7882 */ /* 0x000fcc0000000000 */
[----:B------:R1:W-:Y:S01]  /*af30*/  UBLKRED.G.S.ADD.F32.RN [UR4], [UR7], UR10, desc[UR12] ;  /* 0x00000c04070073bb */ /* 0x0003e200080a140a */
[----:B------:R0:W-:Y:S01]  /*af40*/  UTMACMDFLUSH ;  /* 0x00000000000079b7 */ /* 0x0001e20000000000 */
[----:B-1----:R-:W-:-:S04]  /*af50*/  DEPBAR.LE SB0, 0x1 ;  /* 0x000080400000791a */ /* 0x002fc80000000000 */
.L_x_590:
[----:B------:R-:W-:Y:S05]  /*af60*/  BSYNC B0 ;  /* 0x0000000000007941 */ /* 0x000fea0003800000 */
.L_x_589:
[----:B------:R-:W-:Y:S06]  /*af70*/  BAR.ARV 0xa, 0xa0 ;  /* 0x0282800000007b1d */ /* 0x000fec0000002000 */
[----:B------:R-:W-:Y:S04]  /*af80*/  BSSY B0, `(.L_x_591) ;  /* 0x0000003000007945 */ /* 0x000fe80003800000 */
[----:B------:R-:W-:Y:S05]  /*af90*/  @!P0 BRA `(.L_x_592) ;  /* 0x0000000000048947 */ /* 0x000fea0003800000 */
[----:B------:R-:W-:-:S04]  /*afa0*/  DEPBAR.LE SB0, 0x0 ;  /* 0x000080000000791a */ /* 0x000fc80000000000 */
.L_x_592:
[----:B------:R-:W-:Y:S05]  /*afb0*/  BSYNC B0 ;  /* 0x0000000000007941 */ /* 0x000fea0003800000 */
.L_x_591:
[----:B------:R-:W-:Y:S06]  /*afc0*/  BAR.ARV 0xb, 0xa0 ;  /* 0x02c2800000007b1d */ /* 0x000fec0000002000 */
[----:B------:R-:W-:Y:S05]  /*afd0*/  BRA `(.L_x_481) ;  /* 0x0000002000a87947 */ /* 0x000fea0003800000 */
.L_x_568:
[----:B------:R-:W-:Y:S01]  /*afe0*/  ULDC.64 UR4, c[0x0][0x8d8] ;  /* 0x0002360000047ab9 */ /* 0x000fe20000000a00 */
[----:B------:R-:W1:Y:S01]  /*aff0*/  S2R R7, SR_CTAID.Z ;  /* 0x0000000000077919 */ /* 0x000e620000002700 */
[----:B------:R-:W-:Y:S01]  /*b000*/  ISETP.NE.U32.AND P0, PT, RZ, UR4, PT ;  /* 0x00000004ff007c0c */ /* 0x000fe2000bf05070 */
[----:B------:R-:W2:Y:S03]  /*b010*/  S2UR UR20, SR_CTAID.Y ;  /* 0x00000000001479c3 */ /* 0x000ea60000002600 */
[----:B------:R-:W-:-:S13]  /*b020*/  ISETP.NE.AND.EX P0, PT, RZ, UR5, PT, P0 ;  /* 0x00000005ff007c0c */ /* 0x000fda000bf05300 */
[----:B------:R-:W-:Y:S05]  /*b030*/  @!P0 BRA `(.L_x_593) ;  /* 0x0000000000108947 */ /* 0x000fea0003800000 */
[----:B------:R-:W1:Y:S02]  /*b040*/  LDC.64 R2, c[0x0][0x8d8] ;  /* 0x00023600ff027b82 */ /* 0x000e640000000a00 */
[----:B-1----:R-:W-:-:S05]  /*b050*/  IMAD.WIDE R2, R7, 0x4, R2 ;  /* 0x0000000407027825 */ /* 0x002fca00078e0202 */
[----:B------:R1:W5:Y:S01]  /*b060*/  LDG.E R5, desc[UR38][R2.64] ;  /* 0x0000002602057981 */ /* 0x000362000c1e1900 */
[----:B------:R-:W-:Y:S05]  /*b070*/  BRA `(.L_x_594) ;  /* 0x00000000002c7947 */ /* 0x000fea0003800000 */
.L_x_593:
[----:B------:R-:W-:Y:S02]  /*b080*/  ULDC.64 UR4, c[0x0][0x8d0] ;  /* 0x0002340000047ab9 */ /* 0x000fe40000000a00 */
[----:B------:R-:W-:-:S04]  /*b090*/  ISETP.NE.U32.AND P0, PT, RZ, UR4, PT ;  /* 0x00000004ff007c0c */ /* 0x000fc8000bf05070 */
[----:B------:R-:W-:-:S13]  /*b0a0*/  ISETP.NE.AND.EX P0, PT, RZ, UR5, PT, P0 ;  /* 0x00000005ff007c0c */ /* 0x000fda000bf05300 */
[----:B------:R-:W-:Y:S05]  /*b0b0*/  @!P0 BRA `(.L_x_595) ;  /* 0x0000000000188947 */ /* 0x000fea0003800000 */
[----:B------:R-:W1:Y:S02]  /*b0c0*/  LDC.64 R2, c[0x0][0x8d0] ;  /* 0x00023400ff027b82 */ /* 0x000e640000000a00 */
[----:B-1----:R-:W-:-:S05]  /*b0d0*/  IMAD.WIDE R2, R7, 0x4, R2 ;  /* 0x0000000407027825 */ /* 0x002fca00078e0202 */
[----:B------:R-:W3:Y:S04]  /*b0e0*/  LDG.E R5, desc[UR38][R2.64] ;  /* 0x0000002602057981 */ /* 0x000ee8000c1e1900 */
[----:B------:R-:W3:Y:S02]  /*b0f0*/  LDG.E R0, desc[UR38][R2.64+0x4] ;  /* 0x0000042602007981 */ /* 0x000ee4000c1e1900 */
[----:B---3--:R-:W-:Y:S01]  /*b100*/  IMAD.IADD R5, R0, 0x1, -R5 ;  /* 0x0000000100057824 */ /* 0x008fe200078e0a05 */
[----:B------:R-:W-:Y:S06]  /*b110*/  BRA `(.L_x_594) ;  /* 0x0000000000047947 */ /* 0x000fec0003800000 */
.L_x_595:
[----:B------:R-:W3:Y:S02]  /*b120*/  LDC R5, c[0x0][0x8bc] ;  /* 0x00022f00ff057b82 */ /* 0x000ee40000000800 */
.L_x_594:
[----:B------:R-:W4:Y:S01]  /*b130*/  S2R R14, SR_CTAID.X ;  /* 0x00000000000e7919 */ /* 0x000f220000002500 */
[----:B------:R-:W-:Y:S02]  /*b140*/  IMAD.MOV.U32 R0, RZ, RZ, 0x1 ;  /* 0x00000001ff007424 */ /* 0x000fe400078e00ff */
[----:B------:R-:W-:Y:S02]  /*b150*/  IMAD.MOV.U32 R9, RZ, RZ, RZ ;  /* 0x000000ffff097224 */ /* 0x000fe400078e00ff */
[----:B----4-:R-:W-:-:S05]  /*b160*/  IMAD.SHL.U32 R14, R14, 0x80, RZ ;  /* 0x000000800e0e7824 */ /* 0x010fca00078e00ff */
[----:B---3-5:R-:W-:-:S04]  /*b170*/  ISETP.GE.AND P0, PT, R14, R5, PT ;  /* 0x000000050e00720c */ /* 0x028fc80003f06270 */
[----:B-1----:R-:W-:-:S04]  /*b180*/  SEL R8, R7, 0xffffffff, !P0 ;  /* 0xffffffff07087807 */ /* 0x002fc80004000000 */
[----:B------:R-:W-:-:S13]  /*b190*/  ISETP.GE.AND P0, PT, R8, RZ, PT ;  /* 0x000000ff0800720c */ /* 0x000fda0003f06270 */
[----:B------:R-:W-:Y:S05]  /*b1a0*/  @!P0 BRA `(.L_x_596) ;  /* 0x0000001c00a08947 */ /* 0x000fea0003800000 */
[----:B------:R-:W1:Y:S08]  /*b1b0*/  LDC.64 R10, c[0x0][0x770] ;  /* 0x0001dc00ff0a7b82 */ /* 0x000e700000000a00 */
[----:B------:R-:W3:Y:S08]  /*b1c0*/  LDC.64 R6, c[0x0][0x770] ;  /* 0x0001dc00ff067b82 */ /* 0x000ef00000000a00 */
[----:B------:R-:W4:Y:S01]  /*b1d0*/  LDC.64 R4, c[0x0][0x778] ;  /* 0x0001de00ff047b82 */ /* 0x000f220000000a00 */
[----:B-1----:R-:W-:-:S07]  /*b1e0*/  ISETP.NE.U32.AND P0, PT, R10, RZ, PT ;  /* 0x000000ff0a00720c */ /* 0x002fce0003f05070 */
[----:B------:R-:W1:Y:S01]  /*b1f0*/  LDC.64 R2, c[0x0][0x780] ;  /* 0x0001e000ff027b82 */ /* 0x000e620000000a00 */
[----:B------:R-:W-:Y:S01]  /*b200*/  ISETP.NE.AND.EX P1, PT, R11, RZ, PT, P0 ;  /* 0x000000ff0b00720c */ /* 0x000fe20003f25300 */
[----:B---3--:R-:W-:Y:S01]  /*b210*/  IMAD.WIDE R6, R8, 0x4, R6 ;  /* 0x0000000408067825 */ /* 0x008fe200078e0206 */
[----:B----4-:R-:W-:-:S11]  /*b220*/  ISETP.NE.U32.AND P0, PT, R4, RZ, PT ;  /* 0x000000ff0400720c */ /* 0x010fd60003f05070 */
[----:B------:R-:W3:Y:S01]  /*b230*/  @P1 LDG.E R9, desc[UR38][R6.64] ;  /* 0x0000002606091981 */ /* 0x000ee2000c1e1900 */
[----:B------:R-:W-:-:S03]  /*b240*/  ISETP.NE.AND.EX P0, PT, R5, RZ, PT, P0 ;  /* 0x000000ff0500720c */ /* 0x000fc60003f05300 */
[----:B------:R-:W4:Y:S01]  /*b250*/  @P1 LDG.E R15, desc[UR38][R6.64] ;  /* 0x00000026060f1981 */ /* 0x000f22000c1e1900 */
[----:B-1----:R-:W-:-:S04]  /*b260*/  ISETP.NE.U32.AND P2, PT, R2, RZ, PT ;  /* 0x000000ff0200720c */ /* 0x002fc80003f45070 */
[----:B------:R-:W-:-:S05]  /*b270*/  ISETP.NE.AND.EX P2, PT, R3, RZ, PT, P2 ;  /* 0x000000ff0300720c */ /* 0x000fca0003f45320 */
[----:B------:R-:W1:Y:S08]  /*b280*/  @P0 LDC.64 R2, c[0x0][0x778] ;  /* 0x0001de00ff020b82 */ /* 0x000e700000000a00 */
[----:B------:R-:W2:Y:S01]  /*b290*/  @P2 LDC.64 R12, c[0x0][0x780] ;  /* 0x0001e000ff0c2b82 */ /* 0x000ea20000000a00 */
[----:B------:R-:W-:Y:S02]  /*b2a0*/  IMAD.MOV.U32 R5, RZ, RZ, RZ ;  /* 0x000000ffff057224 */ /* 0x000fe400078e00ff */
[----:B-1----:R-:W-:-:S05]  /*b2b0*/  @P0 IMAD.WIDE R2, R8, 0x4, R2 ;  /* 0x0000000408020825 */ /* 0x002fca00078e0202 */
[----:B------:R2:W5:Y:S01]  /*b2c0*/  @P0 LDG.E R5, desc[UR38][R2.64] ;  /* 0x0000002602050981 */ /* 0x000562000c1e1900 */
[----:B------:R-:W-:Y:S01]  /*b2d0*/  ULDC UR4, c[0x0][0x280] ;  /* 0x0000a00000047ab9 */ /* 0x000fe20000000800 */
[----:B--2---:R-:W-:-:S04]  /*b2e0*/  @P2 IMAD.WIDE R2, R8, 0x4, R12 ;  /* 0x0000000408022825 */ /* 0x004fc800078e020c */
[----:B------:R-:W-:Y:S01]  /*b2f0*/  IMAD.U32 R4, RZ, RZ, UR4 ;  /* 0x00000004ff047e24 */ /* 0x000fe2000f8e00ff */
[----:B------:R-:W-:-:S05]  /*b300*/  VOTEU.ANY UP0, P1 ;  /* 0x00000000003f7886 */ /* 0x000fca0000800100 */
[----:B------:R1:W5:Y:S02]  /*b310*/  @P2 LDG.E R4, desc[UR38][R2.64] ;  /* 0x0000002602042981 */ /* 0x000364000c1e1900 */
[----:B-1----:R-:W-:Y:S01]  /*b320*/  CS2R R2, SRZ ;  /* 0x0000000000027805 */ /* 0x002fe2000001ff00 */
[----:B---3--:R-:W-:-:S04]  /*b330*/  @P1 IMAD R9, R8, 0x50, R9 ;  /* 0x0000005008091824 */ /* 0x008fc800078e0209 */
[----:B------:R-:W-:-:S05]  /*b340*/  @P1 IMAD.HI R9, R9, 0x66666667, RZ ;  /* 0x6666666709091827 */ /* 0x000fca00078e02ff */
[----:B------:R-:W-:-:S04]  /*b350*/  @P1 SHF.R.U32.HI R12, RZ, 0x1f, R9 ;  /* 0x0000001fff0c1819 */ /* 0x000fc80000011609 */
[----:B------:R-:W-:-:S05]  /*b360*/  @P1 LEA.HI.SX32 R12, R9, R12, 0x1b ;  /* 0x0000000c090c1211 */ /* 0x000fca00078fdaff */
[----:B------:R-:W-:Y:S01]  /*b370*/  @P1 IMAD R12, R12, 0x50, RZ ;  /* 0x000000500c0c1824 */ /* 0x000fe200078e02ff */
[----:B----4-:R-:W-:-:S04]  /*b380*/  @P1 R2UR UR4, R15 ;  /* 0x000000000f0412ca */ /* 0x010fc800000e0000 */
[--C-:B------:R-:W-:Y:S01]  /*b390*/  @P1 SHF.R.S32.HI R9, RZ, 0x1f, R12.reuse ;  /* 0x0000001fff091819 */ /* 0x100fe2000001140c */
[----:B------:R-:W-:-:S04]  /*b3a0*/  @P1 IMAD.MOV.U32 R2, RZ, RZ, R12 ;  /* 0x000000ffff021224 */ /* 0x000fc800078e000c */
[----:B------:R-:W-:Y:S01]  /*b3b0*/  @P1 IMAD.MOV.U32 R3, RZ, RZ, R9 ;  /* 0x000000ffff031224 */ /* 0x000fe200078e0009 */
[----:B------:R-:W-:Y:S06]  /*b3c0*/  @P2 BRA `(.L_x_597) ;  /* 0x0000000000102947 */ /* 0x000fec0003800000 */
[----:B------:R-:W-:Y:S05]  /*b3d0*/  @!P1 BRA `(.L_x_597) ;  /* 0x00000000000c9947 */ /* 0x000fea0003800000 */
[----:B------:R-:W2:Y:S04]  /*b3e0*/  LDG.E R9, desc[UR38][R6.64] ;  /* 0x0000002606097981 */ /* 0x000ea8000c1e1900 */
[----:B-----5:R-:W2:Y:S02]  /*b3f0*/  LDG.E R4, desc[UR38][R6.64+0x4] ;  /* 0x0000042606047981 */ /* 0x020ea4000c1e1900 */
[----:B--2---:R-:W-:-:S07]  /*b400*/  IMAD.IADD R4, R4, 0x1, -R9 ;  /* 0x0000000104047824 */ /* 0x004fce00078e0a09 */
.L_x_597:
[----:B-----5:R-:W-:Y:S01]  /*b410*/  ISETP.GE.AND P1, PT, R4, 0x1, PT ;  /* 0x000000010400780c */ /* 0x020fe20003f26270 */
[----:B------:R-:W-:Y:S01]  /*b420*/  UMOV UR35, URZ ;  /* 0x0000003f00237c82 */ /* 0x000fe20008000000 */
[----:B------:R-:W-:Y:S01]  /*b430*/  @UP0 UMOV UR35, UR4 ;  /* 0x0000000400230c82 */ /* 0x000fe20008000000 */
[----:B------:R-:W-:-:S10]  /*b440*/  IMAD.MOV.U32 R9, RZ, RZ, RZ ;  /* 0x000000ffff097224 */ /* 0x000fd400078e00ff */
[----:B------:R-:W-:Y:S05]  /*b450*/  @!P1 BRA `(.L_x_596) ;  /* 0x0000001800f49947 */ /* 0x000fea0003800000 */
[----:B------:R-:W1:Y:S01]  /*b460*/  S2R R9, SR_CTAID.Y ;  /* 0x0000000000097919 */ /* 0x000e620000002600 */
[----:B------:R-:W2:Y:S01]  /*b470*/  LDC.64 R12, c[0x0][0x718] ;  /* 0x0001c600ff0c7b82 */ /* 0x000ea20000000a00 */
[----:B------:R-:W-:Y:S01]  /*b480*/  ISETP.NE.U32.AND P1, PT, R10, RZ, PT ;  /* 0x000000ff0a00720c */ /* 0x000fe20003f25070 */
[----:B------:R-:W-:Y:S01]  /*b490*/  IMAD.MOV.U32 R7, RZ, RZ, R3 ;  /* 0x000000ffff077224 */ /* 0x000fe200078e0003 */
[----:B------:R-:W-:Y:S01]  /*b4a0*/  R2UR UR13, R8 ;  /* 0x00000000080d72ca */ /* 0x000fe200000e0000 */
[----:B------:R-:W-:Y:S01]  /*b4b0*/  ULDC UR4, c[0x0][0x2e8] ;  /* 0x0000ba0000047ab9 */ /* 0x000fe20000000800 */
[----:B------:R-:W-:Y:S01]  /*b4c0*/  ISETP.NE.AND.EX P1, PT, R11, RZ, PT, P1 ;  /* 0x000000ff0b00720c */ /* 0x000fe20003f25310 */
[----:B------:R-:W-:Y:S01]  /*b4d0*/  VOTEU.ANY UP1, P0 ;  /* 0x00000000003f7886 */ /* 0x000fe20000020100 */
[----:B------:R-:W-:Y:S01]  /*b4e0*/  SHF.R.S32.HI R8, RZ, 0x1f, R8 ;  /* 0x0000001fff087819 */ /* 0x000fe20000011408 */
[----:B------:R-:W3:Y:S01]  /*b4f0*/  LDC.64 R10, c[0x0][0x720] ;  /* 0x0001c800ff0a7b82 */ /* 0x000ee20000000a00 */
[----:B------:R-:W-:-:S02]  /*b500*/  R2UR UR11, R14 ;  /* 0x000000000e0b72ca */ /* 0x000fc400000e0000 */
[----:B------:R-:W-:Y:S02]  /*b510*/  ELECT P0, URZ, PT ;  /* 0x00000000003f782f */ /* 0x000fe40003800000 */
[----:B------:R-:W-:Y:S01]  /*b520*/  SEL R8, R8, RZ, !P1 ;  /* 0x000000ff08087207 */ /* 0x000fe20004800000 */
[----:B------:R-:W-:Y:S01]  /*b530*/  UMOV UR12, UR20 ;  /* 0x00000014000c7c82 */ /* 0x000fe20008000000 */
[----:B------:R-:W-:Y:S01]  /*b540*/  R2UR UR8, R5 ;  /* 0x00000000050872ca */ /* 0x000fe200000e0000 */
[----:B------:R-:W-:Y:S02]  /*b550*/  BSSY B0, `(.L_x_596) ;  /* 0x00001ad000007945 */ /* 0x000fe40003800000 */
[----:B------:R-:W-:Y:S01]  /*b560*/  VOTEU.ANY UP0, P1 ;  /* 0x00000000003f7886 */ /* 0x000fe20000800100 */
[----:B------:R-:W-:Y:S02]  /*b570*/  USEL UR21, UR13, URZ, !UP0 ;  /* 0x0000003f0d157287 */ /* 0x000fe4000c000000 */
[----:B------:R-:W-:-:S02]  /*b580*/  UISETP.NE.AND UP0, UPT, UR4, 0x1, UPT ;  /* 0x000000010400788c */ /* 0x000fc4000bf05270 */
[----:B------:R-:W-:-:S05]  /*b590*/  USEL UR13, UR13, URZ, !UP1 ;  /* 0x0000003f0d0d7287 */ /* 0x000fca000c800000 */
[----:B------:R-:W-:Y:S01]  /*b5a0*/  UIADD3 UR11, UR11, UR8, URZ ;  /* 0x000000080b0b7290 */ /* 0x000fe2000fffe03f */
[----:B-1----:R-:W-:-:S03]  /*b5b0*/  SHF.R.S32.HI R9, RZ, 0x1f, R9 ;  /* 0x0000001fff097819 */ /* 0x002fc60000011409 */
[----:B------:R-:W-:Y:S01]  /*b5c0*/  @UP0 ULDC UR6, c[0x0][0x2ec] ;  /* 0x0000bb0000060ab9 */ /* 0x000fe20000000800 */
[----:B------:R-:W-:Y:S01]  /*b5d0*/  @UP0 ULDC UR8, c[0x0][0x2f0] ;  /* 0x0000bc0000080ab9 */ /* 0x000fe20000000800 */
[----:B------:R-:W-:Y:S01]  /*b5e0*/  UIMAD.WIDE.U32 UR6, UR20, UR6, URZ ;  /* 0x00000006140672a5 */ /* 0x000fe2000f8e003f */
[----:B--2---:R-:W-:-:S03]  /*b5f0*/  IMAD R6, R9, R12, RZ ;  /* 0x0000000c09067224 */ /* 0x004fc600078e02ff */
[----:B------:R-:W-:Y:S01]  /*b600*/  @UP0 USHF.R.U32.HI UR12, URZ, UR8, UR7 ;  /* 0x000000083f0c0299 */ /* 0x000fe20008011607 */
[----:B------:R-:W-:Y:S02]  /*b610*/  IMAD R13, R13, UR20, R6 ;  /* 0x000000140d0d7c24 */ /* 0x000fe4000f8e0206 */
[----:B------:R-:W-:-:S04]  /*b620*/  IMAD.MOV.U32 R6, RZ, RZ, R2 ;  /* 0x000000ffff067224 */ /* 0x000fc800078e0002 */
[----:B------:R-:W-:-:S04]  /*b630*/  IMAD.WIDE.U32 R2, R12, UR20, R6 ;  /* 0x000000140c027c25 */ /* 0x000fc8000f8e0006 */
[----:B---3--:R-:W-:Y:S02]  /*b640*/  IMAD R12, R8, R10, RZ ;  /* 0x0000000a080c7224 */ /* 0x008fe400078e02ff */
[----:B------:R-:W-:Y:S02]  /*b650*/  IMAD.IADD R3, R3, 0x1, R13 ;  /* 0x0000000103037824 */ /* 0x000fe400078e020d */
[----:B------:R-:W-:Y:S02]  /*b660*/  IMAD R15, R11, UR21, R12 ;  /* 0x000000150b0f7c24 */ /* 0x000fe4000f8e020c */
[----:B------:R-:W1:Y:S01]  /*b670*/  LDC.64 R12, c[0x0][0x700] ;  /* 0x0001c000ff0c7b82 */ /* 0x000e620000000a00 */
[----:B------:R-:W-:-:S04]  /*b680*/  IMAD.WIDE.U32 R2, R10, UR21, R2 ;  /* 0x000000150a027c25 */ /* 0x000fc8000f8e0002 */
[----:B------:R-:W-:-:S03]  /*b690*/  IMAD.IADD R3, R3, 0x1, R15 ;  /* 0x0000000103037824 */ /* 0x000fc600078e020f */
[----:B------:R-:W2:Y:S01]  /*b6a0*/  LDC.64 R10, c[0x0][0x730] ;  /* 0x0001cc00ff0a7b82 */ /* 0x000ea20000000a00 */
[----:B-1----:R-:W-:-:S04]  /*b6b0*/  LEA R12, P1, R2, R12, 0x2 ;  /* 0x0000000c020c7211 */ /* 0x002fc800078210ff */
[----:B------:R-:W-:Y:S02]  /*b6c0*/  LEA.HI.X R13, R2, R13, R3, 0x2, P1 ;  /* 0x0000000d020d7211 */ /* 0x000fe400008f1403 */
[----:B------:R-:W-:Y:S01]  /*b6d0*/  R2UR UR4, R12 ;  /* 0x000000000c0472ca */ /* 0x000fe200000e0000 */
[----:B--2---:R-:W-:Y:S01]  /*b6e0*/  IMAD R2, R9, R10, RZ ;  /* 0x0000000a09027224 */ /* 0x004fe200078e02ff */
[----:B------:R-:W-:Y:S01]  /*b6f0*/  R2UR UR5, R13 ;  /* 0x000000000d0572ca */ /* 0x000fe200000e0000 */
[----:B------:R-:W-:-:S04]  /*b700*/  IMAD.WIDE.U32 R6, R10, UR20, R6 ;  /* 0x000000140a067c25 */ /* 0x000fc8000f8e0006 */
[----:B------:R-:W-:Y:S02]  /*b710*/  IMAD R11, R11, UR20, R2 ;  /* 0x000000140b0b7c24 */ /* 0x000fe4000f8e0202 */
[----:B------:R-:W1:Y:S01]  /*b720*/  LDC.64 R2, c[0x0][0x738] ;  /* 0x0001ce00ff027b82 */ /* 0x000e620000000a00 */
[----:B------:R-:W-:Y:S02]  /*b730*/  IMAD.MOV.U32 R9, RZ, RZ, RZ ;  /* 0x000000ffff097224 */ /* 0x000fe400078e00ff */
[----:B------:R-:W-:Y:S02]  /*b740*/  IMAD.IADD R7, R7, 0x1, R11 ;  /* 0x0000000107077824 */ /* 0x000fe400078e020b */
[----:B-1----:R-:W-:Y:S02]  /*b750*/  IMAD R8, R8, R2, RZ ;  /* 0x0000000208087224 */ /* 0x002fe400078e02ff */
[----:B------:R-:W-:-:S04]  /*b760*/  IMAD.WIDE.U32 R6, R2, UR21, R6 ;  /* 0x0000001502067c25 */ /* 0x000fc8000f8e0006 */
[----:B------:R-:W-:Y:S01]  /*b770*/  IMAD R11, R3, UR21, R8 ;  /* 0x00000015030b7c24 */ /* 0x000fe2000f8e0208 */
[----:B------:R-:W-:Y:S06]  /*b780*/  @!P0 BRA `(.L_x_598) ;  /* 0x0000001800248947 */ /* 0x000fec0003800000 */
[----:B------:R-:W1:Y:S01]  /*b790*/  S2R R3, SR_CgaCtaId ;  /* 0x0000000000037919 */ /* 0x000e620000008800 */
[----:B------:R-:W-:Y:S01]  /*b7a0*/  MOV R12, 0x400 ;  /* 0x00000400000c7802 */ /* 0x000fe20000000f00 */
[----:B------:R-:W2:Y:S03]  /*b7b0*/  S2R R16, SR_TID.X ;  /* 0x0000000000107919 */ /* 0x000ea60000002100 */
[----:B-1----:R-:W-:Y:S01]  /*b7c0*/  LEA R12, R3, R12, 0x18 ;  /* 0x0000000c030c7211 */ /* 0x002fe200078ec0ff */
[----:B------:R-:W-:Y:S01]  /*b7d0*/  IMAD.MOV.U32 R3, RZ, RZ, 0x1 ;  /* 0x00000001ff037424 */ /* 0x000fe200078e00ff */
[----:B--2---:R-:W-:-:S04]  /*b7e0*/  LOP3.LUT R16, R16, 0x7f, RZ, 0xc0, !PT ;  /* 0x0000007f10107812 */ /* 0x004fc800078ec0ff */
[----:B------:R-:W-:Y:S02]  /*b7f0*/  SHF.L.U32 R3, R3, 0x1f, RZ ;  /* 0x0000001f03037819 */ /* 0x000fe400000006ff */
[----:B------:R-:W-:Y:S02]  /*b800*/  ISETP.NE.AND P0, PT, R16, RZ, PT ;  /* 0x000000ff1000720c */ /* 0x000fe40003f05270 */
[----:B------:R-:W1:Y:S02]  /*b810*/  SYNCS.PHASECHK.TRANS64.TRYWAIT P1, [R12+URZ+0x38820], R3 ;  /* 0x038820030c0075a7 */ /* 0x000e64000802017f */
[----:B-1----:R-:W-:Y:S09]  /*b820*/  @!P1 BRA `(.L_x_599) ;  /* 0x0000001c00009947 */ /* 0x002ff20003800000 */
.L_x_627:
[----:B------:R-:W-:Y:S02]  /*b830*/  IMAD.IADD R11, R7, 0x1, R11 ;  /* 0x00000001070b7824 */ /* 0x000fe400078e020b */
        /* <DEDUP_REMOVED lines=8> */
.L_x_600:
[----:B-1----:R-:W1:Y:S01]  /*b8c0*/  LDC.64 R2, c[0x0][0x198] ;  /* 0x00006600ff027b82 */ /* 0x002e620000000a00 */
[----:B------:R-:W-:Y:S01]  /*b8d0*/  R2UR UR8, R12 ;  /* 0x000000000c0872ca */ /* 0x000fe200000e0000 */
[----:B------:R-:W-:Y:S01]  /*b8e0*/  UMOV UR22, 0x0 ;  /* 0x0000000000167882 */ /* 0x000fe20000000000 */
[----:B------:R-:W-:Y:S01]  /*b8f0*/  UMOV UR23, 0x14f00000 ;  /* 0x14f0000000177882 */ /* 0x000fe20000000000 */
[----:B------:R-:W-:Y:S01]  /*b900*/  UMOV UR34, URZ ;  /* 0x0000003f00227c82 */ /* 0x000fe20008000000 */
[----:B------:R-:W-:Y:S01]  /*b910*/  UMOV UR36, UR20 ;  /* 0x0000001400247c82 */ /* 0x000fe20008000000 */
[----:B------:R-:W-:Y:S01]  /*b920*/  UMOV UR37, UR21 ;  /* 0x0000001500257c82 */ /* 0x000fe20008000000 */
[----:B------:R-:W-:Y:S01]  /*b930*/  UMOV UR18, 0x40 ;  /* 0x0000004000127882 */ /* 0x000fe20000000000 */
[----:B------:R-:W-:Y:S01]  /*b940*/  UMOV UR19, UR35 ;  /* 0x0000002300137c82 */ /* 0x000fe20008000000 */
[----:B------:R-:W-:Y:S01]  /*b950*/  UMOV UR10, 0x14 ;  /* 0x00000014000a7882 */ /* 0x000fe20000000000 */
[----:B------:R-:W-:Y:S01]  /*b960*/  IMAD.MOV.U32 R5, RZ, RZ, 0x10000 ;  /* 0x00010000ff057424 */ /* 0x000fe200078e00ff */
[----:B------:R-:W-:Y:S01]  /*b970*/  UMOV UR30, 0x0 ;  /* 0x00000000001e7882 */ /* 0x000fe20000000000 */
[----:B------:R-:W-:Y:S01]  /*b980*/  UMOV UR31, 0x10000000 ;  /* 0x10000000001f7882 */ /* 0x000fe20000000000 */
[----:B------:R-:W-:Y:S01]  /*b990*/  UMOV UR50, 0x40 ;  /* 0x0000004000327882 */ /* 0x000fe20000000000 */
[----:B------:R-:W-:-:S02]  /*b9a0*/  UIADD3 UR32, UR8, 0x1a000, URZ ;  /* 0x0001a00008207890 */ /* 0x000fc4000fffe03f */
[----:B------:R-:W-:Y:S02]  /*b9b0*/  UIADD3 UR33, UR8, 0x38810, URZ ;  /* 0x0003881008217890 */ /* 0x000fe4000fffe03f */
[----:B------:R-:W-:Y:S02]  /*b9c0*/  UIADD3 UR16, UR8, 0x1c800, URZ ;  /* 0x0001c80008107890 */ /* 0x000fe4000fffe03f */
[----:B------:R-:W-:Y:S02]  /*b9d0*/  UIADD3 UR24, UR8, 0x2e000, URZ ;  /* 0x0002e00008187890 */ /* 0x000fe4000fffe03f */
[----:B------:R-:W-:Y:S01]  /*b9e0*/  UIADD3 UR9, UR8, 0x38800, URZ ;  /* 0x0003880008097890 */ /* 0x000fe2000fffe03f */
[----:B-1----:R-:W-:Y:S01]  /*b9f0*/  IMAD.MOV.U32 R9, RZ, RZ, R2 ;  /* 0x000000ffff097224 */ /* 0x002fe200078e0002 */
[----:B------:R-:W-:Y:S01]  /*ba00*/  UMOV UR17, UR33 ;  /* 0x0000002100117c82 */ /* 0x000fe20008000000 */
[----:B------:R-:W-:Y:S01]  /*ba10*/  IMAD.MOV.U32 R8, RZ, RZ, R3 ;  /* 0x000000ffff087224 */ /* 0x000fe200078e0003 */
[----:B------:R-:W-:Y:S01]  /*ba20*/  UMOV UR25, UR33 ;  /* 0x0000002100197c82 */ /* 0x000fe20008000000 */
[----:B------:R-:W-:Y:S01]  /*ba30*/  UIADD3 UR48, UR8, 0x4000, URZ ;  /* 0x0000400008307890 */ /* 0x000fe2000fffe03f */
[----:B------:R-:W-:Y:S01]  /*ba40*/  IADD3 R0, P1, R9, 0x2f0, RZ ;  /* 0x000002f009007810 */ /* 0x000fe20007f3e0ff */
[----:B------:R-:W-:Y:S01]  /*ba50*/  UIADD3 UR40, UR8, 0x8000, URZ ;  /* 0x0000800008287890 */ /* 0x000fe2000fffe03f */
[----:B------:R-:W-:-:S02]  /*ba60*/  UMOV UR51, UR11 ;  /* 0x0000000b00337c82 */ /* 0x000fc40008000000 */
        /* <DEDUP_REMOVED lines=16> */
[----:B------:R-:W-:Y:S01]  /*bb70*/  ISETP.GE.AND P1, PT, R4, 0x51, PT ;  /* 0x000000510400780c */ /* 0x000fe20003f26270 */
[----:B------:R-:W-:Y:S01]  /*bb80*/  UMOV UR41, UR9 ;  /* 0x0000000900297c82 */ /* 0x000fe20008000000 */
[----:B------:R-:W-:Y:S01]  /*bb90*/  R2UR UR15, R3 ;  /* 0x00000000030f72ca */ /* 0x000fe200000e0000 */
[----:B------:R-:W-:Y:S01]  /*bba0*/  UMOV UR26, 0x40 ;  /* 0x00000040001a7882 */ /* 0x000fe20000000000 */
[----:B------:R-:W-:Y:S01]  /*bbb0*/  R2UR UR47, R0 ;  /* 0x00000000002f72ca */ /* 0x000fe200000e0000 */
[----:B------:R-:W-:Y:S01]  /*bbc0*/  UMOV UR27, UR11 ;  /* 0x0000000b001b7c82 */ /* 0x000fe20008000000 */
[----:B------:R-:W-:Y:S01]  /*bbd0*/  UMOV UR28, UR12 ;  /* 0x0000000c001c7c82 */ /* 0x000fe20008000000 */
[----:B------:R-:W-:Y:S01]  /*bbe0*/  UMOV UR29, UR13 ;  /* 0x0000000d001d7c82 */ /* 0x000fe20008000000 */
[----:B------:R-:W-:-:S07]  /*bbf0*/  IMAD.MOV.U32 R0, RZ, RZ, RZ ;  /* 0x000000ffff007224 */ /* 0x000fce00078e00ff */
[----:B------:R-:W-:Y:S01]  /*bc00*/  UTMALDG.4D [UR32], [UR14], desc[UR22] ;  /* 0x000016200e0075b4 */ /* 0x000fe20008019000 */
[----:B------:R-:W-:Y:S01]  /*bc10*/  UTMALDG.4D [UR16], [UR14], desc[UR22] ;  /* 0x000016100e0075b4 */ /* 0x000fe20008019000 */
[----:B------:R1:W-:Y:S01]  /*bc20*/  UBLKCP.S.G [UR24], [UR4], UR10 ;  /* 0x00000018040073ba */ /* 0x0003e2000800020a */
[----:B------:R2:W-:Y:S02]  /*bc30*/  SYNCS.ARRIVE.TRANS64 RZ, [R12+URZ+0x38800], R5 ;  /* 0x038800050cff79a7 */ /* 0x0005e4000800003f */
[----:B--2---:R-:W-:Y:S01]  /*bc40*/  IMAD.MOV.U32 R5, RZ, RZ, RZ ;  /* 0x000000ffff057224 */ /* 0x004fe200078e00ff */
[----:B-1----:R-:W-:Y:S01]  /*bc50*/  UIADD3 UR24, UR8, 0xc000, URZ ;  /* 0x0000c00008187890 */ /* 0x002fe2000fffe03f */
[----:B------:R-:W-:Y:S01]  /*bc60*/  UMOV UR10, UR34 ;  /* 0x00000022000a7c82 */ /* 0x000fe20008000000 */
[----:B------:R-:W-:Y:S01]  /*bc70*/  UMOV UR25, UR9 ;  /* 0x0000000900197c82 */ /* 0x000fe20008000000 */
[----:B------:R1:W-:Y:S01]  /*bc80*/  UTMALDG.4D [UR8], [UR6], desc[UR30] ;  /* 0x00001e08060075b4 */ /* 0x0003e20008019000 */
[----:B------:R1:W-:Y:S01]  /*bc90*/  UTMALDG.4D [UR48], [UR6], desc[UR30] ;  /* 0x00001e30060075b4 */ /* 0x0003e20008019000 */
[----:B------:R1:W-:Y:S04]  /*bca0*/  UTMALDG.4D [UR40], [UR46], desc[UR30] ;  /* 0x00001e282e0075b4 */ /* 0x0003e80008019000 */
[----:B------:R1:W-:Y:S02]  /*bcb0*/  UTMALDG.4D [UR24], [UR46], desc[UR30] ;  /* 0x00001e182e0075b4 */ /* 0x0003e40008019000 */
[----:B-1----:R-:W-:Y:S05]  /*bcc0*/  @!P1 BRA `(.L_x_601) ;  /* 0x0000000c00f89947 */ /* 0x002fea0003800000 */
[C---:B------:R-:W-:Y:S01]  /*bcd0*/  VIADD R0, R4.reuse, 0x4f ;  /* 0x0000004f04007836 */ /* 0x040fe20000000000 */
[----:B------:R-:W1:Y:S01]  /*bce0*/  S2R R13, SR_TID.X ;  /* 0x00000000000d7919 */ /* 0x000e620000002100 */
[----:B------:R-:W-:Y:S01]  /*bcf0*/  ISETP.GE.AND P1, PT, R4, 0xa1, PT ;  /* 0x000000a10400780c */ /* 0x000fe20003f26270 */
[----:B------:R-:W-:Y:S02]  /*bd00*/  IMAD.MOV.U32 R10, RZ, RZ, 0x1 ;  /* 0x00000001ff0a7424 */ /* 0x000fe400078e00ff */
[----:B------:R-:W-:-:S04]  /*bd10*/  IMAD.HI R0, R0, 0x66666667, RZ ;  /* 0x6666666700007827 */ /* 0x000fc800078e02ff */
[----:B------:R-:W-:Y:S01]  /*bd20*/  IMAD.MOV.U32 R19, RZ, RZ, RZ ;  /* 0x000000ffff137224 */ /* 0x000fe200078e00ff */
[----:B------:R-:W-:-:S04]  /*bd30*/  SHF.R.U32.HI R5, RZ, 0x1f, R0 ;  /* 0x0000001fff057819 */ /* 0x000fc80000011600 */
[----:B------:R-:W-:Y:S01]  /*bd40*/  LEA.HI.SX32 R5, R0, R5, 0x1b ;  /* 0x0000000500057211 */ /* 0x000fe200078fdaff */
[----:B------:R-:W-:-:S05]  /*bd50*/  IMAD.MOV.U32 R0, RZ, RZ, 0x1 ;  /* 0x00000001ff007424 */ /* 0x000fca00078e00ff */
[----:B------:R-:W-:Y:S01]  /*bd60*/  VIADDMNMX R18, R5, -R0, 0x1, !PT ;  /* 0x0000000105127446 */ /* 0x000fe20007800900 */
[----:B------:R-:W-:Y:S02]  /*bd70*/  IMAD.MOV.U32 R0, RZ, RZ, RZ ;  /* 0x000000ffff007224 */ /* 0x000fe400078e00ff */
[----:B------:R-:W-:Y:S01]  /*bd80*/  IMAD.MOV.U32 R5, RZ, RZ, RZ ;  /* 0x000000ffff057224 */ /* 0x000fe200078e00ff */
[----:B------:R-:W-:-:S05]  /*bd90*/  LOP3.LUT R4, R18, 0x1, RZ, 0xc0, !PT ;  /* 0x0000000112047812 */ /* 0x000fca00078ec0ff */
[----:B------:R2:W-:Y:S01]  /*bda0*/  STL [R1], R4 ;  /* 0x0000000401007387 */ /* 0x0005e20000100800 */
[----:B-1----:R-:W-:Y:S01]  /*bdb0*/  LOP3.LUT R20, R13, 0x1f, RZ, 0xc0, !PT ;  /* 0x0000001f0d147812 */ /* 0x002fe200078ec0ff */
[----:B------:R-:W-:Y:S06]  /*bdc0*/  @!P1 BRA `(.L_x_602) ;  /* 0x00000008007c9947 */ /* 0x000fec0003800000 */
[----:B------:R-:W-:Y:S02]  /*bdd0*/  IMAD.IADD R18, R18, 0x1, -R4 ;  /* 0x0000000112127824 */ /* 0x000fe400078e0a04 */
[----:B------:R-:W-:Y:S02]  /*bde0*/  IMAD.MOV.U32 R19, RZ, RZ, RZ ;  /* 0x000000ffff137224 */ /* 0x000fe400078e00ff */
[----:B------:R-:W-:-:S07]  /*bdf0*/  IMAD.MOV.U32 R10, RZ, RZ, 0x1 ;  /* 0x00000001ff0a7424 */ /* 0x000fce00078e00ff */
.L_x_611:
[----:B------:R-:W-:-:S04]  /*be00*/  SHF.L.U32 R21, R10, 0x1f, RZ ;  /* 0x0000001f0a157819 */ /* 0x000fc800000006ff */
[----:B-1----:R-:W1:Y:S02]  /*be10*/  SYNCS.PHASECHK.TRANS64.TRYWAIT P1, [R12+URZ+0x38840], R21 ;  /* 0x038840150c0075a7 */ /* 0x002e64000802017f */
[----:B-12--5:R-:W-:Y:S05]  /*be20*/  @!P1 BRA `(.L_x_603) ;  /* 0x0000001400949947 */ /* 0x026fea0003800000 */
.L_x_628:
[----:B------:R-:W-:Y:S05]  /*be30*/  @P0 BRA `(.L_x_604) ;  /* 0x0000000000140947 */ /* 0x000fea0003800000 */
[----:B------:R-:W-:Y:S01]  /*be40*/  ISETP.NE.AND P1, PT, R20, RZ, PT ;  /* 0x000000ff1400720c */ /* 0x000fe20003f25270 */
[----:B------:R-:W-:-:S04]  /*be50*/  IMAD.MOV.U32 R3, RZ, RZ, 0x5140 ;  /* 0x00005140ff037424 */ /* 0x000fc800078e00ff */
[----:B------:R3:W-:Y:S08]  /*be60*/  SYNCS.ARRIVE.TRANS64 RZ, [R12+URZ+0x38830], R3 ;  /* 0x038830030cff79a7 */ /* 0x0007f0000800003f */
[----:B------:R-:W-:Y:S05]  /*be70*/  @!P1 BRA `(.L_x_604) ;  /* 0x0000000000049947 */ /* 0x000fea0003800000 */
[----:B------:R-:W-:Y:S01]  /*be80*/  BPT.TRAP 0x1 ;  /* 0x000000040000795c */ /* 0x000fe20000300000 */
.L_x_604:
        /* <DEDUP_REMOVED lines=8> */
[----:B--2---:R-:W2:Y:S01]  /*bf10*/  LDC.64 R4, c[0x0][0x198] ;  /* 0x00006600ff047b82 */ /* 0x004ea20000000a00 */
[----:B------:R-:W-:Y:S01]  /*bf20*/  R2UR UR19, R17 ;  /* 0x00000000111372ca */ /* 0x000fe200000e0000 */
[----:B------:R-:W-:Y:S01]  /*bf30*/  UMOV UR28, UR20 ;  /* 0x00000014001c7c82 */ /* 0x000fe20008000000 */
[----:B------:R-:W-:Y:S01]  /*bf40*/  UMOV UR29, UR21 ;  /* 0x00000015001d7c82 */ /* 0x000fe20008000000 */
[----:B------:R-:W-:-:S03]  /*bf50*/  UMOV UR10, 0x14 ;  /* 0x00000014000a7882 */ /* 0x000fc60000000000 */
[----:B------:R-:W-:Y:S02]  /*bf60*/  UIADD3 UR16, UR14, 0x24000, URZ ;  /* 0x000240000e107890 */ /* 0x000fe4000fffe03f */
[----:B------:R-:W-:Y:S02]  /*bf70*/  UIADD3 UR17, UR14, 0x38830, URZ ;  /* 0x000388300e117890 */ /* 0x000fe4000fffe03f */
[----:B------:R-:W-:Y:S02]  /*bf80*/  UIADD3 UR24, UR14, 0x26800, URZ ;  /* 0x000268000e187890 */ /* 0x000fe4000fffe03f */
[----:B------:R-:W-:Y:S02]  /*bf90*/  UIADD3 UR14, UR14, 0x2e380, URZ ;  /* 0x0002e3800e0e7890 */ /* 0x000fe4000fffe03f */
[----:B------:R-:W-:Y:S01]  /*bfa0*/  UIADD3 UR19, UR19, UR35, URZ ;  /* 0x0000002313137290 */ /* 0x000fe2000fffe03f */
[----:B---3--:R-:W-:Y:S01]  /*bfb0*/  LEA R3, P2, R2, R14, 0x2 ;  /* 0x0000000e02037211 */ /* 0x008fe200078410ff */
[----:B------:R-:W-:Y:S01]  /*bfc0*/  UMOV UR25, UR17 ;  /* 0x0000001100197c82 */ /* 0x000fe20008000000 */
[----:B------:R-:W-:-:S02]  /*bfd0*/  UMOV UR15, UR17 ;  /* 0x00000011000f7c82 */ /* 0x000fc40008000000 */
[----:B------:R-:W-:Y:S02]  /*bfe0*/  R2UR UR22, R3 ;  /* 0x00000000031672ca */ /* 0x000fe400000e0000 */
[----:B------:R-:W-:Y:S01]  /*bff0*/  LEA.HI.X.SX32 R3, R17, R11, 0x1, P1 ;  /* 0x0000000b11037211 */ /* 0x000fe200008f0eff */
[----:B------:R-:W-:Y:S01]  /*c000*/  UMOV UR27, UR19 ;  /* 0x00000013001b7c82 */ /* 0x000fe20008000000 */
[----:B--2---:R-:W-:Y:S02]  /*c010*/  IMAD.MOV.U32 R9, RZ, RZ, R4 ;  /* 0x000000ffff097224 */ /* 0x004fe400078e0004 */
        /* <DEDUP_REMOVED lines=10> */
[----:B------:R-:W3:Y:S02]  /*c0c0*/  SYNCS.PHASECHK.TRANS64.TRYWAIT P1, [R12+URZ+0x38828], R21 ;  /* 0x038828150c0075a7 */ /* 0x000ee4000802017f */
[----:B--23--:R-:W-:Y:S05]  /*c0d0*/  @!P1 BRA `(.L_x_605) ;  /* 0x0000001000fc9947 */ /* 0x00cfea0003800000 */
.L_x_629:
[----:B------:R-:W-:Y:S05]  /*c0e0*/  @P0 BRA `(.L_x_606) ;  /* 0x0000000000140947 */ /* 0x000fea0003800000 */
[----:B------:R-:W-:Y:S01]  /*c0f0*/  ISETP.NE.AND P1, PT, R20, RZ, PT ;  /* 0x000000ff1400720c */ /* 0x000fe20003f25270 */
[----:B------:R-:W-:-:S04]  /*c100*/  IMAD.MOV.U32 R2, RZ, RZ, 0x5140 ;  /* 0x00005140ff027424 */ /* 0x000fc800078e00ff */
[----:B------:R3:W-:Y:S08]  /*c110*/  SYNCS.ARRIVE.TRANS64 RZ, [R12+URZ+0x38818], R2 ;  /* 0x038818020cff79a7 */ /* 0x0007f0000800003f */
[----:B------:R-:W-:Y:S05]  /*c120*/  @!P1 BRA `(.L_x_606) ;  /* 0x0000000000049947 */ /* 0x000fea0003800000 */
[----:B------:R-:W-:Y:S01]  /*c130*/  BPT.TRAP 0x1 ;  /* 0x000000040000795c */ /* 0x000fe20000300000 */
.L_x_606:
[----:B------:R-:W-:Y:S01]  /*c140*/  VIADD R16, R17, 0x50 ;  /* 0x0000005011107836 */ /* 0x000fe20000000000 */
[----:B---3--:R-:W-:Y:S01]  /*c150*/  IADD3 R2, P1, R9, 0xf0, RZ ;  /* 0x000000f009027810 */ /* 0x008fe20007f3e0ff */
[----:B------:R-:W-:Y:S01]  /*c160*/  UMOV UR14, 0x0 ;  /* 0x00000000000e7882 */ /* 0x000fe20000000000 */
[----:B------:R-:W-:Y:S01]  /*c170*/  R2UR UR16, R12 ;  /* 0x000000000c1072ca */ /* 0x000fe200000e0000 */
[C---:B------:R-:W-:Y:S01]  /*c180*/  VIADD R13, R16.reuse, UR35 ;  /* 0x00000023100d7c36 */ /* 0x040fe20008000000 */
[----:B------:R-:W-:Y:S01]  /*c190*/  R2UR UR6, R16 ;  /* 0x00000000100672ca */ /* 0x000fe200000e0000 */
[----:B------:R-:W-:Y:S01]  /*c1a0*/  IMAD.X R3, RZ, RZ, R8, P1 ;  /* 0x000000ffff037224 */ /* 0x000fe200008e0608 */
        /* <DEDUP_REMOVED lines=9> */
[----:B------:R-:W-:-:S02]  /*c240*/  UIADD3 UR24, UR16, 0x1f000, URZ ;  /* 0x0001f00010187890 */ /* 0x000fc4000fffe03f */
        /* <DEDUP_REMOVED lines=11> */
[----:B---34-:R-:W-:Y:S05]  /*c300*/  @!P1 BRA `(.L_x_607) ;  /* 0x0000001000849947 */ /* 0x018fea0003800000 */
.L_x_630:
[----:B-123--:R-:W-:Y:S01]  /*c310*/  SHF.R.S32.HI R21, RZ, 0x1f, R16 ;  /* 0x0000001fff157819 */ /* 0x00efe20000011410 */
[----:B------:R-:W-:Y:S06]  /*c320*/  @P0 BRA `(.L_x_608) ;  /* 0x00000000001c0947 */ /* 0x000fec0003800000 */
[----:B------:R1:W-:Y:S02]  /*c330*/  STL [R1+0x20], R0 ;  /* 0x0000200001007387 */ /* 0x0003e40000100800 */
[----:B-1----:R-:W-:-:S04]  /*c340*/  IMAD.MOV.U32 R0, RZ, RZ, 0x5140 ;  /* 0x00005140ff007424 */ /* 0x002fc800078e00ff */
[----:B------:R1:W-:Y:S02]  /*c350*/  SYNCS.ARRIVE.TRANS64 RZ, [R12+URZ+0x38838], R0 ;  /* 0x038838000cff79a7 */ /* 0x0003e4000800003f */
[----:B-1----:R1:W5:Y:S01]  /*c360*/  LDL.LU R0, [R1+0x20] ;  /* 0x0000200001007983 */ /* 0x0023620000300800 */
[----:B------:R-:W-:-:S13]  /*c370*/  ISETP.NE.AND P1, PT, R20, RZ, PT ;  /* 0x000000ff1400720c */ /* 0x000fda0003f25270 */
[----:B-1----:R-:W-:Y:S05]  /*c380*/  @!P1 BRA `(.L_x_608) ;  /* 0x0000000000049947 */ /* 0x002fea0003800000 */
[----:B------:R-:W-:Y:S01]  /*c390*/  BPT.TRAP 0x1 ;  /* 0x000000040000795c */ /* 0x000fe20000300000 */
.L_x_608:
[----:B------:R-:W-:Y:S01]  /*c3a0*/  IADD3 R16, P1, R16, R6, RZ ;  /* 0x0000000610107210 */ /* 0x000fe20007f3e0ff */
[----:B------:R-:W-:Y:S01]  /*c3b0*/  UMOV UR8, 0x0 ;  /* 0x0000000000087882 */ /* 0x000fe20000000000 */
[----:B------:R-:W-:Y:S01]  /*c3c0*/  R2UR UR14, R12 ;  /* 0x000000000c0e72ca */ /* 0x000fe200000e0000 */
[----:B------:R-:W-:Y:S01]  /*c3d0*/  UMOV UR9, 0x14f00000 ;  /* 0x14f0000000097882 */ /* 0x000fe20000000000 */
[----:B------:R-:W-:Y:S01]  /*c3e0*/  R2UR UR27, R13 ;  /* 0x000000000d1b72ca */ /* 0x000fe200000e0000 */
[----:B------:R-:W-:Y:S01]  /*c3f0*/  IMAD.X R21, R21, 0x1, R11, P1 ;  /* 0x0000000115157824 */ /* 0x000fe200008e060b */
[----:B------:R-:W-:Y:S01]  /*c400*/  LEA R14, P1, R16, R14, 0x2 ;  /* 0x0000000e100e7211 */ /* 0x000fe200078210ff */
[----:B------:R-:W-:Y:S01]  /*c410*/  UMOV UR26, URZ ;  /* 0x0000003f001a7c82 */ /* 0x000fe20008000000 */
[----:B------:R-:W-:Y:S01]  /*c420*/  R2UR UR6, R4 ;  /* 0x00000000040672ca */ /* 0x000fe200000e0000 */
[----:B------:R-:W-:Y:S01]  /*c430*/  UMOV UR28, UR20 ;  /* 0x00000014001c7c82 */ /* 0x000fe20008000000 */
[----:B------:R-:W-:Y:S01]  /*c440*/  LEA.HI.X R21, R16, R15, R21, 0x2, P1 ;  /* 0x0000000f10157211 */ /* 0x000fe200008f1415 */
[----:B------:R-:W-:Y:S01]  /*c450*/  UMOV UR29, UR21 ;  /* 0x00000015001d7c82 */ /* 0x000fe20008000000 */
[----:B------:R-:W-:Y:S01]  /*c460*/  R2UR UR7, R5 ;  /* 0x00000000050772ca */ /* 0x000fe200000e0000 */
[----:B------:R-:W-:Y:S01]  /*c470*/  UMOV UR18, 0x40 ;  /* 0x0000004000127882 */ /* 0x000fe20000000000 */
[----:B------:R-:W-:Y:S01]  /*c480*/  R2UR UR22, R14 ;  /* 0x000000000e1672ca */ /* 0x000fe200000e0000 */
[----:B------:R-:W-:Y:S01]  /*c490*/  UIADD3 UR24, UR14, 0x29000, URZ ;  /* 0x000290000e187890 */ /* 0x000fe2000fffe03f */
[----:B------:R-:W-:Y:S01]  /*c4a0*/  R2UR UR23, R21 ;  /* 0x00000000151772ca */ /* 0x000fe200000e0000 */
[----:B------:R-:W-:Y:S01]  /*c4b0*/  UIADD3 UR25, UR14, 0x38838, URZ ;  /* 0x000388380e197890 */ /* 0x000fe2000fffe03f */
[----:B------:R-:W-:Y:S01]  /*c4c0*/  LOP3.LUT R10, R10, 0x1, RZ, 0x3c, !PT ;  /* 0x000000010a0a7812 */ /* 0x000fe200078e3cff */
[----:B------:R-:W-:-:S02]  /*c4d0*/  UIADD3 UR16, UR14, 0x2b800, URZ ;  /* 0x0002b8000e107890 */ /* 0x000fc4000fffe03f */
[----:B------:R-:W-:Y:S01]  /*c4e0*/  UIADD3 UR14, UR14, 0x2e580, URZ ;  /* 0x0002e5800e0e7890 */ /* 0x000fe2000fffe03f */
[----:B------:R-:W-:Y:S01]  /*c4f0*/  SHF.L.U32 R5, R10, 0x1f, RZ ;  /* 0x0000001f0a057819 */ /* 0x000fe200000006ff */
[----:B------:R-:W-:Y:S01]  /*c500*/  UMOV UR19, UR27 ;  /* 0x0000001b00137c82 */ /* 0x000fe20008000000 */
[----:B------:R-:W-:Y:S01]  /*c510*/  UMOV UR17, UR25 ;  /* 0x0000001900117c82 */ /* 0x000fe20008000000 */
[----:B------:R-:W-:Y:S01]  /*c520*/  UMOV UR15, UR25 ;  /* 0x00000019000f7c82 */ /* 0x000fe20008000000 */
[----:B------:R1:W-:Y:S01]  /*c530*/  UTMALDG.4D [UR24], [UR6], desc[UR8] ;  /* 0x00000818060075b4 */ /* 0x0003e20008019000 */
[----:B------:R-:W-:Y:S01]  /*c540*/  UMOV UR10, 0x14 ;  /* 0x00000014000a7882 */ /* 0x000fe20000000000 */
[----:B------:R1:W-:Y:S02]  /*c550*/  UTMALDG.4D [UR16], [UR6], desc[UR8] ;  /* 0x00000810060075b4 */ /* 0x0003e40008019000 */
[----:B------:R1:W-:Y:S01]  /*c560*/  UBLKCP.S.G [UR14], [UR22], UR10 ;  /* 0x0000000e160073ba */ /* 0x0003e2000800020a */
[----:B------:R-:W2:Y:S02]  /*c570*/  SYNCS.PHASECHK.TRANS64.TRYWAIT P1, [R12+URZ+0x38820], R5 ;  /* 0x038820050c0075a7 */ /* 0x000ea4000802017f */
[----:B-12---:R-:W-:Y:S05]  /*c580*/  @!P1 BRA `(.L_x_609) ;  /* 0x0000000c00f89947 */ /* 0x006fea0003800000 */
.L_x_632:
[----:B------:R-:W-:Y:S05]  /*c590*/  @P0 BRA `(.L_x_610) ;  /* 0x0000000000140947 */ /* 0x000fea0003800000 */
[----:B------:R-:W-:Y:S01]  /*c5a0*/  ISETP.NE.AND P1, PT, R20, RZ, PT ;  /* 0x000000ff1400720c */ /* 0x000fe20003f25270 */
[----:B-1----:R-:W-:-:S04]  /*c5b0*/  IMAD.MOV.U32 R5, RZ, RZ, 0x5140 ;  /* 0x00005140ff057424 */ /* 0x002fc800078e00ff */
[----:B------:R2:W-:Y:S08]  /*c5c0*/  SYNCS.ARRIVE.TRANS64 RZ, [R12+URZ+0x38810], R5 ;  /* 0x038810050cff79a7 */ /* 0x0005f0000800003f */
[----:B------:R-:W-:Y:S05]  /*c5d0*/  @!P1 BRA `(.L_x_610) ;  /* 0x0000000000049947 */ /* 0x000fea0003800000 */
[----:B------:R-:W-:Y:S01]  /*c5e0*/  BPT.TRAP 0x1 ;  /* 0x000000040000795c */ /* 0x000fe20000300000 */
.L_x_610:
        /* <DEDUP_REMOVED lines=17> */
[----:B------:R-:W-:Y:S02]  /*c700*/  UIADD3 UR27, UR10, UR35, URZ ;  /* 0x000000230a1b7290 */ /* 0x000fe4000fffe03f */
        /* <DEDUP_REMOVED lines=8> */
[----:B------:R3:W-:Y:S02]  /*c790*/  UBLKCP.S.G [UR30], [UR22], UR14 ;  /* 0x0000001e160073ba */ /* 0x0007e4000800020e */
[----:B---3--:R-:W-:Y:S05]  /*c7a0*/  @P1 BRA `(.L_x_611) ;  /* 0xfffffff400941947 */ /* 0x008fea000383ffff */
[----:B-12---:R-:W-:-:S07]  /*c7b0*/  IMAD.U32 R5, RZ, RZ, UR10 ;  /* 0x0000000aff057e24 */ /* 0x006fce000f8e00ff */
.L_x_602:
[----:B--2---:R-:W2:Y:S02]  /*c7c0*/  LDL.LU R4, [R1] ;  /* 0x0000000001047983 */ /* 0x004ea40000300800 */
[----:B--2---:R-:W-:-:S13]  /*c7d0*/  ISETP.NE.AND P1, PT, R4, RZ, PT ;  /* 0x000000ff0400720c */ /* 0x004fda0003f25270 */
[----:B------:R-:W-:Y:S05]  /*c7e0*/  @!P1 BRA `(.L_x_601) ;  /* 0x0000000400309947 */ /* 0x000fea0003800000 */
[----:B------:R-:W-:-:S04]  /*c7f0*/  SHF.L.U32 R13, R10, 0x1f, RZ ;  /* 0x0000001f0a0d7819 */ /* 0x000fc800000006ff */
[----:B------:R-:W1:Y:S02]  /*c800*/  SYNCS.PHASECHK.TRANS64.TRYWAIT P1, [R12+URZ+0x38840], R13 ;  /* 0x0388400d0c0075a7 */ /* 0x000e64000802017f */
[----:B-1----:R-:W-:Y:S05]  /*c810*/  @!P1 BRA `(.L_x_612) ;  /* 0x0000000c006c9947 */ /* 0x002fea0003800000 */
.L_x_633:
[----:B------:R-:W-:Y:S05]  /*c820*/  @P0 BRA `(.L_x_613) ;  /* 0x0000000000140947 */ /* 0x000fea0003800000 */
[----:B------:R-:W-:Y:S01]  /*c830*/  ISETP.NE.AND P1, PT, R20, RZ, PT ;  /* 0x000000ff1400720c */ /* 0x000fe20003f25270 */
[----:B------:R-:W-:-:S04]  /*c840*/  IMAD.MOV.U32 R5, RZ, RZ, 0x5140 ;  /* 0x00005140ff057424 */ /* 0x000fc800078e00ff */
[----:B------:R2:W-:Y:S08]  /*c850*/  SYNCS.ARRIVE.TRANS64 RZ, [R12+URZ+0x38830], R5 ;  /* 0x038830050cff79a7 */ /* 0x0005f0000800003f */
[----:B------:R-:W-:Y:S05]  /*c860*/  @!P1 BRA `(.L_x_613) ;  /* 0x0000000000049947 */ /* 0x000fea0003800000 */
[----:B------:R-:W-:Y:S01]  /*c870*/  BPT.TRAP 0x1 ;  /* 0x000000040000795c */ /* 0x000fe20000300000 */
.L_x_613:
[----:B--2---:R-:W2:Y:S01]  /*c880*/  LDC.64 R4, c[0x0][0x728] ;  /* 0x0001ca00ff047b82 */ /* 0x004ea20000000a00 */
[----:B------:R-:W-:Y:S01]  /*c890*/  IMAD R19, R19, 0x50, RZ ;  /* 0x0000005013137824 */ /* 0x000fe200078e02ff */
[----:B------:R-:W-:Y:S01]  /*c8a0*/  R2UR UR14, R12 ;  /* 0x000000000c0e72ca */ /* 0x000fe200000e0000 */
[----:B------:R-:W-:Y:S01]  /*c8b0*/  UMOV UR8, 0x0 ;  /* 0x0000000000087882 */ /* 0x000fe20000000000 */
[----:B------:R-:W-:Y:S01]  /*c8c0*/  UMOV UR9, 0x14f00000 ;  /* 0x14f0000000097882 */ /* 0x000fe20000000000 */
[----:B------:R-:W-:Y:S01]  /*c8d0*/  UMOV UR26, URZ ;  /* 0x0000003f001a7c82 */ /* 0x000fe20008000000 */
[C---:B-----5:R-:W-:Y:S01]  /*c8e0*/  IADD3 R0, P1, R19.reuse, R6, RZ ;  /* 0x0000000613007210 */ /* 0x060fe20007f3e0ff */
        /* <DEDUP_REMOVED lines=8> */
[----:B------:R-:W-:Y:S02]  /*c970*/  UIADD3 UR27, UR27, UR35, URZ ;  /* 0x000000231b1b7290 */ /* 0x000fe4000fffe03f */
[----:B------:R-:W-:Y:S01]  /*c980*/  UIADD3 UR14, UR14, 0x2e380, URZ ;  /* 0x0002e3800e0e7890 */ /* 0x000fe2000fffe03f */
[----:B--2---:R-:W-:Y:S01]  /*c990*/  LEA R4, P2, R0, R4, 0x2 ;  /* 0x0000000400047211 */ /* 0x004fe200078410ff */
[----:B------:R-:W-:Y:S01]  /*c9a0*/  UMOV UR17, UR25 ;  /* 0x0000001900117c82 */ /* 0x000fe20008000000 */
[----:B------:R-:W-:-:S02]  /*c9b0*/  UMOV UR15, UR25 ;  /* 0x00000019000f7c82 */ /* 0x000fc40008000000 */
[----:B------:R-:W-:Y:S01]  /*c9c0*/  R2UR UR22, R4 ;  /* 0x00000000041672ca */ /* 0x000fe200000e0000 */
[----:B------:R-:W-:Y:S01]  /*c9d0*/  UMOV UR19, UR27 ;  /* 0x0000001b00137c82 */ /* 0x000fe20008000000 */
        /* <DEDUP_REMOVED lines=12> */
.L_x_634:
[----:B------:R-:W-:Y:S05]  /*caa0*/  @P0 BRA `(.L_x_615) ;  /* 0x0000000000140947 */ /* 0x000fea0003800000 */
[----:B------:R-:W-:Y:S01]  /*cab0*/  ISETP.NE.AND P0, PT, R20, RZ, PT ;  /* 0x000000ff1400720c */ /* 0x000fe20003f05270 */
[----:B------:R-:W-:-:S04]  /*cac0*/  IMAD.MOV.U32 R5, RZ, RZ, 0x5140 ;  /* 0x00005140ff057424 */ /* 0x000fc800078e00ff */
[----:B------:R3:W-:Y:S08]  /*cad0*/  SYNCS.ARRIVE.TRANS64 RZ, [R12+URZ+0x38818], R5 ;  /* 0x038818050cff79a7 */ /* 0x0007f0000800003f */
[----:B------:R-:W-:Y:S05]  /*cae0*/  @!P0 BRA `(.L_x_615) ;  /* 0x0000000000048947 */ /* 0x000fea0003800000 */
[----:B------:R-:W-:Y:S01]  /*caf0*/  BPT.TRAP 0x1 ;  /* 0x000000040000795c */ /* 0x000fe20000300000 */
.L_x_615:
        /* <DEDUP_REMOVED lines=15> */
[----:B------:R-:W-:Y:S02]  /*cbf0*/  UIADD3 UR27, UR10, UR35, URZ ;  /* 0x000000230a1b7290 */ /* 0x000fe4000fffe03f */
[----:B---3--:R-:W-:Y:S01]  /*cc00*/  IMAD.U32 R5, RZ, RZ, UR10 ;  /* 0x0000000aff057e24 */ /* 0x008fe2000f8e00ff */
[----:B------:R-:W-:Y:S02]  /*cc10*/  UIADD3 UR30, UR16, 0x2e200, URZ ;  /* 0x0002e200101e7890 */ /* 0x000fe4000fffe03f */
[----:B------:R-:W-:-:S02]  /*cc20*/  UIADD3 UR16, UR16, 0x21800, URZ ;  /* 0x0002180010107890 */ /* 0x000fc4000fffe03f */
[----:B------:R-:W-:Y:S01]  /*cc30*/  UIMAD.WIDE UR22, UR10, 0x4, UR4 ;  /* 0x000000040a1678a5 */ /* 0x000fe2000f8e0204 */
[----:B------:R-:W-:Y:S01]  /*cc40*/  UMOV UR17, UR25 ;  /* 0x0000001900117c82 */ /* 0x000fe20008000000 */
[----:B------:R-:W-:Y:S01]  /*cc50*/  UMOV UR19, UR27 ;  /* 0x0000001b00137c82 */ /* 0x000fe20008000000 */
[----:B------:R-:W-:Y:S01]  /*cc60*/  UMOV UR31, UR25 ;  /* 0x00000019001f7c82 */ /* 0x000fe20008000000 */
[----:B------:R3:W-:Y:S03]  /*cc70*/  UTMALDG.4D [UR24], [UR6], desc[UR8] ;  /* 0x00000818060075b4 */ /* 0x0007e60008019000 */
[----:B------:R3:W-:Y:S02]  /*cc80*/  UTMALDG.4D [UR16], [UR6], desc[UR8] ;  /* 0x00000810060075b4 */ /* 0x0007e40008019000 */
[----:B------:R3:W-:Y:S02]  /*cc90*/  UBLKCP.S.G [UR30], [UR22], UR14 ;  /* 0x0000001e160073ba */ /* 0x0007e4000800020e */
[----:B---3--:R-:W-:Y:S01]  /*cca0*/  NOP ;  /* 0x0000000000007918 */ /* 0x008fe20000000000 */
.L_x_601:
[----:B-----5:R-:W-:Y:S01]  /*ccb0*/  IMAD R4, R0, 0x8, R12 ;  /* 0x0000000800047824 */ /* 0x020fe200078e020c */
[----:B------:R-:W-:Y:S01]  /*ccc0*/  SHF.L.U32 R3, R10, 0x1f, RZ ;  /* 0x0000001f0a037819 */ /* 0x000fe200000006ff */
[----:B------:R-:W3:Y:S03]  /*ccd0*/  S2R R2, SR_TID.X ;  /* 0x0000000000027919 */ /* 0x000ee60000002100 */
[----:B------:R-:W4:Y:S01]  /*cce0*/  SYNCS.PHASECHK.TRANS64.TRYWAIT P0, [R4+URZ+0x38840], R3 ;  /* 0x03884003040075a7 */ /* 0x000f22000800017f */
[----:B---3--:R-:W-:-:S04]  /*ccf0*/  LOP3.LUT R2, R2, 0x7f, RZ, 0xc0, !PT ;  /* 0x0000007f02027812 */ /* 0x008fc800078ec0ff */
[----:B------:R-:W-:Y:S01]  /*cd00*/  ISETP.NE.AND P1, PT, R2, RZ, PT ;  /* 0x000000ff0200720c */ /* 0x000fe20003f25270 */
[----:B----4-:R-:W-:-:S12]  /*cd10*/  @!P0 BRA `(.L_x_616) ;  /* 0x0000000800548947 */ /* 0x010fd80003800000 */
.L_x_635:
[----:B------:R-:W-:Y:S05]  /*cd20*/  @P1 BRA `(.L_x_617) ;  /* 0x0000000000181947 */ /* 0x000fea0003800000 */
[----:B------:R-:W4:Y:S01]  /*cd30*/  S2R R2, SR_TID.X ;  /* 0x0000000000027919 */ /* 0x000f220000002100 */
[----:B---3--:R-:W-:-:S04]  /*cd40*/  IMAD.MOV.U32 R3, RZ, RZ, 0x5140 ;  /* 0x00005140ff037424 */ /* 0x008fc800078e00ff */
[----:B------:R3:W-:Y:S01]  /*cd50*/  SYNCS.ARRIVE.TRANS64 RZ, [R4+URZ+0x38830], R3 ;  /* 0x0388300304ff79a7 */ /* 0x0007e2000800003f */
[----:B----4-:R-:W-:-:S13]  /*cd60*/  LOP3.LUT P0, RZ, R2, 0x1f, RZ, 0xc0, !PT ;  /* 0x0000001f02ff7812 */ /* 0x010fda000780c0ff */
[----:B---3--:R-:W-:Y:S05]  /*cd70*/  @!P0 BRA `(.L_x_617) ;  /* 0x0000000000048947 */ /* 0x008fea0003800000 */
[----:B------:R-:W-:Y:S01]  /*cd80*/  BPT.TRAP 0x1 ;  /* 0x000000040000795c */ /* 0x000fe20000300000 */
.L_x_617:
[----:B---3--:R-:W3:Y:S01]  /*cd90*/  LDC.64 R2, c[0x0][0x728] ;  /* 0x0001ca00ff027b82 */ /* 0x008ee20000000a00 */
[C---:B------:R-:W-:Y:S01]  /*cda0*/  IADD3 R6, P0, R5.reuse, R6, RZ ;  /* 0x0000000605067210 */ /* 0x040fe20007f1e0ff */
[----:B------:R-:W-:Y:S01]  /*cdb0*/  UMOV UR8, 0x0 ;  /* 0x0000000000087882 */ /* 0x000fe20000000000 */
[----:B------:R-:W-:Y:S01]  /*cdc0*/  R2UR UR25, R4 ;  /* 0x00000000041972ca */ /* 0x000fe200000e0000 */
[C-C-:B------:R-:W-:Y:S01]  /*cdd0*/  IMAD R4, R0.reuse, 0x5000, R12.reuse ;  /* 0x0000500000047824 */ /* 0x140fe200078e020c */
[C---:B------:R-:W-:Y:S01]  /*cde0*/  LEA.HI.X.SX32 R11, R5.reuse, R11, 0x1, P0 ;  /* 0x0000000b050b7211 */ /* 0x040fe200000f0eff */
[----:B-12---:R-:W-:Y:S01]  /*cdf0*/  IMAD R12, R0, 0x200, R12 ;  /* 0x00000200000c7824 */ /* 0x006fe200078e020c */
[----:B------:R-:W-:Y:S01]  /*ce00*/  R2UR UR27, R5 ;  /* 0x00000000051b72ca */ /* 0x000fe200000e0000 */
[----:B------:R-:W-:Y:S01]  /*ce10*/  UMOV UR9, 0x14f00000 ;  /* 0x14f0000000097882 */ /* 0x000fe20000000000 */
[----:B------:R-:W-:Y:S01]  /*ce20*/  R2UR UR16, R4 ;  /* 0x00000000041072ca */ /* 0x000fe200000e0000 */
[----:B------:R-:W-:Y:S01]  /*ce30*/  UMOV UR26, URZ ;  /* 0x0000003f001a7c82 */ /* 0x000fe20008000000 */
[----:B------:R-:W-:Y:S01]  /*ce40*/  R2UR UR10, R12 ;  /* 0x000000000c0a72ca */ /* 0x000fe200000e0000 */
[----:B------:R-:W-:Y:S01]  /*ce50*/  UMOV UR28, UR20 ;  /* 0x00000014001c7c82 */ /* 0x000fe20008000000 */
[----:B------:R-:W-:Y:S01]  /*ce60*/  UMOV UR29, UR21 ;  /* 0x00000015001d7c82 */ /* 0x000fe20008000000 */
[----:B------:R-:W-:-:S02]  /*ce70*/  UMOV UR18, 0x40 ;  /* 0x0000004000127882 */ /* 0x000fc40000000000 */
[----:B------:R-:W-:-:S04]  /*ce80*/  UIADD3 UR25, UR25, 0x38830, URZ ;  /* 0x0003883019197890 */ /* 0x000fc8000fffe03f */
[----:B------:R-:W-:Y:S02]  /*ce90*/  UIADD3 UR27, UR27, UR35, URZ ;  /* 0x000000231b1b7290 */ /* 0x000fe4000fffe03f */
[----:B------:R-:W-:Y:S01]  /*cea0*/  UIADD3 UR24, UR16, 0x24000, URZ ;  /* 0x0002400010187890 */ /* 0x000fe2000fffe03f */
[C---:B---3--:R-:W-:Y:S01]  /*ceb0*/  LEA R2, P0, R6.reuse, R2, 0x2 ;  /* 0x0000000206027211 */ /* 0x048fe200078010ff */
[----:B------:R-:W-:Y:S02]  /*cec0*/  UIADD3 UR16, UR16, 0x26800, URZ ;  /* 0x0002680010107890 */ /* 0x000fe4000fffe03f */
[----:B------:R-:W-:Y:S01]  /*ced0*/  UIADD3 UR14, UR10, 0x2e380, URZ ;  /* 0x0002e3800a0e7890 */ /* 0x000fe2000fffe03f */
[----:B------:R-:W-:Y:S01]  /*cee0*/  LEA.HI.X R3, R6, R3, R11, 0x2, P0 ;  /* 0x0000000306037211 */ /* 0x000fe200000f140b */
[----:B------:R-:W-:Y:S01]  /*cef0*/  UMOV UR17, UR25 ;  /* 0x0000001900117c82 */ /* 0x000fe20008000000 */
[----:B------:R-:W-:Y:S01]  /*cf00*/  IADD3 R9, P0, R9, 0x1f0, RZ ;  /* 0x000001f009097810 */ /* 0x000fe20007f1e0ff */
[----:B------:R-:W-:Y:S01]  /*cf10*/  UMOV UR19, UR27 ;  /* 0x0000001b00137c82 */ /* 0x000fe20008000000 */
[----:B------:R-:W-:Y:S01]  /*cf20*/  R2UR UR22, R2 ;  /* 0x00000000021672ca */ /* 0x000fe200000e0000 */
[----:B------:R-:W-:Y:S01]  /*cf30*/  UMOV UR15, UR25 ;  /* 0x00000019000f7c82 */ /* 0x000fe20008000000 */
[----:B------:R-:W-:Y:S01]  /*cf40*/  R2UR UR6, R9 ;  /* 0x00000000090672ca */ /* 0x000fe200000e0000 */
[----:B------:R-:W-:Y:S01]  /*cf50*/  IMAD.X R8, RZ, RZ, R8, P0 ;  /* 0x000000ffff087224 */ /* 0x000fe200000e0608 */
[----:B------:R-:W-:Y:S01]  /*cf60*/  R2UR UR23, R3 ;  /* 0x00000000031772ca */ /* 0x000fe200000e0000 */
[----:B------:R-:W-:Y:S01]  /*cf70*/  UMOV UR10, 0x14 ;  /* 0x00000014000a7882 */ /* 0x000fe20000000000 */
[----:B------:R-:W-:-:S02]  /*cf80*/  VIADD R9, R0, 0x1 ;  /* 0x0000000100097836 */ /* 0x000fc40000000000 */
[----:B------:R-:W-:-:S03]  /*cf90*/  R2UR UR7, R8 ;  /* 0x00000000080772ca */ /* 0x000fc600000e0000 */
[----:B------:R-:W-:-:S04]  /*cfa0*/  ISETP.NE.AND P0, PT, R9, 0x2, PT ;  /* 0x000000020900780c */ /* 0x000fc80003f05270 */
[----:B------:R-:W-:Y:S02]  /*cfb0*/  SEL R3, RZ, 0x1, P0 ;  /* 0x00000001ff037807 */ /* 0x000fe40000000000 */
[----:B------:R-:W-:Y:S02]  /*cfc0*/  SEL R9, R9, RZ, P0 ;  /* 0x000000ff09097207 */ /* 0x000fe40000000000 */
[----:B------:R-:W-:Y:S02]  /*cfd0*/  LOP3.LUT R0, R10, R3, RZ, 0x3c, !PT ;  /* 0x000000030a007212 */ /* 0x000fe400078e3cff */
[----:B------:R1:W-:Y:S01]  /*cfe0*/  UTMALDG.4D [UR24], [UR6], desc[UR8] ;  /* 0x00000818060075b4 */ /* 0x0003e20008019000 */
[----:B------:R1:W-:Y:S01]  /*cff0*/  UTMALDG.4D [UR16], [UR6], desc[UR8] ;  /* 0x00000810060075b4 */ /* 0x0003e20008019000 */
[----:B------:R1:W-:Y:S02]  /*d000*/  UBLKCP.S.G [UR14], [UR22], UR10 ;  /* 0x0000000e160073ba */ /* 0x0003e4000800020a */
[----:B-1----:R-:W-:Y:S01]  /*d010*/  NOP ;  /* 0x0000000000007918 */ /* 0x002fe20000000000 */
.L_x_598:
[----:B------:R-:W-:Y:S05]  /*d020*/  BSYNC B0 ;  /* 0x0000000000007941 */ /* 0x000fea0003800000 */
.L_x_596:
[----:B------:R-:W-:-:S03]  /*d030*/  UMOV UR6, 0xffffffff ;  /* 0xffffffff00067882 */ /* 0x000fc60000000000 */
[----:B------:R-:W-:Y:S05]  /*d040*/  BRA.DIV UR6, `(.L_x_618) ;  /* 0x00000006069c7947 */ /* 0x000fea000b800000 */
[----:B------:R-:W-:-:S13]  /*d050*/  ELECT P6, URZ, PT ;  /* 0x00000000003f782f */ /* 0x000fda00038c0000 */
.L_x_638:
[----:B------:R-:W-:Y:S05]  /*d060*/  @!P6 BRA `(.L_x_481) ;  /* 0x000000000084e947 */ /* 0x000fea0003800000 */
[----:B------:R-:W3:Y:S02]  /*d070*/  LDL.LU R2, [R1+0x8] ;  /* 0x0000080001027983 */ /* 0x000ee40000300800 */
[----:B---3--:R-:W-:-:S04]  /*d080*/  LOP3.LUT R2, R2, 0x2, RZ, 0xfc, !PT ;  /* 0x0000000202027812 */ /* 0x008fc800078efcff */
[----:B------:R-:W-:-:S13]  /*d090*/  ISETP.NE.AND P2, PT, R2, 0x3, PT ;  /* 0x000000030200780c */ /* 0x000fda0003f45270 */
[----:B------:R-:W-:Y:S05]  /*d0a0*/  @!P2 BRA `(.L_x_619) ;  /* 0x000000000004a947 */ /* 0x000fea0003800000 */
[----:B--2---:R-:W-:Y:S01]  /*d0b0*/  BPT.TRAP 0x1 ;  /* 0x000000040000795c */ /* 0x004fe20000300000 */
.L_x_619:
        /* <DEDUP_REMOVED lines=15> */
.L_x_639:
[----:B------:R-:W3:Y:S02]  /*d1b0*/  SYNCS.PHASECHK.TRANS64.TRYWAIT P0, [R11+URZ], R2 ;  /* 0x000000020b0075a7 */ /* 0x000ee4000800017f */
[----:B---3--:R-:W-:Y:S05]  /*d1c0*/  @!P0 BRA `(.L_x_621) ;  /* 0x0000000400708947 */ /* 0x008fea0003800000 */
.L_x_640:
[----:B------:R-:W-:Y:S05]  /*d1d0*/  @!P2 BRA `(.L_x_622) ;  /* 0x000000000004a947 */ /* 0x000fea0003800000 */
[----:B--2---:R-:W-:Y:S01]  /*d1e0*/  BPT.TRAP 0x1 ;  /* 0x000000040000795c */ /* 0x004fe20000300000 */
.L_x_622:
[----:B------:R-:W-:-:S04]  /*d1f0*/  VIADD R0, R6, 0x38840 ;  /* 0x0003884006007836 */ /* 0x000fc80000000000 */
[----:B------:R-:W-:-:S04]  /*d200*/  IMAD R9, R9, 0x8, R0 ;  /* 0x0000000809097824 */ /* 0x000fc800078e0200 */
[----:B------:R-:W4:Y:S02]  /*d210*/  SYNCS.PHASECHK.TRANS64.TRYWAIT P0, [R9+URZ], R4 ;  /* 0x00000004090075a7 */ /* 0x000f24000800017f */
[----:B----4-:R-:W-:Y:S05]  /*d220*/  @!P0 BRA `(.L_x_623) ;  /* 0x00000004006c8947 */ /* 0x010fea0003800000 */
.L_x_641:
[----:B------:R-:W-:-:S07]  /*d230*/  IMAD R3, R3, 0x8, R0 ;  /* 0x0000000803037824 */ /* 0x000fce00078e0200 */
.L_x_624:
[----:B------:R1:W1:Y:S02]  /*d240*/  SYNCS.PHASECHK.TRANS64.TRYWAIT P0, [R3+URZ], R2 ;  /* 0x00000002030075a7 */ /* 0x000264000800017f */
[----:B-1----:R-:W-:Y:S05]  /*d250*/  @!P0 NANOSLEEP.SYNCS 0x989680 ;  /* 0x009896800000895d */ /* 0x002fea0003900000 */
[----:B------:R-:W1:Y:S02]  /*d260*/  @!P0 SYNCS.PHASECHK.TRANS64 P0, [R3+URZ], R2 ;  /* 0x00000002030085a7 */ /* 0x000e64000800007f */
[----:B-1----:R-:W-:Y:S05]  /*d270*/  @!P0 BRA `(.L_x_624) ;  /* 0xfffffffc00f08947 */ /* 0x002fea000383ffff */
.L_x_481:
[----:B--2---:R-:W-:Y:S05]  /*d280*/  BSYNC B6 ;  /* 0x0000000000067941 */ /* 0x004fea0003800000 */
.L_x_475:
[----:B------:R-:W-:Y:S05]  /*d290*/  EXIT ;  /* 0x000000000000794d */ /* 0x000fea0003800000 */
.L_x_491:
[----:B------:R-:W-:Y:S02]  /*d2a0*/  IMAD.MOV.U32 R12, RZ, RZ, RZ ;  /* 0x000000ffff0c7224 */ /* 0x000fe400078e00ff */
[----:B------:R-:W-:Y:S02]  /*d2b0*/  IMAD.MOV.U32 R11, RZ, RZ, 0x1f ;  /* 0x0000001fff0b7424 */ /* 0x000fe400078e00ff */
[----:B------:R-:W-:-:S07]  /*d2c0*/  IMAD.MOV.U32 R15, RZ, RZ, -0x1 ;  /* 0xffffffffff0f7424 */ /* 0x000fce00078e00ff */
[----:B------:R-:W-:Y:S05]  /*d2d0*/  WARPSYNC.COLLECTIVE R15, `(.L_x_625) ;  /* 0x000000000f087348 */ /* 0x000fea0003c00000 */
[----:B------:R1:W2:Y:S02]  /*d2e0*/  SHFL.IDX P6, R14, R13, R12, R11 ;  /* 0x0000000c0d0e7389 */ /* 0x0002a400000c000b */
[----:B-12---:R-:W-:Y:S01]  /*d2f0*/  ENDCOLLECTIVE ;  /* 0x000000000000791b */ /* 0x006fe20003800000 */
.L_x_625:
[----:B------:R-:W-:Y:S05]  /*d300*/  BRA `(.L_x_626) ;  /* 0xffffff4000247947 */ /* 0x000fea000383ffff */
.L_x_493:
        /* <DEDUP_REMOVED lines=8> */
.L_x_497:
[----:B---3--:R3:W4:Y:S02]  /*d390*/  SYNCS.PHASECHK.TRANS64.TRYWAIT P1, [R3+URZ+0x38810], R154 ;  /* 0x0388109a030075a7 */ /* 0x008724000802017f */
[----:B----4-:R-:W-:Y:S05]  /*d3a0*/  @!P1 NANOSLEEP.SYNCS 0x989680 ;  /* 0x009896800000995d */ /* 0x010fea0003900000 */
[----:B------:R-:W4:Y:S02]  /*d3b0*/  @!P1 SYNCS.PHASECHK.TRANS64 P1, [R3+URZ+0x38810], R154 ;  /* 0x0388109a030095a7 */ /* 0x000f24000802007f */
[----:B----4-:R-:W-:Y:S05]  /*d3c0*/  @!P1 BRA `(.L_x_497) ;  /* 0xfffffffc00f09947 */ /* 0x010fea000383ffff */
[----:B------:R-:W-:Y:S05]  /*d3d0*/  BRA `(.L_x_496) ;  /* 0xffffff4800287947 */ /* 0x000fea000383ffff */
.L_x_501:
[----:B------:R1:W1:Y:S02]  /*d3e0*/  SYNCS.PHASECHK.TRANS64.TRYWAIT P1, [R3+URZ+0x38830], R154 ;  /* 0x0388309a030075a7 */ /* 0x000264000802017f */
[----:B-1----:R-:W-:Y:S05]  /*d3f0*/  @!P1 NANOSLEEP.SYNCS 0x989680 ;  /* 0x009896800000995d */ /* 0x002fea0003900000 */
[----:B------:R-:W1:Y:S02]  /*d400*/  @!P1 SYNCS.PHASECHK.TRANS64 P1, [R3+URZ+0x38830], R154 ;  /* 0x0388309a030095a7 */ /* 0x000e64000802007f */
[----:B-1----:R-:W-:Y:S05]  /*d410*/  @!P1 BRA `(.L_x_501) ;  /* 0xfffffffc00f09947 */ /* 0x002fea000383ffff */
[----:B------:R-:W-:Y:S05]  /*d420*/  BRA `(.L_x_500) ;  /* 0xffffff5800b47947 */ /* 0x000fea000383ffff */
.L_x_599:
[----:B-1----:R1:W2:Y:S02]  /*d430*/  SYNCS.PHASECHK.TRANS64.TRYWAIT P1, [R12+URZ+0x38820], R3 ;  /* 0x038820030c0075a7 */ /* 0x0022a4000802017f */
[----:B--2---:R-:W-:Y:S05]  /*d440*/  @!P1 NANOSLEEP.SYNCS 0x989680 ;  /* 0x009896800000995d */ /* 0x004fea0003900000 */
[----:B------:R-:W2:Y:S02]  /*d450*/  @!P1 SYNCS.PHASECHK.TRANS64 P1, [R12+URZ+0x38820], R3 ;  /* 0x038820030c0095a7 */ /* 0x000ea4000802007f */
[----:B--2---:R-:W-:Y:S05]  /*d460*/  @!P1 BRA `(.L_x_599) ;  /* 0xfffffffc00f09947 */ /* 0x004fea000383ffff */
[----:B------:R-:W-:Y:S05]  /*d470*/  BRA `(.L_x_627) ;  /* 0xffffffe000ec7947 */ /* 0x000fea000383ffff */
.L_x_603:
[----:B-1----:R1:W3:Y:S02]  /*d480*/  SYNCS.PHASECHK.TRANS64.TRYWAIT P1, [R12+URZ+0x38840], R21 ;  /* 0x038840150c0075a7 */ /* 0x0022e4000802017f */
[----:B---3--:R-:W-:Y:S05]  /*d490*/  @!P1 NANOSLEEP.SYNCS 0x989680 ;  /* 0x009896800000995d */ /* 0x008fea0003900000 */
[----:B------:R-:W3:Y:S02]  /*d4a0*/  @!P1 SYNCS.PHASECHK.TRANS64 P1, [R12+URZ+0x38840], R21 ;  /* 0x038840150c0095a7 */ /* 0x000ee4000802007f */
[----:B---3--:R-:W-:Y:S05]  /*d4b0*/  @!P1 BRA `(.L_x_603) ;  /* 0xfffffffc00f09947 */ /* 0x008fea000383ffff */
[----:B------:R-:W-:Y:S05]  /*d4c0*/  BRA `(.L_x_628) ;  /* 0xffffffe800587947 */ /* 0x000fea000383ffff */
.L_x_605:
[----:B--2---:R2:W3:Y:S02]  /*d4d0*/  SYNCS.PHASECHK.TRANS64.TRYWAIT P1, [R12+URZ+0x38828], R21 ;  /* 0x038828150c0075a7 */ /* 0x0044e4000802017f */
[----:B---3--:R-:W-:Y:S05]  /*d4e0*/  @!P1 NANOSLEEP.SYNCS 0x989680 ;  /* 0x009896800000995d */ /* 0x008fea0003900000 */
[----:B------:R-:W3:Y:S02]  /*d4f0*/  @!P1 SYNCS.PHASECHK.TRANS64 P1, [R12+URZ+0x38828], R21 ;  /* 0x038828150c0095a7 */ /* 0x000ee4000802007f */
[----:B---3--:R-:W-:Y:S05]  /*d500*/  @!P1 BRA `(.L_x_605) ;  /* 0xfffffffc00f09947 */ /* 0x008fea000383ffff */
[----:B------:R-:W-:Y:S05]  /*d510*/  BRA `(.L_x_629) ;  /* 0xffffffe800f07947 */ /* 0x000fea000383ffff */
.L_x_607:
[----:B---3--:R3:W4:Y:S02]  /*d520*/  SYNCS.PHASECHK.TRANS64.TRYWAIT P1, [R12+URZ+0x38848], R21 ;  /* 0x038848150c0075a7 */ /* 0x008724000802017f */
[----:B----4-:R-:W-:Y:S05]  /*d530*/  @!P1 NANOSLEEP.SYNCS 0x989680 ;  /* 0x009896800000995d */ /* 0x010fea0003900000 */
[----:B------:R-:W4:Y:S02]  /*d540*/  @!P1 SYNCS.PHASECHK.TRANS64 P1, [R12+URZ+0x38848], R21 ;  /* 0x038848150c0095a7 */ /* 0x000f24000802007f */
[----:B----4-:R-:W-:Y:S05]  /*d550*/  @!P1 BRA `(.L_x_607) ;  /* 0xfffffffc00f09947 */ /* 0x010fea000383ffff */
[----:B------:R-:W-:Y:S05]  /*d560*/  BRA `(.L_x_630) ;  /* 0xffffffec00687947 */ /* 0x000fea000383ffff */
.L_x_609:
[----:B------:R-:W-:-:S07]  /*d570*/  SHF.L.U32 R5, R10, 0x1f, RZ ;  /* 0x0000001f0a057819 */ /* 0x000fce00000006ff */
.L_x_631:
[----:B-1----:R1:W2:Y:S02]  /*d580*/  SYNCS.PHASECHK.TRANS64.TRYWAIT P1, [R12+URZ+0x38820], R5 ;  /* 0x038820050c0075a7 */ /* 0x0022a4000802017f */
[----:B--2---:R-:W-:Y:S05]  /*d590*/  @!P1 NANOSLEEP.SYNCS 0x989680 ;  /* 0x009896800000995d */ /* 0x004fea0003900000 */
[----:B------:R-:W2:Y:S02]  /*d5a0*/  @!P1 SYNCS.PHASECHK.TRANS64 P1, [R12+URZ+0x38820], R5 ;  /* 0x038820050c0095a7 */ /* 0x000ea4000802007f */
[----:B--2---:R-:W-:Y:S05]  /*d5b0*/  @!P1 BRA `(.L_x_631) ;  /* 0xfffffffc00f09947 */ /* 0x004fea000383ffff */
[----:B------:R-:W-:Y:S05]  /*d5c0*/  BRA `(.L_x_632) ;  /* 0xffffffec00f07947 */ /* 0x000fea000383ffff */
.L_x_612:
[----:B-1----:R1:W2:Y:S02]  /*d5d0*/  SYNCS.PHASECHK.TRANS64.TRYWAIT P1, [R12+URZ+0x38840], R13 ;  /* 0x0388400d0c0075a7 */ /* 0x0022a4000802017f */
[----:B--2---:R-:W-:Y:S05]  /*d5e0*/  @!P1 NANOSLEEP.SYNCS 0x989680 ;  /* 0x009896800000995d */ /* 0x004fea0003900000 */
[----:B------:R-:W2:Y:S02]  /*d5f0*/  @!P1 SYNCS.PHASECHK.TRANS64 P1, [R12+URZ+0x38840], R13 ;  /* 0x0388400d0c0095a7 */ /* 0x000ea4000802007f */
[----:B--2---:R-:W-:Y:S05]  /*d600*/  @!P1 BRA `(.L_x_612) ;  /* 0xfffffffc00f09947 */ /* 0x004fea000383ffff */
[----:B------:R-:W-:Y:S05]  /*d610*/  BRA `(.L_x_633) ;  /* 0xfffffff000807947 */ /* 0x000fea000383ffff */
.L_x_614:
[----:B--2---:R2:W3:Y:S02]  /*d620*/  SYNCS.PHASECHK.TRANS64.TRYWAIT P1, [R12+URZ+0x38828], R13 ;  /* 0x0388280d0c0075a7 */ /* 0x0044e4000802017f */
[----:B---3--:R-:W-:Y:S05]  /*d630*/  @!P1 NANOSLEEP.SYNCS 0x989680 ;  /* 0x009896800000995d */ /* 0x008fea0003900000 */
[----:B------:R-:W3:Y:S02]  /*d640*/  @!P1 SYNCS.PHASECHK.TRANS64 P1, [R12+URZ+0x38828], R13 ;  /* 0x0388280d0c0095a7 */ /* 0x000ee4000802007f */
[----:B---3--:R-:W-:Y:S05]  /*d650*/  @!P1 BRA `(.L_x_614) ;  /* 0xfffffffc00f09947 */ /* 0x008fea000383ffff */
[----:B------:R-:W-:Y:S05]  /*d660*/  BRA `(.L_x_634) ;  /* 0xfffffff4000c7947 */ /* 0x000fea000383ffff */
.L_x_616:
[----:B---3--:R3:W4:Y:S02]  /*d670*/  SYNCS.PHASECHK.TRANS64.TRYWAIT P0, [R4+URZ+0x38840], R3 ;  /* 0x03884003040075a7 */ /* 0x008724000800017f */
[----:B----4-:R-:W-:Y:S05]  /*d680*/  @!P0 NANOSLEEP.SYNCS 0x989680 ;  /* 0x009896800000895d */ /* 0x010fea0003900000 */
[----:B------:R-:W4:Y:S02]  /*d690*/  @!P0 SYNCS.PHASECHK.TRANS64 P0, [R4+URZ+0x38840], R3 ;  /* 0x03884003040085a7 */ /* 0x000f24000800007f */
[----:B----4-:R-:W-:Y:S05]  /*d6a0*/  @!P0 BRA `(.L_x_616) ;  /* 0xfffffffc00f08947 */ /* 0x010fea000383ffff */
[----:B------:R-:W-:Y:S05]  /*d6b0*/  BRA `(.L_x_635) ;  /* 0xfffffff400987947 */ /* 0x000fea000383ffff */
.L_x_618:
[----:B------:R-:W-:Y:S01]  /*d6c0*/  BSSY B0, `(.L_x_636) ;  /* 0x0000006000007945 */ /* 0x000fe20003800000 */
[----:B------:R-:W-:-:S07]  /*d6d0*/  IMAD.MOV.U32 R15, RZ, RZ, -0x1 ;  /* 0xffffffffff0f7424 */ /* 0x000fce00078e00ff */
[----:B--2---:R-:W-:Y:S05]  /*d6e0*/  WARPSYNC.COLLECTIVE R15, `(.L_x_637) ;  /* 0x000000000f0c7348 */ /* 0x004fea0003c00000 */
[----:B------:R-:W-:Y:S02]  /*d6f0*/  ELECT P6, UR62, PT ;  /* 0x00000000003e782f */ /* 0x000fe400038c0000 */
[----:B------:R-:W-:Y:S01]  /*d700*/  MOV R14, UR62 ;  /* 0x0000003e000e7c02 */ /* 0x000fe20008000f00 */
[----:B--2---:R-:W-:Y:S10]  /*d710*/  ENDCOLLECTIVE ;  /* 0x000000000000791b */ /* 0x004ff40003800000 */
.L_x_637:
[----:B------:R-:W-:Y:S05]  /*d720*/  BSYNC B0 ;  /* 0x0000000000007941 */ /* 0x000fea0003800000 */
.L_x_636:
[----:B------:R-:W-:Y:S05]  /*d730*/  BRA `(.L_x_638) ;  /* 0xfffffff800487947 */ /* 0x000fea000383ffff */
.L_x_620:
[----:B-1----:R1:W3:Y:S02]  /*d740*/  SYNCS.PHASECHK.TRANS64.TRYWAIT P0, [R7+URZ], R4 ;  /* 0x00000004070075a7 */ /* 0x0022e4000800017f */
[----:B---3--:R-:W-:Y:S05]  /*d750*/  @!P0 NANOSLEEP.SYNCS 0x989680 ;  /* 0x009896800000895d */ /* 0x008fea0003900000 */
[----:B------:R-:W3:Y:S02]  /*d760*/  @!P0 SYNCS.PHASECHK.TRANS64 P0, [R7+URZ], R4 ;  /* 0x00000004070085a7 */ /* 0x000ee4000800007f */
[----:B---3--:R-:W-:Y:S05]  /*d770*/  @!P0 BRA `(.L_x_620) ;  /* 0xfffffffc00f08947 */ /* 0x008fea000383ffff */
[----:B------:R-:W-:Y:S05]  /*d780*/  BRA `(.L_x_639) ;  /* 0xfffffff800887947 */ /* 0x000fea000383ffff */
.L_x_621:
[----:B---3--:R3:W4:Y:S02]  /*d790*/  SYNCS.PHASECHK.TRANS64.TRYWAIT P0, [R11+URZ], R2 ;  /* 0x000000020b0075a7 */ /* 0x008724000800017f */
[----:B----4-:R-:W-:Y:S05]  /*d7a0*/  @!P0 NANOSLEEP.SYNCS 0x989680 ;  /* 0x009896800000895d */ /* 0x010fea0003900000 */
[----:B------:R-:W4:Y:S02]  /*d7b0*/  @!P0 SYNCS.PHASECHK.TRANS64 P0, [R11+URZ], R2 ;  /* 0x000000020b0085a7 */ /* 0x000f24000800007f */
[----:B----4-:R-:W-:Y:S05]  /*d7c0*/  @!P0 BRA `(.L_x_621) ;  /* 0xfffffffc00f08947 */ /* 0x010fea000383ffff */
[----:B------:R-:W-:Y:S05]  /*d7d0*/  BRA `(.L_x_640) ;  /* 0xfffffff8007c7947 */ /* 0x000fea000383ffff */
.L_x_623:
[----:B----4-:R4:W1:Y:S02]  /*d7e0*/  SYNCS.PHASECHK.TRANS64.TRYWAIT P0, [R9+URZ], R4 ;  /* 0x00000004090075a7 */ /* 0x010864000800017f */
[----:B-1----:R-:W-:Y:S05]  /*d7f0*/  @!P0 NANOSLEEP.SYNCS 0x989680 ;  /* 0x009896800000895d */ /* 0x002fea0003900000 */
[----:B------:R-:W1:Y:S02]  /*d800*/  @!P0 SYNCS.PHASECHK.TRANS64 P0, [R9+URZ], R4 ;  /* 0x00000004090085a7 */ /* 0x000e64000800007f */
[----:B-1----:R-:W-:Y:S05]  /*d810*/  @!P0 BRA `(.L_x_623) ;  /* 0xfffffffc00f08947 */ /* 0x002fea000383ffff */
[----:B------:R-:W-:Y:S05]  /*d820*/  BRA `(.L_x_641) ;  /* 0xfffffff800807947 */ /* 0x000fea000383ffff */
.L_x_642:
        /* <DEDUP_REMOVED lines=13> */
.L_x_3687:


//--------------------- .text._ZN7cutlass13device_kernelIN5flash11enable_sm90INS1_16FlashAttnBwdSm90INS1_25CollectiveMainloopBwdSm90ILi2ELi2ELi2EN4cute5tupleIJNS5_1CILi1EEES8_S8_EEENS6_IJNS7_ILi80EEENS7_ILi128EEESB_EEENS_10bfloat16_tEfNS_4arch4Sm90ELb0ELb0ELb0ELb1ELb1ELb1ELb0ELb1ELi2ELi1ELi2ELi1ELb0EEENS1_21CollectiveEpilogueBwdISC_SD_SF_Li256ELb1ELb0ELi1EEENS1_19SingleTileSchedulerILb1ELb0ELb0ELi128EEEEEEEEEvNT_6ParamsE --------------------------
	.section	.text._ZN7cutlass13device_kernelIN5flash11enable_sm90INS1_16FlashAttnBwdSm90INS1_25CollectiveMainloopBwdSm90ILi2ELi2ELi2EN4cute5tupleIJNS5_1CILi1EEES8_S8_EEENS6_IJNS7_ILi80EEENS7_ILi128EEESB_EEENS_10bfloat16_tEfNS_4arch4Sm90ELb0ELb0ELb0ELb1ELb1ELb1ELb0ELb1ELi2ELi1ELi2ELi1ELb0EEENS1_21CollectiveEpilogueBwdISC_SD_SF_Li256ELb1ELb0ELi1EEENS1_19SingleTileSchedulerILb1ELb0ELb0ELi128EEEEEEEEEvNT_6ParamsE,"ax",@progbits
	.align	128
.text._ZN7cutlass13device_kernelIN5flash11enable_sm90INS1_16FlashAttnBwdSm90INS1_25CollectiveMainloopBwdSm90ILi2ELi2ELi2EN4cute5tupleIJNS5_1CILi1EEES8_S8_EEENS6_IJNS7_ILi80EEENS7_ILi128EEESB_EEENS_10bfloat16_tEfNS_4arch4Sm90ELb0ELb0ELb0ELb1ELb1ELb1ELb0ELb1ELi2ELi1ELi2ELi1ELb0EEENS1_21CollectiveEpilogueBwdISC_SD_SF_Li256ELb1ELb0ELi1EEENS1_19SingleTileSchedulerILb1ELb0ELb0ELi128EEEEEEEEEvNT_6ParamsE:
        .type           _ZN7cutlass13device_kernelIN5flash11enable_sm90INS1_16FlashAttnBwdSm90INS1_25CollectiveMainloopBwdSm90ILi2ELi2ELi2EN4cute5tupleIJNS5_1CILi1EEES8_S8_EEENS6_IJNS7_ILi80EEENS7_ILi128EEESB_EEENS_10bfloat16_tEfNS_4arch4Sm90ELb0ELb0ELb0ELb1ELb1ELb1ELb0ELb1ELi2ELi1ELi2ELi1ELb0EEENS1_21CollectiveEpilogueBwdISC_SD_SF_Li256ELb1ELb0ELi1EEENS1_19SingleTileSchedulerILb1ELb0ELb0ELi128EEEEEEEEEvNT_6ParamsE,@function
        .size           _ZN7cutlass13device_kernelIN5flash11enable_sm90INS1_16FlashAttnBwdSm90INS1_25CollectiveMainloopBwdSm90ILi2ELi2ELi2EN4cute5tupleIJNS5_1CILi1EEES8_S8_EEENS6_IJNS7_ILi80EEENS7_ILi128EEESB_EEENS_10bfloat16_tEfNS_4arch4Sm90ELb0ELb0ELb0ELb1ELb1ELb1ELb0ELb1ELi2ELi1ELi2ELi1ELb0EEENS1_21CollectiveEpilogueBwdISC_SD_SF_Li256ELb1ELb0ELi1EEENS1_19SingleTileSchedulerILb1ELb0ELb0ELi128EEEEEEEEEvNT_6ParamsE,(.L_x_3688 - _ZN7cutlass13device_kernelIN5flash11enable_sm90INS1_16FlashAttnBwdSm90INS1_25CollectiveMainloopBwdSm90ILi2ELi2ELi2EN4cute5tupleIJNS5_1CILi1EEES8_S8_EEENS6_IJNS7_ILi80EEENS7_ILi128EEESB_EEENS_10bfloat16_tEfNS_4arch4Sm90ELb0ELb0ELb0ELb1ELb1ELb1ELb0ELb1ELi2ELi1ELi2ELi1ELb0EEENS1_21CollectiveEpilogueBwdISC_SD_SF_Li256ELb1ELb0ELi1EEENS1_19SingleTileSchedulerILb1ELb0ELb0ELi128EEEEEEEEEvNT_6ParamsE)
        .other          _ZN7cutlass13device_kernelIN5flash11enable_sm90INS1_16FlashAttnBwdSm90INS1_25CollectiveMainloopBwdSm90ILi2ELi2ELi2EN4cute5tupleIJNS5_1CILi1EEES8_S8_EEENS6_IJNS7_ILi80EEENS7_ILi128EEESB_EEENS_10bfloat16_tEfNS_4arch4Sm90ELb0ELb0ELb0ELb1ELb1ELb1ELb0ELb1ELi2ELi1ELi2ELi1ELb0EEENS1_21CollectiveEpilogueBwdISC_SD_SF_Li256ELb1ELb0ELi1EEENS1_19SingleTileSchedulerILb1ELb0ELb0ELi128EEEEEEEEEvNT_6ParamsE,@"STO_CUDA_ENTRY STV_DEFAULT"
_ZN7cutlass13device_kernelIN5flash11enable_sm90INS1_16FlashAttnBwdSm90INS1_25CollectiveMainloopBwdSm90ILi2ELi2ELi2EN4cute5tupleIJNS5_1CILi1EEES8_S8_EEENS6_IJNS7_ILi80EEENS7_ILi128EEESB_EEENS_10bfloat16_tEfNS_4arch4Sm90ELb0ELb0ELb0ELb1ELb1ELb1ELb0ELb1ELi2ELi1ELi2ELi1ELb0EEENS1_21CollectiveEpilogueBwdISC_SD_SF_Li256ELb1ELb0ELi1EEENS1_19SingleTileSchedulerILb1ELb0ELb0ELi128EEEEEEEEEvNT_6ParamsE:
        /* <DEDUP_REMOVED lines=23> */
.L_x_644:
[----:B------:R-:W-:Y:S05]  /*0170*/  BSYNC B0 ;  /* 0x0000000000007941 */ /* 0x000fea0003800000 */
.L_x_643:
        /* <DEDUP_REMOVED lines=34> */
.L_x_645:
        /* <DEDUP_REMOVED lines=22> */
.L_x_646:
        /* <DEDUP_REMOVED lines=9> */
.L_x_649:
        /* <DEDUP_REMOVED lines=20> */
.L_x_650:
        /* <DEDUP_REMOVED lines=10> */
.L_x_652:
[----:B------:R-:W2:Y:S02]  /*0770*/  LDC R0, c[0x0][0x8bc] ;  /* 0x00022f00ff007b82 */ /* 0x000ea40000000800 */
.L_x_651:
        /* <DEDUP_REMOVED lines=17> */
.L_x_654:
        /* <DEDUP_REMOVED lines=10> */
.L_x_655:
        /* <DEDUP_REMOVED lines=8> */
.L_x_656:
        /* <DEDUP_REMOVED lines=9> */
.L_x_657:
        /* <DEDUP_REMOVED lines=89> */
.L_x_660:
        /* <DEDUP_REMOVED lines=15> */
.L_x_659:
        /* <DEDUP_REMOVED lines=23> */
.L_x_662:
        /* <DEDUP_REMOVED lines=15> */
.L_x_661:
        /* <DEDUP_REMOVED lines=8> */
.L_x_814:
        /* <DEDUP_REMOVED lines=48> */
.L_x_664:
        /* <DEDUP_REMOVED lines=79> */
.L_x_676:
[----:B------:R-:W2:Y:S02]  /*1b90*/  LDL R3, [R1] ;  /* 0x0000000001037983 */ /* 0x000ea40000100800 */
[----:B--2---:R-:W-:-:S13]  /*1ba0*/  ISETP.NE.AND P0, PT, R3, 0x3, PT ;  /* 0x000000030300780c */ /* 0x004fda0003f05270 */
[----:B------:R-:W-:Y:S05]  /*1bb0*/  @!P0 BRA `(.L_x_666) ;  /* 0x0000000000048947 */ /* 0x000fea0003800000 */
[----:B------:R-:W-:Y:S01]  /*1bc0*/  BPT.TRAP 0x1 ;  /* 0x000000040000795c */ /* 0x000fe20000300000 */
.L_x_666:
        /* <DEDUP_REMOVED lines=8> */
.L_x_667:
[----:B---3--:R-:W-:Y:S05]  /*1c50*/  @P1 BRA `(.L_x_668) ;  /* 0x0000000000081947 */ /* 0x008fea0003800000 */
[----:B------:R-:W3:Y:S02]  /*1c60*/  SYNCS.PHASECHK.TRANS64.TRYWAIT P1, [R3+URZ+0x38810], R154 ;  /* 0x0388109a030075a7 */ /* 0x000ee4000802017f */
[----:B---3--:R-:W-:Y:S05]  /*1c70*/  @!P1 BRA `(.L_x_669) ;  /* 0x000000bc00c49947 */ /* 0x008fea0003800000 */
.L_x_668:
        /* <DEDUP_REMOVED lines=286> */
.L_x_670:
[----:B------:R1:W1:Y:S01]  /*2e60*/  SYNCS.PHASECHK.TRANS64.TRYWAIT P1, [R3+URZ+0x38830], R154 ;  /* 0x0388309a030075a7 */ /* 0x000262000802017f */
[----:B------:R-:W-:Y:S05]  /*2e70*/  @!P0 BRA `(.L_x_671) ;  /* 0x0000000000048947 */ /* 0x000fea0003800000 */
[----:B------:R-:W-:Y:S01]  /*2e80*/  BPT.TRAP 0x1 ;  /* 0x000000040000795c */ /* 0x000fe20000300000 */
.L_x_671:
[----:B------:R-:W-:-:S05]  /*2e90*/  VIADD R152, R152, 0x24000 ;  /* 0x0002400098987836 */ /* 0x000fca0000000000 */
[----:B------:R-:W-:-:S04]  /*2ea0*/  SHF.R.U32.HI R152, RZ, 0x4, R152 ;  /* 0x00000004ff987819 */ /* 0x000fc80000011698 */
[----:B------:R-:W-:-:S04]  /*2eb0*/  LOP3.LUT R236, R152, 0x3fff, RZ, 0xc0, !PT ;  /* 0x00003fff98ec7812 */ /* 0x000fc800078ec0ff */
[----:B------:R-:W-:Y:S01]  /*2ec0*/  LOP3.LUT R153, R236, 0x10000, RZ, 0xfc, !PT ;  /* 0x00010000ec997812 */ /* 0x000fe200078efcff */
[----:B-1----:R-:W-:Y:S06]  /*2ed0*/  @P1 BRA `(.L_x_672) ;  /* 0x0000000000081947 */ /* 0x002fec0003800000 */
[----:B------:R-:W1:Y:S02]  /*2ee0*/  SYNCS.PHASECHK.TRANS64.TRYWAIT P1, [R3+URZ+0x38830], R154 ;  /* 0x0388309a030075a7 */ /* 0x000e64000802017f */
[----:B-1----:R-:W-:Y:S05]  /*2ef0*/  @!P1 BRA `(.L_x_673) ;  /* 0x000000ac00389947 */ /* 0x002fea0003800000 */
.L_x_672:
        /* <DEDUP_REMOVED lines=832> */
.L_x_674:
        /* <DEDUP_REMOVED lines=56> */
.L_x_675:
        /* <DEDUP_REMOVED lines=78> */
.L_x_658:
        /* <DEDUP_REMOVED lines=154> */
.L_x_678:
        /* <DEDUP_REMOVED lines=58> */
.L_x_680:
[----:B------:R-:W-:Y:S05]  /*78a0*/  BSYNC B0 ;  /* 0x0000000000007941 */ /* 0x000fea0003800000 */
.L_x_679:
        /* <DEDUP_REMOVED lines=15> */
.L_x_682:
[----:B------:R-:W-:Y:S05]  /*79a0*/  BSYNC B0 ;  /* 0x0000000000007941 */ /* 0x000fea0003800000 */
.L_x_681:
        /* <DEDUP_REMOVED lines=18> */
.L_x_684:
[----:B------:R-:W-:Y:S05]  /*7ad0*/  BSYNC B0 ;  /* 0x0000000000007941 */ /* 0x000fea0003800000 */
.L_x_683:
        /* <DEDUP_REMOVED lines=17> */
.L_x_686:
[----:B------:R-:W-:Y:S05]  /*7bf0*/  BSYNC B0 ;  /* 0x0000000000007941 */ /* 0x000fea0003800000 */
.L_x_685:
        /* <DEDUP_REMOVED lines=18> */
.L_x_688:
[----:B------:R-:W-:Y:S05]  /*7d20*/  BSYNC B0 ;  /* 0x0000000000007941 */ /* 0x000fea0003800000 */
.L_x_687:
        /* <DEDUP_REMOVED lines=18> */
.L_x_690:
[----:B------:R-:W-:Y:S05]  /*7e50*/  BSYNC B0 ;  /* 0x0000000000007941 */ /* 0x000fea0003800000 */
.L_x_689:
        /* <DEDUP_REMOVED lines=19> */
.L_x_692:
[----:B------:R-:W-:Y:S05]  /*7f90*/  BSYNC B0 ;  /* 0x0000000000007941 */ /* 0x000fea0003800000 */
.L_x_691:
        /* <DEDUP_REMOVED lines=21> */
.L_x_694:
[----:B------:R-:W-:Y:S05]  /*80f0*/  BSYNC B0 ;  /* 0x0000000000007941 */ /* 0x000fea0003800000 */
.L_x_693:
        /* <DEDUP_REMOVED lines=33> */
.L_x_696:
[----:B------:R-:W-:Y:S05]  /*8310*/  BSYNC B0 ;  /* 0x0000000000007941 */ /* 0x000fea0003800000 */
.L_x_695:
        /* <DEDUP_REMOVED lines=17> */
.L_x_698:
[----:B------:R-:W-:Y:S05]  /*8430*/  BSYNC B0 ;  /* 0x0000000000007941 */ /* 0x000fea0003800000 */
.L_x_697:
        /* <DEDUP_REMOVED lines=15> */
.L_x_700:
[----:B------:R-:W-:Y:S05]  /*8530*/  BSYNC B0 ;  /* 0x0000000000007941 */ /* 0x000fea0003800000 */
.L_x_699:
        /* <DEDUP_REMOVED lines=15> */
.L_x_702:
[----:B------:R-:W-:Y:S05]  /*8630*/  BSYNC B0 ;  /* 0x0000000000007941 */ /* 0x000fea0003800000 */
.L_x_701:
        /* <DEDUP_REMOVED lines=15> */
.L_x_704:
[----:B------:R-:W-:Y:S05]  /*8730*/  BSYNC B0 ;  /* 0x0000000000007941 */ /* 0x000fea0003800000 */
.L_x_703:
        /* <DEDUP_REMOVED lines=15> */
.L_x_706:
[----:B------:R-:W-:Y:S05]  /*8830*/  BSYNC B0 ;  /* 0x0000000000007941 */ /* 0x000fea0003800000 */
.L_x_705:
        /* <DEDUP_REMOVED lines=15> */
.L_x_708:
[----:B------:R-:W-:Y:S05]  /*8930*/  BSYNC B0 ;  /* 0x0000000000007941 */ /* 0x000fea0003800000 */
.L_x_707:
        /* <DEDUP_REMOVED lines=15> */
.L_x_677:
        /* <DEDUP_REMOVED lines=31> */
.L_x_709:
        /* <DEDUP_REMOVED lines=48> */
.L_x_711:
[----:B------:R-:W-:Y:S05]  /*8f20*/  BSYNC B0 ;  /* 0x0000000000007941 */ /* 0x000fea0003800000 */
.L_x_710:
        /* <DEDUP_REMOVED lines=16> */
.L_x_713:
[----:B------:R-:W-:Y:S05]  /*9030*/  BSYNC B0 ;  /* 0x0000000000007941 */ /* 0x000fea0003800000 */
.L_x_712:
        /* <DEDUP_REMOVED lines=16> */
.L_x_715:
[----:B------:R-:W-:Y:S05]  /*9140*/  BSYNC B0 ;  /* 0x0000000000007941 */ /* 0x000fea0003800000 */
.L_x_714:
        /* <DEDUP_REMOVED lines=17> */
.L_x_717:
[----:B------:R-:W-:Y:S05]  /*9260*/  BSYNC B0 ;  /* 0x0000000000007941 */ /* 0x000fea0003800000 */
.L_x_716:
        /* <DEDUP_REMOVED lines=16> */
.L_x_719:
[----:B------:R-:W-:Y:S05]  /*9370*/  BSYNC B0 ;  /* 0x0000000000007941 */ /* 0x000fea0003800000 */
.L_x_718:
        /* <DEDUP_REMOVED lines=18> */
.L_x_721:
[----:B------:R-:W-:Y:S05]  /*94a0*/  BSYNC B0 ;  /* 0x0000000000007941 */ /* 0x000fea0003800000 */
.L_x_720:
        /* <DEDUP_REMOVED lines=20> */
.L_x_723:
[----:B------:R-:W-:Y:S05]  /*95f0*/  BSYNC B0 ;  /* 0x0000000000007941 */ /* 0x000fea0003800000 */
.L_x_722:
        /* <DEDUP_REMOVED lines=17> */
.L_x_725:
[----:B------:R-:W-:Y:S05]  /*9710*/  BSYNC B0 ;  /* 0x0000000000007941 */ /* 0x000fea0003800000 */
.L_x_724:
        /* <DEDUP_REMOVED lines=32> */
.L_x_727:
[----:B------:R-:W-:Y:S05]  /*9920*/  BSYNC B0 ;  /* 0x0000000000007941 */ /* 0x000fea0003800000 */
.L_x_726:
        /* <DEDUP_REMOVED lines=16> */
.L_x_729:
[----:B------:R-:W-:Y:S05]  /*9a30*/  BSYNC B0 ;  /* 0x0000000000007941 */ /* 0x000fea0003800000 */
.L_x_728:
        /* <DEDUP_REMOVED lines=15> */
.L_x_731:
[----:B------:R-:W-:Y:S05]  /*9b30*/  BSYNC B0 ;  /* 0x0000000000007941 */ /* 0x000fea0003800000 */
.L_x_730:
        /* <DEDUP_REMOVED lines=15> */
.L_x_733:
[----:B------:R-:W-:Y:S05]  /*9c30*/  BSYNC B0 ;  /* 0x0000000000007941 */ /* 0x000fea0003800000 */
.L_x_732:
        /* <DEDUP_REMOVED lines=15> */
.L_x_735:
[----:B------:R-:W-:Y:S05]  /*9d30*/  BSYNC B0 ;  /* 0x0000000000007941 */ /* 0x000fea0003800000 */
.L_x_734:
        /* <DEDUP_REMOVED lines=15> */
.L_x_737:
[----:B------:R-:W-:Y:S05]  /*9e30*/  BSYNC B0 ;  /* 0x0000000000007941 */ /* 0x000fea0003800000 */
.L_x_736:
        /* <DEDUP_REMOVED lines=15> */
.L_x_739:
[----:B------:R-:W-:Y:S05]  /*9f30*/  BSYNC B0 ;  /* 0x0000000000007941 */ /* 0x000fea0003800000 */
.L_x_738:
        /* <DEDUP_REMOVED lines=15> */
.L_x_648:
        /* <DEDUP_REMOVED lines=9> */
[----:B------:R-:W1:Y:S01]  /*a0c0*/  S2UR UR24, SR_CTAID.X ;  /* 0x00000000001879c3 */ /* 0x000e620000002500 */
[----:B------:R-:W-:-:S04]  /*a0d0*/  ISETP.NE.U32.AND P0, PT, RZ, UR4, PT ;  /* 0x00000004ff007c0c */ /* 0x000fc8000bf05070 */
[----:B------:R-:W-:-:S03]  /*a0e0*/  ISETP.NE.AND.EX P0, PT, RZ, UR5, PT, P0 ;  /* 0x00000005ff007c0c */ /* 0x000fc6000bf05300 */
[----:B------:R-:W2:Y:S10]  /*a0f0*/  S2UR UR12, SR_CTAID.Z ;  /* 0x00000000000c79c3 */ /* 0x000eb40000002700 */
[----:B------:R-:W-:Y:S05]  /*a100*/  @!P0 BRA `(.L_x_741) ;  /* 0x00000000001c8947 */ /* 0x000fea0003800000 */
[----:B------:R-:W-:Y:S02]  /*a110*/  ULDC.64 UR4, c[0x0][0x8d8] ;  /* 0x0002360000047ab9 */ /* 0x000fe40000000a00 */
[----:B--2---:R-:W-:-:S06]  /*a120*/  UIMAD.WIDE UR4, UR12, 0x4, UR4 ;  /* 0x000000040c0478a5 */ /* 0x004fcc000f8e0204 */
[----:B------:R-:W-:Y:S02]  /*a130*/  IMAD.U32 R2, RZ, RZ, UR4 ;  /* 0x00000004ff027e24 */ /* 0x000fe4000f8e00ff */
[----:B------:R-:W-:-:S05]  /*a140*/  IMAD.U32 R3, RZ, RZ, UR5 ;  /* 0x00000005ff037e24 */ /* 0x000fca000f8e00ff */
[----:B------:R-:W2:Y:S02]  /*a150*/  LDG.E R2, desc[UR38][R2.64] ;  /* 0x0000002602027981 */ /* 0x000ea4000c1e1900 */
[----:B--2---:R-:W-:Y:S01]  /*a160*/  R2UR UR4, R2 ;  /* 0x00000000020472ca */ /* 0x004fe200000e0000 */
[----:B------:R-:W-:-:S14]  /*a170*/  BRA `(.L_x_742) ;  /* 0x0000000000387947 */ /* 0x000fdc0003800000 */
.L_x_741:
[----:B------:R-:W-:Y:S02]  /*a180*/  ULDC.64 UR4, c[0x0][0x8d0] ;  /* 0x0002340000047ab9 */ /* 0x000fe40000000a00 */
[----:B------:R-:W-:-:S04]  /*a190*/  ISETP.NE.U32.AND P0, PT, RZ, UR4, PT ;  /* 0x00000004ff007c0c */ /* 0x000fc8000bf05070 */
[----:B------:R-:W-:-:S13]  /*a1a0*/  ISETP.NE.AND.EX P0, PT, RZ, UR5, PT, P0 ;  /* 0x00000005ff007c0c */ /* 0x000fda000bf05300 */
[----:B------:R-:W-:Y:S05]  /*a1b0*/  @!P0 BRA `(.L_x_743) ;  /* 0x0000000000248947 */ /* 0x000fea0003800000 */
[----:B------:R-:W-:Y:S02]  /*a1c0*/  ULDC.64 UR4, c[0x0][0x8d0] ;  /* 0x0002340000047ab9 */ /* 0x000fe40000000a00 */
[----:B--2---:R-:W-:-:S06]  /*a1d0*/  UIMAD.WIDE UR4, UR12, 0x4, UR4 ;  /* 0x000000040c0478a5 */ /* 0x004fcc000f8e0204 */
[----:B------:R-:W-:Y:S02]  /*a1e0*/  IMAD.U32 R2, RZ, RZ, UR4 ;  /* 0x00000004ff027e24 */ /* 0x000fe4000f8e00ff */
[----:B------:R-:W-:-:S05]  /*a1f0*/  IMAD.U32 R3, RZ, RZ, UR5 ;  /* 0x00000005ff037e24 */ /* 0x000fca000f8e00ff */
[----:B------:R-:W2:Y:S04]  /*a200*/  LDG.E R0, desc[UR38][R2.64] ;  /* 0x0000002602007981 */ /* 0x000ea8000c1e1900 */
[----:B------:R-:W2:Y:S02]  /*a210*/  LDG.E R5, desc[UR38][R2.64+0x4] ;  /* 0x0000042602057981 */ /* 0x000ea4000c1e1900 */
[----:B--2---:R-:W-:-:S05]  /*a220*/  IMAD.IADD R0, R5, 0x1, -R0 ;  /* 0x0000000105007824 */ /* 0x004fca00078e0a00 */
[----:B------:R-:W-:Y:S01]  /*a230*/  R2UR UR4, R0 ;  /* 0x00000000000472ca */ /* 0x000fe200000e0000 */
[----:B------:R-:W-:-:S14]  /*a240*/  BRA `(.L_x_742) ;  /* 0x0000000000047947 */ /* 0x000fdc0003800000 */
.L_x_743:
[----:B------:R-:W-:-:S05]  /*a250*/  ULDC UR4, c[0x0][0x8bc] ;  /* 0x00022f0000047ab9 */ /* 0x000fca0000000800 */
.L_x_742:
[----:B-1----:R-:W-:-:S04]  /*a260*/  USHF.L.U32 UR5, UR24, 0x7, URZ ;  /* 0x0000000718057899 */ /* 0x002fc8000800063f */
[----:B------:R-:W-:-:S04]  /*a270*/  UISETP.GE.AND UP0, UPT, UR5, UR4, UPT ;  /* 0x000000040500728c */ /* 0x000fc8000bf06270 */
[----:B--2---:R-:W-:-:S06]  /*a280*/  USEL UR12, UR12, 0xffffffff, !UP0 ;  /* 0xffffffff0c0c7887 */ /* 0x004fcc000c000000 */
        /* <DEDUP_REMOVED lines=23> */
[----:B------:R-:W3:-:S12]  /*a400*/  S2UR UR11, SR_CTAID.Y ;  /* 0x00000000000b79c3 */ /* 0x000ed80000002600 */
[----:B--2---:R-:W-:-:S13]  /*a410*/  @P2 R2UR UR4, R6 ;  /* 0x00000000060422ca */ /* 0x004fda00000e0000 */
[----:B------:R-:W-:-:S04]  /*a420*/  @UP0 UIMAD UR4, UR12, 0x50, UR4 ;  /* 0x000000500c0408a4 */ /* 0x000fc8000f8e0204 */
[----:B------:R-:W-:-:S04]  /*a430*/  UIMAD.WIDE UR4, UR4, 0x66666667, URZ ;  /* 0x66666667040478a5 */ /* 0x000fc8000f8e023f */
[----:B------:R-:W-:-:S04]  /*a440*/  @UP0 USHF.R.U32.HI UR4, URZ, 0x1f, UR5 ;  /* 0x0000001f3f040899 */ /* 0x000fc80008011605 */
[----:B------:R-:W-:Y:S01]  /*a450*/  @UP0 ULEA.HI.SX32 UR4, UR5, UR4, 0x1b ;  /* 0x0000000405040291 */ /* 0x000fe2000f8fda3f */
[----:B-1-3--:R-:W-:Y:S11]  /*a460*/  @P1 BRA `(.L_x_744) ;  /* 0x0000000000101947 */ /* 0x00aff60003800000 */
[----:B------:R-:W-:Y:S05]  /*a470*/  @!P0 BRA `(.L_x_744) ;  /* 0x00000000000c8947 */ /* 0x000fea0003800000 */
[----:B------:R-:W2:Y:S04]  /*a480*/  LDG.E R5, desc[UR38][R2.64] ;  /* 0x0000002602057981 */ /* 0x000ea8000c1e1900 */
[----:B-----5:R-:W2:Y:S02]  /*a490*/  LDG.E R0, desc[UR38][R2.64+0x4] ;  /* 0x0000042602007981 */ /* 0x020ea4000c1e1900 */
[----:B--2---:R-:W-:-:S07]  /*a4a0*/  IMAD.IADD R0, R0, 0x1, -R5 ;  /* 0x0000000100007824 */ /* 0x004fce00078e0a05 */
.L_x_744:
[----:B-----5:R-:W-:Y:S01]  /*a4b0*/  ISETP.GE.AND P0, PT, R0, 0x1, PT ;  /* 0x000000010000780c */ /* 0x020fe20003f06270 */
[----:B------:R-:W-:Y:S01]  /*a4c0*/  @UP0 UIMAD UR4, UR4, 0x2800, URZ ;  /* 0x00002800040408a4 */ /* 0x000fe2000f8e023f */
[----:B------:R-:W-:Y:S01]  /*a4d0*/  UMOV UR6, URZ ;  /* 0x0000003f00067c82 */ /* 0x000fe20008000000 */
[----:B------:R-:W-:Y:S02]  /*a4e0*/  UMOV UR7, URZ ;  /* 0x0000003f00077c82 */ /* 0x000fe40008000000 */
[----:B------:R-:W-:Y:S02]  /*a4f0*/  @UP0 USHF.R.S32.HI UR5, URZ, 0x1f, UR4 ;  /* 0x0000001f3f050899 */ /* 0x000fe40008011404 */
[----:B------:R-:W-:Y:S01]  /*a500*/  USHF.R.S32.HI UR19, URZ, 0x1f, UR11 ;  /* 0x0000001f3f137899 */ /* 0x000fe2000801140b */
[----:B------:R-:W-:-:S04]  /*a510*/  @UP0 UMOV UR6, UR4 ;  /* 0x0000000400060c82 */ /* 0x000fc80008000000 */
[----:B------:R-:W-:Y:S01]  /*a520*/  @UP0 UMOV UR7, UR5 ;  /* 0x0000000500070c82 */ /* 0x000fe20008000000 */
[----:B------:R-:W-:Y:S06]  /*a530*/  @!P0 BRA `(.L_x_653) ;  /* 0x0000003400508947 */ /* 0x000fec0003800000 */
[----:B------:R-:W1:Y:S01]  /*a540*/  S2R R4, SR_TID.X ;  /* 0x0000000000047919 */ /* 0x000e620000002100 */
        /* <DEDUP_REMOVED lines=8> */
[----:B------:R-:W-:Y:S01]  /*a5d0*/  USEL UR18, UR12, URZ, !UP0 ;  /* 0x0000003f0c127287 */ /* 0x000fe2000c000000 */
[----:B------:R-:W-:Y:S01]  /*a5e0*/  SHF.R.U32.HI R3, RZ, 0x1f, R2 ;  /* 0x0000001fff037819 */ /* 0x000fe20000011602 */
[----:B------:R-:W-:Y:S01]  /*a5f0*/  USEL UR4, UR4, URZ, !UP0 ;  /* 0x0000003f04047287 */ /* 0x000fe2000c000000 */
[----:B------:R-:W-:Y:S01]  /*a600*/  ULDC UR10, c[0x0][0x288] ;  /* 0x0000a200000a7ab9 */ /* 0x000fe20000000800 */
[----:B------:R-:W-:Y:S01]  /*a610*/  UIADD3 UR8, UP0, UR6, UR14, URZ ;  /* 0x0000000e06087290 */ /* 0x000fe2000ff1e03f */
[----:B------:R-:W-:Y:S01]  /*a620*/  LEA.HI.SX32 R3, R2, R3, 0x1b ;  /* 0x0000000302037211 */ /* 0x000fe200078fdaff */
[----:B------:R-:W-:Y:S01]  /*a630*/  UIADD3 UR5, UR15, UR5, URZ ;  /* 0x000000050f057290 */ /* 0x000fe2000fffe03f */
[----:B------:R-:W-:Y:S01]  /*a640*/  ULDC UR9, c[0x0][0x760] ;  /* 0x0001d80000097ab9 */ /* 0x000fe20000000800 */
[----:B------:R-:W-:Y:S01]  /*a650*/  ULDC.64 UR16, c[0x0][0x2e0] ;  /* 0x0000b80000107ab9 */ /* 0x000fe20000000a00 */
[----:B------:R-:W-:Y:S01]  /*a660*/  UIMAD UR12, UR12, UR10, URZ ;  /* 0x0000000a0c0c72a4 */ /* 0x000fe2000f8e023f */
[----:B------:R-:W-:Y:S01]  /*a670*/  VIMNMX R3, R3, 0x1, !PT ;  /* 0x0000000103037848 */ /* 0x000fe20007fe0100 */
[----:B------:R-:W-:-:S02]  /*a680*/  UIMAD UR10, UR10, UR9, URZ ;  /* 0x000000090a0a72a4 */ /* 0x000fc4000f8e023f */
[----:B------:R-:W-:Y:S01]  /*a690*/  UIADD3.X UR9, UR7, UR5, URZ, UP0, !UPT ;  /* 0x0000000507097290 */ /* 0x000fe200087fe43f */
[----:B------:R-:W-:Y:S01]  /*a6a0*/  LOP3.LUT R6, R3, 0x1, RZ, 0xc0, !PT ;  /* 0x0000000103067812 */ /* 0x000fe200078ec0ff */
[----:B------:R-:W-:Y:S02]  /*a6b0*/  UIMAD UR4, UR4, UR16, URZ ;  /* 0x00000010040472a4 */ /* 0x000fe4000f8e023f */
[----:B------:R-:W-:Y:S02]  /*a6c0*/  UIADD3 UR11, UP0, UR12, UR11, URZ ;  /* 0x0000000b0c0b7290 */ /* 0x000fe4000ff1e03f */
[----:B------:R-:W-:Y:S01]  /*a6d0*/  UIMAD UR13, UR18, UR17, UR4 ;  /* 0x00000011120d72a4 */ /* 0x000fe2000f8e0204 */
[----:B-1----:R-:W-:Y:S01]  /*a6e0*/  LOP3.LUT R0, R4, 0x1f, RZ, 0xc0, !PT ;  /* 0x0000001f04007812 */ /* 0x002fe200078ec0ff */
[----:B------:R-:W-:Y:S01]  /*a6f0*/  UIMAD.WIDE.U32 UR8, UR18, UR16, UR8 ;  /* 0x00000010120872a5 */ /* 0x000fe2000f8e0008 */
[----:B------:R-:W-:Y:S01]  /*a700*/  ELECT P0, URZ, PT ;  /* 0x00000000003f782f */ /* 0x000fe20003800000 */
[----:B------:R-:W-:-:S02]  /*a710*/  ULEA.HI.X.SX32 UR12, UR12, UR19, 0x1, UP0 ;  /* 0x000000130c0c7291 */ /* 0x000fc400080f0e3f */
[----:B------:R-:W-:Y:S01]  /*a720*/  UIADD3 UR25, UR9, UR13, URZ ;  /* 0x0000000d09197290 */ /* 0x000fe2000fffe03f */
[----:B------:R-:W-:Y:S01]  /*a730*/  UMOV UR4, URZ ;  /* 0x0000003f00047c82 */ /* 0x000fe20008000000 */
[----:B------:R-:W-:Y:S10]  /*a740*/  @!P1 BRA `(.L_x_745) ;  /* 0x0000000800bc9947 */ /* 0x000ff40003800000 */
[----:B------:R-:W-:Y:S01]  /*a750*/  UMOV UR4, UR14 ;  /* 0x0000000e00047c82 */ /* 0x000fe20008000000 */
[----:B------:R-:W-:Y:S01]  /*a760*/  ULDC.64 UR14, c[0x0][0x2c0] ;  /* 0x0000b000000e7ab9 */ /* 0x000fe20000000a00 */
[----:B------:R-:W-:Y:S01]  /*a770*/  UIMAD.WIDE.U32 UR4, UR18, UR16, UR4 ;  /* 0x00000010120472a5 */ /* 0x000fe2000f8e0004 */
[----:B------:R-:W-:-:S03]  /*a780*/  IMAD.IADD R4, R3, 0x1, -R6 ;  /* 0x0000000103047824 */ /* 0x000fc600078e0a06 */
        /* <DEDUP_REMOVED lines=12> */
.L_x_770:
        /* <DEDUP_REMOVED lines=17> */
.L_x_748:
[----:B------:R-:W2:Y:S04]  /*a960*/  LDG.E.STRONG.GPU R5, desc[UR38][R2.64] ;  /* 0x0000002602057981 */ /* 0x000ea8000c1ef900 */
[----:B--2---:R-:W-:Y:S01]  /*a970*/  CCTL.IVALL ;  /* 0x00000000ff00798f */ /* 0x004fe20002000000 */
[----:B------:R-:W-:Y:S05]  /*a980*/  YIELD ;  /* 0x0000000000007946 */ /* 0x000fea0003800000 */
[----:B------:R-:W-:-:S13]  /*a990*/  ISETP.NE.AND P1, PT, R5, UR24, PT ;  /* 0x0000001805007c0c */ /* 0x000fda000bf25270 */
[----:B------:R-:W-:Y:S05]  /*a9a0*/  @P1 BRA `(.L_x_748) ;  /* 0xfffffffc00ec1947 */ /* 0x000fea000383ffff */
.L_x_747:
[----:B------:R-:W-:Y:S05]  /*a9b0*/  BSYNC B0 ;  /* 0x0000000000007941 */ /* 0x000fea0003800000 */
.L_x_746:
[----:B------:R-:W-:-:S03]  /*a9c0*/  UMOV UR22, 0xffffffff ;  /* 0xffffffff00167882 */ /* 0x000fc60000000000 */
[----:B------:R-:W-:Y:S05]  /*a9d0*/  BRA.DIV UR22, `(.L_x_749) ;  /* 0x0000003216947947 */ /* 0x000fea000b800000 */
[----:B------:R-:W-:Y:S01]  /*a9e0*/  NOP ;  /* 0x0000000000007918 */ /* 0x000fe20000000000 */
.L_x_817:
        /* <DEDUP_REMOVED lines=8> */
[----:B------:R-:W-:Y:S02]  /*aa70*/  UIADD3 UR33, UP0, UR22, UR8, URZ ;  /* 0x0000000816217290 */ /* 0x000fe4000ff1e03f */
[----:B-1----:R-:W-:Y:S02]  /*aa80*/  ULEA UR32, UR32, UR23, 0x18 ;  /* 0x0000001720207291 */ /* 0x002fe4000f8ec03f */
[----:B------:R-:W-:Y:S02]  /*aa90*/  ULEA.HI.X.SX32 UR23, UR22, UR25, 0x1, UP0 ;  /* 0x0000001916177291 */ /* 0x000fe400080f0e3f */
[----:B------:R-:W-:-:S02]  /*aaa0*/  ULEA UR22, UP0, UR33, UR28, 0x2 ;  /* 0x0000001c21167291 */ /* 0x000fc4000f80103f */
[----:B------:R-:W-:Y:S02]  /*aab0*/  UIADD3 UR28, UR32, 0x10000, URZ ;  /* 0x00010000201c7890 */ /* 0x000fe4000fffe03f */
[----:B------:R-:W-:Y:S01]  /*aac0*/  ULEA.HI.X UR23, UR33, UR29, UR23, 0x2, UP0 ;  /* 0x0000001d21177291 */ /* 0x000fe200080f1417 */
[----:B------:R-:W-:Y:S02]  /*aad0*/  UMOV UR32, 0x0 ;  /* 0x0000000000207882 */ /* 0x000fe40000000000 */
[----:B------:R-:W-:Y:S01]  /*aae0*/  UMOV UR29, 0x500 ;  /* 0x00000500001d7882 */ /* 0x000fe20000000000 */
[----:B------:R-:W-:-:S05]  /*aaf0*/  UMOV UR33, 0x14f00000 ;  /* 0x14f0000000217882 */ /* 0x000fca0000000000 */
[----:B------:R1:W-:Y:S02]  /*ab00*/  UBLKRED.G.S.ADD.F32.RN [UR22], [UR28], UR29, desc[UR32] ;  /* 0x000020161c0073bb */ /* 0x0003e400080a141d */
[----:B-1----:R0:W-:Y:S02]  /*ab10*/  UTMACMDFLUSH ;  /* 0x00000000000079b7 */ /* 0x0021e40000000000 */
.L_x_751:
[----:B------:R-:W-:Y:S05]  /*ab20*/  BSYNC B0 ;  /* 0x0000000000007941 */ /* 0x000fea0003800000 */
.L_x_750:
        /* <DEDUP_REMOVED lines=13> */
.L_x_753:
[----:B------:R-:W-:Y:S05]  /*ac00*/  BSYNC B0 ;  /* 0x0000000000007941 */ /* 0x000fea0003800000 */
.L_x_752:
[----:B------:R-:W-:Y:S06]  /*ac10*/  BAR.ARV 0xa, 0xa0 ;  /* 0x0282800000007b1d */ /* 0x000fec0000002000 */
[----:B------:R-:W-:Y:S04]  /*ac20*/  BSSY B0, `(.L_x_754) ;  /* 0x0000003000007945 */ /* 0x000fe80003800000 */
[----:B------:R-:W-:Y:S05]  /*ac30*/  @!P0 BRA `(.L_x_755) ;  /* 0x0000000000048947 */ /* 0x000fea0003800000 */
[----:B------:R-:W-:-:S04]  /*ac40*/  DEPBAR.LE SB0, 0x0 ;  /* 0x000080000000791a */ /* 0x000fc80000000000 */
.L_x_755:
[----:B------:R-:W-:Y:S05]  /*ac50*/  BSYNC B0 ;  /* 0x0000000000007941 */ /* 0x000fea0003800000 */
.L_x_754:
        /* <DEDUP_REMOVED lines=15> */
[----:B------:R-:W-:-:S06]  /*ad50*/  UFLO.U32 UR23, UR22 ;  /* 0x00000016001772bd */ /* 0x000fcc00080e0000 */
[----:B-1----:R-:W-:Y:S02]  /*ad60*/  ISETP.EQ.U32.AND P1, PT, R5, UR23, PT ;  /* 0x0000001705007c0c */ /* 0x002fe4000bf22070 */
[----:B------:R-:W1:Y:S11]  /*ad70*/  POPC R5, UR22 ;  /* 0x0000001600057d09 */ /* 0x000e760008000000 */
[----:B-1----:R1:W-:Y:S02]  /*ad80*/  @P1 REDG.E.ADD.S32.STRONG.GPU desc[UR38][R2.64], R5 ;  /* 0x000000050200198e */ /* 0x0023e4000c10e3a6 */
.L_x_757:
[----:B------:R-:W-:Y:S05]  /*ad90*/  BSYNC B0 ;  /* 0x0000000000007941 */ /* 0x000fea0003800000 */
.L_x_756:
        /* <DEDUP_REMOVED lines=9> */
.L_x_760:
[----:B------:R-:W2:Y:S04]  /*ae30*/  LDG.E.STRONG.GPU R5, desc[UR38][R2.64] ;  /* 0x0000002602057981 */ /* 0x000ea8000c1ef900 */
[----:B--2---:R-:W-:Y:S01]  /*ae40*/  CCTL.IVALL ;  /* 0x00000000ff00798f */ /* 0x004fe20002000000 */
[----:B------:R-:W-:Y:S05]  /*ae50*/  YIELD ;  /* 0x0000000000007946 */ /* 0x000fea0003800000 */
[----:B------:R-:W-:-:S13]  /*ae60*/  ISETP.NE.AND P1, PT, R5, UR24, PT ;  /* 0x0000001805007c0c */ /* 0x000fda000bf25270 */
[----:B------:R-:W-:Y:S05]  /*ae70*/  @P1 BRA `(.L_x_760) ;  /* 0xfffffffc00ec1947 */ /* 0x000fea000383ffff */
.L_x_759:
[----:B------:R-:W-:Y:S05]  /*ae80*/  BSYNC B0 ;  /* 0x0000000000007941 */ /* 0x000fea0003800000 */
.L_x_758:
[----:B------:R-:W-:-:S03]  /*ae90*/  UMOV UR6, 0xffffffff ;  /* 0xffffffff00067882 */ /* 0x000fc60000000000 */
[----:B------:R-:W-:Y:S05]  /*aea0*/  BRA.DIV UR6, `(.L_x_761) ;  /* 0x0000002e067c7947 */ /* 0x000fea000b800000 */
[----:B------:R-:W-:Y:S01]  /*aeb0*/  NOP ;  /* 0x0000000000007918 */ /* 0x000fe20000000000 */
.L_x_820:
        /* <DEDUP_REMOVED lines=13> */
.L_x_763:
[----:B------:R-:W-:Y:S05]  /*af90*/  BSYNC B0 ;  /* 0x0000000000007941 */ /* 0x000fea0003800000 */
.L_x_762:
        /* <DEDUP_REMOVED lines=13> */
.L_x_765:
[----:B------:R-:W-:Y:S05]  /*b070*/  BSYNC B0 ;  /* 0x0000000000007941 */ /* 0x000fea0003800000 */
.L_x_764:
[----:B------:R-:W-:Y:S06]  /*b080*/  BAR.ARV 0xa, 0xa0 ;  /* 0x0282800000007b1d */ /* 0x000fec0000002000 */
[----:B------:R-:W-:Y:S04]  /*b090*/  BSSY B0, `(.L_x_766) ;  /* 0x0000003000007945 */ /* 0x000fe80003800000 */
[----:B------:R-:W-:Y:S05]  /*b0a0*/  @!P0 BRA `(.L_x_767) ;  /* 0x0000000000048947 */ /* 0x000fea0003800000 */
[----:B------:R-:W-:-:S04]  /*b0b0*/  DEPBAR.LE SB0, 0x0 ;  /* 0x000080000000791a */ /* 0x000fc80000000000 */
.L_x_767:
[----:B------:R-:W-:Y:S05]  /*b0c0*/  BSYNC B0 ;  /* 0x0000000000007941 */ /* 0x000fea0003800000 */
.L_x_766:
        /* <DEDUP_REMOVED lines=15> */
[----:B------:R-:W-:-:S06]  /*b1c0*/  UFLO.U32 UR7, UR6 ;  /* 0x00000006000772bd */ /* 0x000fcc00080e0000 */
[----:B-1----:R-:W-:Y:S02]  /*b1d0*/  ISETP.EQ.U32.AND P1, PT, R5, UR7, PT ;  /* 0x0000000705007c0c */ /* 0x002fe4000bf22070 */
[----:B------:R-:W1:Y:S11]  /*b1e0*/  POPC R5, UR6 ;  /* 0x0000000600057d09 */ /* 0x000e760008000000 */
[----:B-1----:R1:W-:Y:S02]  /*b1f0*/  @P1 REDG.E.ADD.S32.STRONG.GPU desc[UR38][R2.64], R5 ;  /* 0x000000050200198e */ /* 0x0023e4000c10e3a6 */
.L_x_769:
[----:B------:R-:W-:Y:S05]  /*b200*/  BSYNC B0 ;  /* 0x0000000000007941 */ /* 0x000fea0003800000 */
.L_x_768:
[----:B------:R-:W-:Y:S02]  /*b210*/  UIADD3 UR4, UR4, 0x2, URZ ;  /* 0x0000000204047890 */ /* 0x000fe4000fffe03f */
[----:B------:R-:W-:Y:S01]  /*b220*/  UIADD3 UR5, UR5, 0x1, URZ ;  /* 0x0000000105057890 */ /* 0x000fe2000fffe03f */
[----:B------:R-:W-:Y:S11]  /*b230*/  @P3 BRA `(.L_x_770) ;  /* 0xfffffff400843947 */ /* 0x000ff6000383ffff */
.L_x_745:
        /* <DEDUP_REMOVED lines=13> */
.L_x_773:
[----:B------:R-:W2:Y:S04]  /*b310*/  LDG.E.STRONG.GPU R0, desc[UR38][R2.64] ;  /* 0x0000002602007981 */ /* 0x000ea8000c1ef900 */
[----:B--2---:R-:W-:Y:S01]  /*b320*/  CCTL.IVALL ;  /* 0x00000000ff00798f */ /* 0x004fe20002000000 */
[----:B------:R-:W-:Y:S05]  /*b330*/  YIELD ;  /* 0x0000000000007946 */ /* 0x000fea0003800000 */
[----:B------:R-:W-:-:S13]  /*b340*/  ISETP.NE.AND P1, PT, R0, UR24, PT ;  /* 0x0000001800007c0c */ /* 0x000fda000bf25270 */
[----:B------:R-:W-:Y:S05]  /*b350*/  @P1 BRA `(.L_x_773) ;  /* 0xfffffffc00ec1947 */ /* 0x000fea000383ffff */
.L_x_772:
[----:B------:R-:W-:Y:S05]  /*b360*/  BSYNC B0 ;  /* 0x0000000000007941 */ /* 0x000fea0003800000 */
.L_x_771:
[----:B------:R-:W-:-:S03]  /*b370*/  UMOV UR5, 0xffffffff ;  /* 0xffffffff00057882 */ /* 0x000fc60000000000 */
[----:B------:R-:W-:Y:S05]  /*b380*/  BRA.DIV UR5, `(.L_x_774) ;  /* 0x0000002a05607947 */ /* 0x000fea000b800000 */
[----:B------:R-:W-:Y:S01]  /*b390*/  NOP ;  /* 0x0000000000007918 */ /* 0x000fe20000000000 */
.L_x_823:
        /* <DEDUP_REMOVED lines=22> */
.L_x_776:
[----:B------:R-:W-:Y:S05]  /*b500*/  BSYNC B0 ;  /* 0x0000000000007941 */ /* 0x000fea0003800000 */
.L_x_775:
[----:B------:R-:W-:Y:S06]  /*b510*/  BAR.SYNC.DEFER_BLOCKING 0xe, 0xa0 ;  /* 0x0382800000007b1d */ /* 0x000fec0000010000 */
[----:B------:R-:W-:Y:S04]  /*b520*/  BSSY B0, `(.L_x_777) ;  /* 0x0000013000007945 */ /* 0x000fe80003800000 */
[----:B------:R-:W-:Y:S05]  /*b530*/  @!P0 BRA `(.L_x_778) ;  /* 0x0000000000448947 */ /* 0x000fea0003800000 */
[----:B------:R-:W1:Y:S01]  /*b540*/  S2UR UR14, SR_CgaCtaId ;  /* 0x00000000000e79c3 */ /* 0x000e620000008800 */
[----:B------:R-:W-:Y:S01]  /*b550*/  R2UR UR5, R6 ;  /* 0x00000000060572ca */ /* 0x000fe200000e0000 */
[----:B------:R-:W-:Y:S01]  /*b560*/  UMOV UR13, 0x400 ;  /* 0x00000400000d7882 */ /* 0x000fe20000000000 */
[----:B------:R-:W-:-:S11]  /*b570*/  ULDC.64 UR6, c[0x0][0x2c0] ;  /* 0x0000b00000067ab9 */ /* 0x000fd60000000a00 */
[----:B------:R-:W-:-:S04]  /*b580*/  UIADD3 UR5, UR5, 0x1400, URZ ;  /* 0x0000140005057890 */ /* 0x000fc8000fffe03f */
[----:B------:R-:W-:-:S04]  /*b590*/  UIADD3 UR15, UP0, UR5, UR8, URZ ;  /* 0x00000008050f7290 */ /* 0x000fc8000ff1e03f */
[----:B------:R-:W-:Y:S02]  /*b5a0*/  ULEA.HI.X.SX32 UR5, UR5, UR25, 0x1, UP0 ;  /* 0x0000001905057291 */ /* 0x000fe400080f0e3f */
[----:B-1----:R-:W-:Y:S02]  /*b5b0*/  ULEA UR13, UR14, UR13, 0x18 ;  /* 0x0000000d0e0d7291 */ /* 0x002fe4000f8ec03f */
[----:B------:R-:W-:Y:S02]  /*b5c0*/  ULEA UR6, UP0, UR15, UR6, 0x2 ;  /* 0x000000060f067291 */ /* 0x000fe4000f80103f */
[----:B------:R-:W-:Y:S02]  /*b5d0*/  UIADD3 UR13, UR13, 0x15000, URZ ;  /* 0x000150000d0d7890 */ /* 0x000fe4000fffe03f */
[----:B------:R-:W-:Y:S01]  /*b5e0*/  ULEA.HI.X UR7, UR15, UR7, UR5, 0x2, UP0 ;  /* 0x000000070f077291 */ /* 0x000fe200080f1405 */
[----:B------:R-:W-:Y:S02]  /*b5f0*/  UMOV UR14, 0x0 ;  /* 0x00000000000e7882 */ /* 0x000fe40000000000 */
[----:B------:R-:W-:Y:S01]  /*b600*/  UMOV UR5, 0x500 ;  /* 0x0000050000057882 */ /* 0x000fe20000000000 */
[----:B------:R-:W-:-:S05]  /*b610*/  UMOV UR15, 0x14f00000 ;  /* 0x14f00000000f7882 */ /* 0x000fca0000000000 */
[----:B------:R1:W-:Y:S01]  /*b620*/  UBLKRED.G.S.ADD.F32.RN [UR6], [UR13], UR5, desc[UR14] ;  /* 0x00000e060d0073bb */ /* 0x0003e200080a1405 */
[----:B------:R0:W-:Y:S01]  /*b630*/  UTMACMDFLUSH ;  /* 0x00000000000079b7 */ /* 0x0001e20000000000 */
[----:B-1----:R-:W-:-:S04]  /*b640*/  DEPBAR.LE SB0, 0x1 ;  /* 0x000080400000791a */ /* 0x002fc80000000000 */
.L_x_778:
[----:B------:R-:W-:Y:S05]  /*b650*/  BSYNC B0 ;  /* 0x0000000000007941 */ /* 0x000fea0003800000 */
.L_x_777:
[----:B------:R-:W-:Y:S06]  /*b660*/  BAR.ARV 0xa, 0xa0 ;  /* 0x0282800000007b1d */ /* 0x000fec0000002000 */
[----:B------:R-:W-:Y:S04]  /*b670*/  BSSY B0, `(.L_x_779) ;  /* 0x0000003000007945 */ /* 0x000fe80003800000 */
[----:B------:R-:W-:Y:S05]  /*b680*/  @!P0 BRA `(.L_x_780) ;  /* 0x0000000000048947 */ /* 0x000fea0003800000 */
[----:B------:R-:W-:-:S04]  /*b690*/  DEPBAR.LE SB0, 0x0 ;  /* 0x000080000000791a */ /* 0x000fc80000000000 */
.L_x_780:
[----:B------:R-:W-:Y:S05]  /*b6a0*/  BSYNC B0 ;  /* 0x0000000000007941 */ /* 0x000fea0003800000 */
.L_x_779:
        /* <DEDUP_REMOVED lines=19> */
.L_x_740:
        /* <DEDUP_REMOVED lines=10> */
.L_x_781:
        /* <DEDUP_REMOVED lines=10> */
.L_x_783:
[----:B------:R-:W3:Y:S02]  /*b920*/  LDC R5, c[0x0][0x8bc] ;  /* 0x00022f00ff057b82 */ /* 0x000ee40000000800 */
.L_x_782:
[----:B------:R-:W1:Y:S01]  /*b930*/  S2R R14, SR_CTAID.X ;  /* 0x00000000000e7919 */ /* 0x000e620000002500 */
[----:B------:R-:W-:Y:S02]  /*b940*/  IMAD.MOV.U32 R0, RZ, RZ, 0x1 ;  /* 0x00000001ff007424 */ /* 0x000fe400078e00ff */
[----:B------:R-:W-:Y:S02]  /*b950*/  IMAD.MOV.U32 R9, RZ, RZ, RZ ;  /* 0x000000ffff097224 */ /* 0x000fe400078e00ff */
[----:B-1----:R-:W-:-:S05]  /*b960*/  IMAD.SHL.U32 R14, R14, 0x80, RZ ;  /* 0x000000800e0e7824 */ /* 0x002fca00078e00ff */
[----:B---3-5:R-:W-:-:S04]  /*b970*/  ISETP.GE.AND P0, PT, R14, R5, PT ;  /* 0x000000050e00720c */ /* 0x028fc80003f06270 */
[----:B------:R-:W-:-:S04]  /*b980*/  SEL R8, R7, 0xffffffff, !P0 ;  /* 0xffffffff07087807 */ /* 0x000fc80004000000 */
[----:B------:R-:W-:-:S13]  /*b990*/  ISETP.GE.AND P0, PT, R8, RZ, PT ;  /* 0x000000ff0800720c */ /* 0x000fda0003f06270 */
[----:B------:R-:W-:Y:S05]  /*b9a0*/  @!P0 BRA `(.L_x_784) ;  /* 0x0000001c00a08947 */ /* 0x000fea0003800000 */
[----:B------:R-:W1:Y:S08]  /*b9b0*/  LDC.64 R10, c[0x0][0x770] ;  /* 0x0001dc00ff0a7b82 */ /* 0x000e700000000a00 */
[----:B------:R-:W3:Y:S08]  /*b9c0*/  LDC.64 R6, c[0x0][0x770] ;  /* 0x0001dc00ff067b82 */ /* 0x000ef00000000a00 */
[----:B------:R-:W2:Y:S01]  /*b9d0*/  LDC.64 R4, c[0x0][0x778] ;  /* 0x0001de00ff047b82 */ /* 0x000ea20000000a00 */
[----:B-1----:R-:W-:-:S07]  /*b9e0*/  ISETP.NE.U32.AND P0, PT, R10, RZ, PT ;  /* 0x000000ff0a00720c */ /* 0x002fce0003f05070 */
[----:B----4-:R-:W1:Y:S01]  /*b9f0*/  LDC.64 R2, c[0x0][0x780] ;  /* 0x0001e000ff027b82 */ /* 0x010e620000000a00 */
[----:B------:R-:W-:Y:S01]  /*ba00*/  ISETP.NE.AND.EX P1, PT, R11, RZ, PT, P0 ;  /* 0x000000ff0b00720c */ /* 0x000fe20003f25300 */
[----:B---3--:R-:W-:Y:S01]  /*ba10*/  IMAD.WIDE R6, R8, 0x4, R6 ;  /* 0x0000000408067825 */ /* 0x008fe200078e0206 */
[----:B--2---:R-:W-:-:S11]  /*ba20*/  ISETP.NE.U32.AND P0, PT, R4, RZ, PT ;  /* 0x000000ff0400720c */ /* 0x004fd60003f05070 */
[----:B------:R-:W2:Y:S01]  /*ba30*/  @P1 LDG.E R9, desc[UR38][R6.64] ;  /* 0x0000002606091981 */ /* 0x000ea2000c1e1900 */
[----:B------:R-:W-:-:S03]  /*ba40*/  ISETP.NE.AND.EX P0, PT, R5, RZ, PT, P0 ;  /* 0x000000ff0500720c */ /* 0x000fc60003f05300 */
[----:B------:R-:W3:Y:S01]  /*ba50*/  @P1 LDG.E R15, desc[UR38][R6.64] ;  /* 0x00000026060f1981 */ /* 0x000ee2000c1e1900 */
[----:B-1----:R-:W-:-:S04]  /*ba60*/  ISETP.NE.U32.AND P2, PT, R2, RZ, PT ;  /* 0x000000ff0200720c */ /* 0x002fc80003f45070 */
[----:B------:R-:W-:-:S05]  /*ba70*/  ISETP.NE.AND.EX P2, PT, R3, RZ, PT, P2 ;  /* 0x000000ff0300720c */ /* 0x000fca0003f45320 */
[----:B------:R-:W1:Y:S08]  /*ba80*/  @P0 LDC.64 R2, c[0x0][0x778] ;  /* 0x0001de00ff020b82 */ /* 0x000e700000000a00 */
[----:B------:R-:W4:Y:S01]  /*ba90*/  @P2 LDC.64 R12, c[0x0][0x780] ;  /* 0x0001e000ff0c2b82 */ /* 0x000f220000000a00 */
[----:B------:R-:W-:Y:S02]  /*baa0*/  IMAD.MOV.U32 R5, RZ, RZ, RZ ;  /* 0x000000ffff057224 */ /* 0x000fe400078e00ff */
[----:B-1----:R-:W-:-:S05]  /*bab0*/  @P0 IMAD.WIDE R2, R8, 0x4, R2 ;  /* 0x0000000408020825 */ /* 0x002fca00078e0202 */
[----:B------:R4:W5:Y:S01]  /*bac0*/  @P0 LDG.E R5, desc[UR38][R2.64] ;  /* 0x0000002602050981 */ /* 0x000962000c1e1900 */
[----:B------:R-:W-:Y:S01]  /*bad0*/  ULDC UR4, c[0x0][0x280] ;  /* 0x0000a00000047ab9 */ /* 0x000fe20000000800 */
[----:B----4-:R-:W-:-:S04]  /*bae0*/  @P2 IMAD.WIDE R2, R8, 0x4, R12 ;  /* 0x0000000408022825 */ /* 0x010fc800078e020c */
[----:B------:R-:W-:Y:S01]  /*baf0*/  IMAD.U32 R4, RZ, RZ, UR4 ;  /* 0x00000004ff047e24 */ /* 0x000fe2000f8e00ff */
[----:B------:R-:W-:-:S05]  /*bb00*/  VOTEU.ANY UP0, P1 ;  /* 0x00000000003f7886 */ /* 0x000fca0000800100 */
[----:B------:R1:W5:Y:S02]  /*bb10*/  @P2 LDG.E R4, desc[UR38][R2.64] ;  /* 0x0000002602042981 */ /* 0x000364000c1e1900 */
[----:B-1----:R-:W-:Y:S01]  /*bb20*/  CS2R R2, SRZ ;  /* 0x0000000000027805 */ /* 0x002fe2000001ff00 */
[----:B--2---:R-:W-:-:S04]  /*bb30*/  @P1 IMAD R9, R8, 0x50, R9 ;  /* 0x0000005008091824 */ /* 0x004fc800078e0209 */
[----:B------:R-:W-:-:S05]  /*bb40*/  @P1 IMAD.HI R9, R9, 0x66666667, RZ ;  /* 0x6666666709091827 */ /* 0x000fca00078e02ff */
[----:B------:R-:W-:-:S04]  /*bb50*/  @P1 SHF.R.U32.HI R12, RZ, 0x1f, R9 ;  /* 0x0000001fff0c1819 */ /* 0x000fc80000011609 */
[----:B------:R-:W-:-:S05]  /*bb60*/  @P1 LEA.HI.SX32 R12, R9, R12, 0x1b ;  /* 0x0000000c090c1211 */ /* 0x000fca00078fdaff */
[----:B------:R-:W-:Y:S01]  /*bb70*/  @P1 IMAD R12, R12, 0x50, RZ ;  /* 0x000000500c0c1824 */ /* 0x000fe200078e02ff */
[----:B---3--:R-:W-:-:S04]  /*bb80*/  @P1 R2UR UR4, R15 ;  /* 0x000000000f0412ca */ /* 0x008fc800000e0000 */
        /* <DEDUP_REMOVED lines=8> */
.L_x_785:
        /* <DEDUP_REMOVED lines=66> */
.L_x_824:
        /* <DEDUP_REMOVED lines=9> */
.L_x_788:
        /* <DEDUP_REMOVED lines=84> */
.L_x_799:
[----:B------:R-:W-:-:S04]  /*c600*/  SHF.L.U32 R21, R10, 0x1f, RZ ;  /* 0x0000001f0a157819 */ /* 0x000fc800000006ff */
[----:B-1----:R-:W1:Y:S02]  /*c610*/  SYNCS.PHASECHK.TRANS64.TRYWAIT P1, [R12+URZ+0x38840], R21 ;  /* 0x038840150c0075a7 */ /* 0x002e64000802017f */
[----:B-12--5:R-:W-:Y:S05]  /*c620*/  @!P1 BRA `(.L_x_791) ;  /* 0x0000001400e89947 */ /* 0x026fea0003800000 */
.L_x_825:
[----:B------:R-:W-:Y:S05]  /*c630*/  @P0 BRA `(.L_x_792) ;  /* 0x0000000000140947 */ /* 0x000fea0003800000 */
[----:B------:R-:W-:Y:S01]  /*c640*/  ISETP.NE.AND P1, PT, R20, RZ, PT ;  /* 0x000000ff1400720c */ /* 0x000fe20003f25270 */
[----:B------:R-:W-:-:S04]  /*c650*/  IMAD.MOV.U32 R3, RZ, RZ, 0x5140 ;  /* 0x00005140ff037424 */ /* 0x000fc800078e00ff */
[----:B------:R3:W-:Y:S08]  /*c660*/  SYNCS.ARRIVE.TRANS64 RZ, [R12+URZ+0x38830], R3 ;  /* 0x038830030cff79a7 */ /* 0x0007f0000800003f */
[----:B------:R-:W-:Y:S05]  /*c670*/  @!P1 BRA `(.L_x_792) ;  /* 0x0000000000049947 */ /* 0x000fea0003800000 */
[----:B------:R-:W-:Y:S01]  /*c680*/  BPT.TRAP 0x1 ;  /* 0x000000040000795c */ /* 0x000fe20000300000 */
.L_x_792:
        /* <DEDUP_REMOVED lines=37> */
.L_x_826:
[----:B------:R-:W-:Y:S05]  /*c8e0*/  @P0 BRA `(.L_x_794) ;  /* 0x0000000000140947 */ /* 0x000fea0003800000 */
[----:B------:R-:W-:Y:S01]  /*c8f0*/  ISETP.NE.AND P1, PT, R20, RZ, PT ;  /* 0x000000ff1400720c */ /* 0x000fe20003f25270 */
[----:B------:R-:W-:-:S04]  /*c900*/  IMAD.MOV.U32 R2, RZ, RZ, 0x5140 ;  /* 0x00005140ff027424 */ /* 0x000fc800078e00ff */
[----:B------:R3:W-:Y:S08]  /*c910*/  SYNCS.ARRIVE.TRANS64 RZ, [R12+URZ+0x38818], R2 ;  /* 0x038818020cff79a7 */ /* 0x0007f0000800003f */
[----:B------:R-:W-:Y:S05]  /*c920*/  @!P1 BRA `(.L_x_794) ;  /* 0x0000000000049947 */ /* 0x000fea0003800000 */
[----:B------:R-:W-:Y:S01]  /*c930*/  BPT.TRAP 0x1 ;  /* 0x000000040000795c */ /* 0x000fe20000300000 */
.L_x_794:
        /* <DEDUP_REMOVED lines=29> */
.L_x_827:
        /* <DEDUP_REMOVED lines=9> */
.L_x_796:
        /* <DEDUP_REMOVED lines=31> */
.L_x_829:
[----:B------:R-:W-:Y:S05]  /*cd90*/  @P0 BRA `(.L_x_798) ;  /* 0x0000000000140947 */ /* 0x000fea0003800000 */
[----:B------:R-:W-:Y:S01]  /*cda0*/  ISETP.NE.AND P1, PT, R20, RZ, PT ;  /* 0x000000ff1400720c */ /* 0x000fe20003f25270 */
[----:B-1----:R-:W-:-:S04]  /*cdb0*/  IMAD.MOV.U32 R5, RZ, RZ, 0x5140 ;  /* 0x00005140ff057424 */ /* 0x002fc800078e00ff */
[----:B------:R2:W-:Y:S08]  /*cdc0*/  SYNCS.ARRIVE.TRANS64 RZ, [R12+URZ+0x38810], R5 ;  /* 0x038810050cff79a7 */ /* 0x0005f0000800003f */
[----:B------:R-:W-:Y:S05]  /*cdd0*/  @!P1 BRA `(.L_x_798) ;  /* 0x0000000000049947 */ /* 0x000fea0003800000 */
[----:B------:R-:W-:Y:S01]  /*cde0*/  BPT.TRAP 0x1 ;  /* 0x000000040000795c */ /* 0x000fe20000300000 */
.L_x_798:
        /* <DEDUP_REMOVED lines=29> */
.L_x_790:
[----:B--2---:R-:W2:Y:S02]  /*cfc0*/  LDL.LU R4, [R1] ;  /* 0x0000000001047983 */ /* 0x004ea40000300800 */
[----:B--2---:R-:W-:-:S13]  /*cfd0*/  ISETP.NE.AND P1, PT, R4, RZ, PT ;  /* 0x000000ff0400720c */ /* 0x004fda0003f25270 */
[----:B------:R-:W-:Y:S05]  /*cfe0*/  @!P1 BRA `(.L_x_789) ;  /* 0x0000000400309947 */ /* 0x000fea0003800000 */
[----:B------:R-:W-:-:S04]  /*cff0*/  SHF.L.U32 R13, R10, 0x1f, RZ ;  /* 0x0000001f0a0d7819 */ /* 0x000fc800000006ff */
[----:B------:R-:W1:Y:S02]  /*d000*/  SYNCS.PHASECHK.TRANS64.TRYWAIT P1, [R12+URZ+0x38840], R13 ;  /* 0x0388400d0c0075a7 */ /* 0x000e64000802017f */
[----:B-1----:R-:W-:Y:S05]  /*d010*/  @!P1 BRA `(.L_x_800) ;  /* 0x0000000c00c09947 */ /* 0x002fea0003800000 */
.L_x_830:
[----:B------:R-:W-:Y:S05]  /*d020*/  @P0 BRA `(.L_x_801) ;  /* 0x0000000000140947 */ /* 0x000fea0003800000 */
[----:B------:R-:W-:Y:S01]  /*d030*/  ISETP.NE.AND P1, PT, R20, RZ, PT ;  /* 0x000000ff1400720c */ /* 0x000fe20003f25270 */
[----:B------:R-:W-:-:S04]  /*d040*/  IMAD.MOV.U32 R5, RZ, RZ, 0x5140 ;  /* 0x00005140ff057424 */ /* 0x000fc800078e00ff */
[----:B------:R2:W-:Y:S08]  /*d050*/  SYNCS.ARRIVE.TRANS64 RZ, [R12+URZ+0x38830], R5 ;  /* 0x038830050cff79a7 */ /* 0x0005f0000800003f */
[----:B------:R-:W-:Y:S05]  /*d060*/  @!P1 BRA `(.L_x_801) ;  /* 0x0000000000049947 */ /* 0x000fea0003800000 */
[----:B------:R-:W-:Y:S01]  /*d070*/  BPT.TRAP 0x1 ;  /* 0x000000040000795c */ /* 0x000fe20000300000 */
.L_x_801:
        /* <DEDUP_REMOVED lines=34> */
.L_x_831:
[----:B------:R-:W-:Y:S05]  /*d2a0*/  @P0 BRA `(.L_x_803) ;  /* 0x0000000000140947 */ /* 0x000fea0003800000 */
[----:B------:R-:W-:Y:S01]  /*d2b0*/  ISETP.NE.AND P0, PT, R20, RZ, PT ;  /* 0x000000ff1400720c */ /* 0x000fe20003f05270 */
[----:B------:R-:W-:-:S04]  /*d2c0*/  IMAD.MOV.U32 R5, RZ, RZ, 0x5140 ;  /* 0x00005140ff057424 */ /* 0x000fc800078e00ff */
[----:B------:R3:W-:Y:S08]  /*d2d0*/  SYNCS.ARRIVE.TRANS64 RZ, [R12+URZ+0x38818], R5 ;  /* 0x038818050cff79a7 */ /* 0x0007f0000800003f */
[----:B------:R-:W-:Y:S05]  /*d2e0*/  @!P0 BRA `(.L_x_803) ;  /* 0x0000000000048947 */ /* 0x000fea0003800000 */
[----:B------:R-:W-:Y:S01]  /*d2f0*/  BPT.TRAP 0x1 ;  /* 0x000000040000795c */ /* 0x000fe20000300000 */
.L_x_803:
        /* <DEDUP_REMOVED lines=27> */
.L_x_789:
[----:B-----5:R-:W-:Y:S01]  /*d4b0*/  IMAD R4, R0, 0x8, R12 ;  /* 0x0000000800047824 */ /* 0x020fe200078e020c */
[----:B------:R-:W-:Y:S01]  /*d4c0*/  SHF.L.U32 R3, R10, 0x1f, RZ ;  /* 0x0000001f0a037819 */ /* 0x000fe200000006ff */
[----:B------:R-:W3:Y:S03]  /*d4d0*/  S2R R2, SR_TID.X ;  /* 0x0000000000027919 */ /* 0x000ee60000002100 */
[----:B------:R-:W4:Y:S01]  /*d4e0*/  SYNCS.PHASECHK.TRANS64.TRYWAIT P0, [R4+URZ+0x38840], R3 ;  /* 0x03884003040075a7 */ /* 0x000f22000800017f */
[----:B---3--:R-:W-:-:S04]  /*d4f0*/  LOP3.LUT R2, R2, 0x7f, RZ, 0xc0, !PT ;  /* 0x0000007f02027812 */ /* 0x008fc800078ec0ff */
[----:B------:R-:W-:Y:S01]  /*d500*/  ISETP.NE.AND P1, PT, R2, RZ, PT ;  /* 0x000000ff0200720c */ /* 0x000fe20003f25270 */
[----:B----4-:R-:W-:-:S12]  /*d510*/  @!P0 BRA `(.L_x_804) ;  /* 0x0000000800a88947 */ /* 0x010fd80003800000 */
.L_x_832:
[----:B------:R-:W-:Y:S05]  /*d520*/  @P1 BRA `(.L_x_805) ;  /* 0x0000000000181947 */ /* 0x000fea0003800000 */
[----:B------:R-:W4:Y:S01]  /*d530*/  S2R R2, SR_TID.X ;  /* 0x0000000000027919 */ /* 0x000f220000002100 */
[----:B---3--:R-:W-:-:S04]  /*d540*/  IMAD.MOV.U32 R3, RZ, RZ, 0x5140 ;  /* 0x00005140ff037424 */ /* 0x008fc800078e00ff */
[----:B------:R3:W-:Y:S01]  /*d550*/  SYNCS.ARRIVE.TRANS64 RZ, [R4+URZ+0x38830], R3 ;  /* 0x0388300304ff79a7 */ /* 0x0007e2000800003f */
[----:B----4-:R-:W-:-:S13]  /*d560*/  LOP3.LUT P0, RZ, R2, 0x1f, RZ, 0xc0, !PT ;  /* 0x0000001f02ff7812 */ /* 0x010fda000780c0ff */
[----:B---3--:R-:W-:Y:S05]  /*d570*/  @!P0 BRA `(.L_x_805) ;  /* 0x0000000000048947 */ /* 0x008fea0003800000 */
[----:B------:R-:W-:Y:S01]  /*d580*/  BPT.TRAP 0x1 ;  /* 0x000000040000795c */ /* 0x000fe20000300000 */
.L_x_805:
        /* <DEDUP_REMOVED lines=41> */
.L_x_786:
[----:B------:R-:W-:Y:S05]  /*d820*/  BSYNC B0 ;  /* 0x0000000000007941 */ /* 0x000fea0003800000 */
.L_x_784:
[----:B------:R-:W-:-:S03]  /*d830*/  UMOV UR6, 0xffffffff ;  /* 0xffffffff00067882 */ /* 0x000fc60000000000 */
[----:B------:R-:W-:Y:S05]  /*d840*/  BRA.DIV UR6, `(.L_x_806) ;  /* 0x0000000606f07947 */ /* 0x000fea000b800000 */
[----:B------:R-:W-:-:S13]  /*d850*/  ELECT P6, URZ, PT ;  /* 0x00000000003f782f */ /* 0x000fda00038c0000 */
.L_x_835:
[----:B------:R-:W-:Y:S05]  /*d860*/  @!P6 BRA `(.L_x_653) ;  /* 0x000000000084e947 */ /* 0x000fea0003800000 */
[----:B----4-:R-:W3:Y:S02]  /*d870*/  LDL.LU R2, [R1+0x8] ;  /* 0x0000080001027983 */ /* 0x010ee40000300800 */
[----:B---3--:R-:W-:-:S04]  /*d880*/  LOP3.LUT R2, R2, 0x2, RZ, 0xfc, !PT ;  /* 0x0000000202027812 */ /* 0x008fc800078efcff */
[----:B------:R-:W-:-:S13]  /*d890*/  ISETP.NE.AND P2, PT, R2, 0x3, PT ;  /* 0x000000030200780c */ /* 0x000fda0003f45270 */
[----:B------:R-:W-:Y:S05]  /*d8a0*/  @!P2 BRA `(.L_x_807) ;  /* 0x000000000004a947 */ /* 0x000fea0003800000 */
[----:B--2---:R-:W-:Y:S01]  /*d8b0*/  BPT.TRAP 0x1 ;  /* 0x000000040000795c */ /* 0x004fe20000300000 */
.L_x_807:
        /* <DEDUP_REMOVED lines=15> */
.L_x_836:
[----:B------:R-:W3:Y:S02]  /*d9b0*/  SYNCS.PHASECHK.TRANS64.TRYWAIT P0, [R11+URZ], R2 ;  /* 0x000000020b0075a7 */ /* 0x000ee4000800017f */
[----:B---3--:R-:W-:Y:S05]  /*d9c0*/  @!P0 BRA `(.L_x_809) ;  /* 0x0000000400c48947 */ /* 0x008fea0003800000 */
.L_x_837:
[----:B------:R-:W-:Y:S05]  /*d9d0*/  @!P2 BRA `(.L_x_810) ;  /* 0x000000000004a947 */ /* 0x000fea0003800000 */
[----:B--2---:R-:W-:Y:S01]  /*d9e0*/  BPT.TRAP 0x1 ;  /* 0x000000040000795c */ /* 0x004fe20000300000 */
.L_x_810:
[----:B------:R-:W-:-:S04]  /*d9f0*/  VIADD R0, R6, 0x38840 ;  /* 0x0003884006007836 */ /* 0x000fc80000000000 */
[----:B------:R-:W-:-:S04]  /*da00*/  IMAD R9, R9, 0x8, R0 ;  /* 0x0000000809097824 */ /* 0x000fc800078e0200 */
[----:B------:R-:W4:Y:S02]  /*da10*/  SYNCS.PHASECHK.TRANS64.TRYWAIT P0, [R9+URZ], R4 ;  /* 0x00000004090075a7 */ /* 0x000f24000800017f */
[----:B----4-:R-:W-:Y:S05]  /*da20*/  @!P0 BRA `(.L_x_811) ;  /* 0x0000000400c08947 */ /* 0x010fea0003800000 */
.L_x_838:
[----:B------:R-:W-:-:S07]  /*da30*/  IMAD R3, R3, 0x8, R0 ;  /* 0x0000000803037824 */ /* 0x000fce00078e0200 */
.L_x_812:
[----:B------:R1:W1:Y:S02]  /*da40*/  SYNCS.PHASECHK.TRANS64.TRYWAIT P0, [R3+URZ], R2 ;  /* 0x00000002030075a7 */ /* 0x000264000800017f */
[----:B-1----:R-:W-:Y:S05]  /*da50*/  @!P0 NANOSLEEP.SYNCS 0x989680 ;  /* 0x009896800000895d */ /* 0x002fea0003900000 */
[----:B------:R-:W1:Y:S02]  /*da60*/  @!P0 SYNCS.PHASECHK.TRANS64 P0, [R3+URZ], R2 ;  /* 0x00000002030085a7 */ /* 0x000e64000800007f */
[----:B-1----:R-:W-:Y:S05]  /*da70*/  @!P0 BRA `(.L_x_812) ;  /* 0xfffffffc00f08947 */ /* 0x002fea000383ffff */
.L_x_653:
[----:B--2---:R-:W-:Y:S05]  /*da80*/  BSYNC B6 ;  /* 0x0000000000067941 */ /* 0x004fea0003800000 */
.L_x_647:
[----:B------:R-:W-:Y:S05]  /*da90*/  EXIT ;  /* 0x000000000000794d */ /* 0x000fea0003800000 */
.L_x_663:
[----:B------:R-:W-:Y:S02]  /*daa0*/  IMAD.MOV.U32 R12, RZ, RZ, RZ ;  /* 0x000000ffff0c7224 */ /* 0x000fe400078e00ff */
[----:B------:R-:W-:Y:S02]  /*dab0*/  IMAD.MOV.U32 R11, RZ, RZ, 0x1f ;  /* 0x0000001fff0b7424 */ /* 0x000fe400078e00ff */
[----:B------:R-:W-:-:S07]  /*dac0*/  IMAD.MOV.U32 R15, RZ, RZ, -0x1 ;  /* 0xffffffffff0f7424 */ /* 0x000fce00078e00ff */
[----:B------:R-:W-:Y:S05]  /*dad0*/  WARPSYNC.COLLECTIVE R15, `(.L_x_813) ;  /* 0x000000000f087348 */ /* 0x000fea0003c00000 */
[----:B------:R1:W2:Y:S02]  /*dae0*/  SHFL.IDX P6, R14, R13, R12, R11 ;  /* 0x0000000c0d0e7389 */ /* 0x0002a400000c000b */
[----:B-12---:R-:W-:Y:S01]  /*daf0*/  ENDCOLLECTIVE ;  /* 0x000000000000791b */ /* 0x006fe20003800000 */
.L_x_813:
[----:B------:R-:W-:Y:S05]  /*db00*/  BRA `(.L_x_814) ;  /* 0xffffff3800247947 */ /* 0x000fea000383ffff */
.L_x_665:
        /* <DEDUP_REMOVED lines=8> */
.L_x_669:
[----:B---3--:R3:W4:Y:S02]  /*db90*/  SYNCS.PHASECHK.TRANS64.TRYWAIT P1, [R3+URZ+0x38810], R154 ;  /* 0x0388109a030075a7 */ /* 0x008724000802017f */
[----:B----4-:R-:W-:Y:S05]  /*dba0*/  @!P1 NANOSLEEP.SYNCS 0x989680 ;  /* 0x009896800000995d */ /* 0x010fea0003900000 */
[----:B------:R-:W4:Y:S02]  /*dbb0*/  @!P1 SYNCS.PHASECHK.TRANS64 P1, [R3+URZ+0x38810], R154 ;  /* 0x0388109a030095a7 */ /* 0x000f24000802007f */
[----:B----4-:R-:W-:Y:S05]  /*dbc0*/  @!P1 BRA `(.L_x_669) ;  /* 0xfffffffc00f09947 */ /* 0x010fea000383ffff */
[----:B------:R-:W-:Y:S05]  /*dbd0*/  BRA `(.L_x_668) ;  /* 0xffffff4000287947 */ /* 0x000fea000383ffff */
.L_x_673:
[----:B------:R1:W1:Y:S02]  /*dbe0*/  SYNCS.PHASECHK.TRANS64.TRYWAIT P1, [R3+URZ+0x38830], R154 ;  /* 0x0388309a030075a7 */ /* 0x000264000802017f */
[----:B-1----:R-:W-:Y:S05]  /*dbf0*/  @!P1 NANOSLEEP.SYNCS 0x989680 ;  /* 0x009896800000995d */ /* 0x002fea0003900000 */
[----:B------:R-:W1:Y:S02]  /*dc00*/  @!P1 SYNCS.PHASECHK.TRANS64 P1, [R3+URZ+0x38830], R154 ;  /* 0x0388309a030095a7 */ /* 0x000e64000802007f */
[----:B-1----:R-:W-:Y:S05]  /*dc10*/  @!P1 BRA `(.L_x_673) ;  /* 0xfffffffc00f09947 */ /* 0x002fea000383ffff */
[----:B------:R-:W-:Y:S05]  /*dc20*/  BRA `(.L_x_672) ;  /* 0xffffff5000b47947 */ /* 0x000fea000383ffff */
.L_x_749:
[----:B------:R-:W-:Y:S01]  /*dc30*/  BSSY B0, `(.L_x_815) ;  /* 0x0000005000007945 */ /* 0x000fe20003800000 */
[----:B------:R-:W-:-:S07]  /*dc40*/  IMAD.MOV.U32 R15, RZ, RZ, -0x1 ;  /* 0xffffffffff0f7424 */ /* 0x000fce00078e00ff */
[----:B------:R-:W-:Y:S05]  /*dc50*/  WARPSYNC.COLLECTIVE R15, `(.L_x_816) ;  /* 0x000000000f087348 */ /* 0x000fea0003c00000 */
[----:B------:R-:W-:Y:S01]  /*dc60*/  NOP ;  /* 0x0000000000007918 */ /* 0x000fe20000000000 */
[----:B------:R-:W-:Y:S01]  /*dc70*/  ENDCOLLECTIVE ;  /* 0x000000000000791b */ /* 0x000fe20003800000 */
.L_x_816:
[----:B------:R-:W-:Y:S05]  /*dc80*/  BSYNC B0 ;  /* 0x0000000000007941 */ /* 0x000fea0003800000 */
.L_x_815:
[----:B------:R-:W-:Y:S05]  /*dc90*/  BRA `(.L_x_817) ;  /* 0xffffffcc00547947 */ /* 0x000fea000383ffff */
.L_x_761:
[----:B------:R-:W-:Y:S01]  /*dca0*/  BSSY B0, `(.L_x_818) ;  /* 0x0000005000007945 */ /* 0x000fe20003800000 */
[----:B------:R-:W-:-:S07]  /*dcb0*/  IMAD.MOV.U32 R15, RZ, RZ, -0x1 ;  /* 0xffffffffff0f7424 */ /* 0x000fce00078e00ff */
[----:B------:R-:W-:Y:S05]  /*dcc0*/  WARPSYNC.COLLECTIVE R15, `(.L_x_819) ;  /* 0x000000000f087348 */ /* 0x000fea0003c00000 */
[----:B------:R-:W-:Y:S01]  /*dcd0*/  NOP ;  /* 0x0000000000007918 */ /* 0x000fe20000000000 */
[----:B------:R-:W-:Y:S01]  /*dce0*/  ENDCOLLECTIVE ;  /* 0x000000000000791b */ /* 0x000fe20003800000 */
.L_x_819:
[----:B------:R-:W-:Y:S05]  /*dcf0*/  BSYNC B0 ;  /* 0x0000000000007941 */ /* 0x000fea0003800000 */
.L_x_818:
[----:B------:R-:W-:Y:S05]  /*dd00*/  BRA `(.L_x_820) ;  /* 0xffffffd0006c7947 */ /* 0x000fea000383ffff */
.L_x_774:
[----:B------:R-:W-:Y:S01]  /*dd10*/  BSSY B0, `(.L_x_821) ;  /* 0x0000005000007945 */ /* 0x000fe20003800000 */
[----:B------:R-:W-:-:S07]  /*dd20*/  IMAD.MOV.U32 R15, RZ, RZ, -0x1 ;  /* 0xffffffffff0f7424 */ /* 0x000fce00078e00ff */
[----:B------:R-:W-:Y:S05]  /*dd30*/  WARPSYNC.COLLECTIVE R15, `(.L_x_822) ;  /* 0x000000000f087348 */ /* 0x000fea0003c00000 */
[----:B------:R-:W-:Y:S01]  /*dd40*/  NOP ;  /* 0x0000000000007918 */ /* 0x000fe20000000000 */
[----:B------:R-:W-:Y:S01]  /*dd50*/  ENDCOLLECTIVE ;  /* 0x000000000000791b */ /* 0x000fe20003800000 */
.L_x_822:
[----:B------:R-:W-:Y:S05]  /*dd60*/  BSYNC B0 ;  /* 0x0000000000007941 */ /* 0x000fea0003800000 */
.L_x_821:
[----:B------:R-:W-:Y:S05]  /*dd70*/  BRA `(.L_x_823) ;  /* 0xffffffd400887947 */ /* 0x000fea000383ffff */
.L_x_787:
[----:B-1----:R1:W2:Y:S02]  /*dd80*/  SYNCS.PHASECHK.TRANS64.TRYWAIT P1, [R12+URZ+0x38820], R3 ;  /* 0x038820030c0075a7 */ /* 0x0022a4000802017f */
[----:B--2---:R-:W-:Y:S05]  /*dd90*/  @!P1 NANOSLEEP.SYNCS 0x989680 ;  /* 0x009896800000995d */ /* 0x004fea0003900000 */
[----:B------:R-:W2:Y:S02]  /*dda0*/  @!P1 SYNCS.PHASECHK.TRANS64 P1, [R12+URZ+0x38820], R3 ;  /* 0x038820030c0095a7 */ /* 0x000ea4000802007f */
[----:B--2---:R-:W-:Y:S05]  /*ddb0*/  @!P1 BRA `(.L_x_787) ;  /* 0xfffffffc00f09947 */ /* 0x004fea000383ffff */
[----:B------:R-:W-:Y:S05]  /*ddc0*/  BRA `(.L_x_824) ;  /* 0xffffffe000987947 */ /* 0x000fea000383ffff */
.L_x_791:
[----:B-1----:R1:W3:Y:S02]  /*ddd0*/  SYNCS.PHASECHK.TRANS64.TRYWAIT P1, [R12+URZ+0x38840], R21 ;  /* 0x038840150c0075a7 */ /* 0x0022e4000802017f */
[----:B---3--:R-:W-:Y:S05]  /*dde0*/  @!P1 NANOSLEEP.SYNCS 0x989680 ;  /* 0x009896800000995d */ /* 0x008fea0003900000 */
[----:B------:R-:W3:Y:S02]  /*ddf0*/  @!P1 SYNCS.PHASECHK.TRANS64 P1, [R12+URZ+0x38840], R21 ;  /* 0x038840150c0095a7 */ /* 0x000ee4000802007f */
[----:B---3--:R-:W-:Y:S05]  /*de00*/  @!P1 BRA `(.L_x_791) ;  /* 0xfffffffc00f09947 */ /* 0x008fea000383ffff */
[----:B------:R-:W-:Y:S05]  /*de10*/  BRA `(.L_x_825) ;  /* 0xffffffe800047947 */ /* 0x000fea000383ffff */
.L_x_793:
[----:B--2---:R2:W3:Y:S02]  /*de20*/  SYNCS.PHASECHK.TRANS64.TRYWAIT P1, [R12+URZ+0x38828], R21 ;  /* 0x038828150c0075a7 */ /* 0x0044e4000802017f */
[----:B---3--:R-:W-:Y:S05]  /*de30*/  @!P1 NANOSLEEP.SYNCS 0x989680 ;  /* 0x009896800000995d */ /* 0x008fea0003900000 */
[----:B------:R-:W3:Y:S02]  /*de40*/  @!P1 SYNCS.PHASECHK.TRANS64 P1, [R12+URZ+0x38828], R21 ;  /* 0x038828150c0095a7 */ /* 0x000ee4000802007f */
[----:B---3--:R-:W-:Y:S05]  /*de50*/  @!P1 BRA `(.L_x_793) ;  /* 0xfffffffc00f09947 */ /* 0x008fea000383ffff */
[----:B------:R-:W-:Y:S05]  /*de60*/  BRA `(.L_x_826) ;  /* 0xffffffe8009c7947 */ /* 0x000fea000383ffff */
.L_x_795:
[----:B---3--:R3:W4:Y:S02]  /*de70*/  SYNCS.PHASECHK.TRANS64.TRYWAIT P1, [R12+URZ+0x38848], R21 ;  /* 0x038848150c0075a7 */ /* 0x008724000802017f */
[----:B----4-:R-:W-:Y:S05]  /*de80*/  @!P1 NANOSLEEP.SYNCS 0x989680 ;  /* 0x009896800000995d */ /* 0x010fea0003900000 */
[----:B------:R-:W4:Y:S02]  /*de90*/  @!P1 SYNCS.PHASECHK.TRANS64 P1, [R12+URZ+0x38848], R21 ;  /* 0x038848150c0095a7 */ /* 0x000f24000802007f */
[----:B----4-:R-:W-:Y:S05]  /*dea0*/  @!P1 BRA `(.L_x_795) ;  /* 0xfffffffc00f09947 */ /* 0x010fea000383ffff */
[----:B------:R-:W-:Y:S05]  /*deb0*/  BRA `(.L_x_827) ;  /* 0xffffffec00147947 */ /* 0x000fea000383ffff */
.L_x_797:
[----:B------:R-:W-:-:S07]  /*dec0*/  SHF.L.U32 R5, R10, 0x1f, RZ ;  /* 0x0000001f0a057819 */ /* 0x000fce00000006ff */
.L_x_828:
[----:B-1----:R1:W2:Y:S02]  /*ded0*/  SYNCS.PHASECHK.TRANS64.TRYWAIT P1, [R12+URZ+0x38820], R5 ;  /* 0x038820050c0075a7 */ /* 0x0022a4000802017f */
[----:B--2---:R-:W-:Y:S05]  /*dee0*/  @!P1 NANOSLEEP.SYNCS 0x989680 ;  /* 0x009896800000995d */ /* 0x004fea0003900000 */
[----:B------:R-:W2:Y:S02]  /*def0*/  @!P1 SYNCS.PHASECHK.TRANS64 P1, [R12+URZ+0x38820], R5 ;  /* 0x038820050c0095a7 */ /* 0x000ea4000802007f */
[----:B--2---:R-:W-:Y:S05]  /*df00*/  @!P1 BRA `(.L_x_828) ;  /* 0xfffffffc00f09947 */ /* 0x004fea000383ffff */
[----:B------:R-:W-:Y:S05]  /*df10*/  BRA `(.L_x_829) ;  /* 0xffffffec009c7947 */ /* 0x000fea000383ffff */
.L_x_800:
[----:B-1----:R1:W2:Y:S02]  /*df20*/  SYNCS.PHASECHK.TRANS64.TRYWAIT P1, [R12+URZ+0x38840], R13 ;  /* 0x0388400d0c0075a7 */ /* 0x0022a4000802017f */
[----:B--2---:R-:W-:Y:S05]  /*df30*/  @!P1 NANOSLEEP.SYNCS 0x989680 ;  /* 0x009896800000995d */ /* 0x004fea0003900000 */
[----:B------:R-:W2:Y:S02]  /*df40*/  @!P1 SYNCS.PHASECHK.TRANS64 P1, [R12+URZ+0x38840], R13 ;  /* 0x0388400d0c0095a7 */ /* 0x000ea4000802007f */
[----:B--2---:R-:W-:Y:S05]  /*df50*/  @!P1 BRA `(.L_x_800) ;  /* 0xfffffffc00f09947 */ /* 0x004fea000383ffff */
[----:B------:R-:W-:Y:S05]  /*df60*/  BRA `(.L_x_830) ;  /* 0xfffffff0002c7947 */ /* 0x000fea000383ffff */
.L_x_802:
[----:B--2---:R2:W3:Y:S02]  /*df70*/  SYNCS.PHASECHK.TRANS64.TRYWAIT P1, [R12+URZ+0x38828], R13 ;  /* 0x0388280d0c0075a7 */ /* 0x0044e4000802017f */
[----:B---3--:R-:W-:Y:S05]  /*df80*/  @!P1 NANOSLEEP.SYNCS 0x989680 ;  /* 0x009896800000995d */ /* 0x008fea0003900000 */
[----:B------:R-:W3:Y:S02]  /*df90*/  @!P1 SYNCS.PHASECHK.TRANS64 P1, [R12+URZ+0x38828], R13 ;  /* 0x0388280d0c0095a7 */ /* 0x000ee4000802007f */
[----:B---3--:R-:W-:Y:S05]  /*dfa0*/  @!P1 BRA `(.L_x_802) ;  /* 0xfffffffc00f09947 */ /* 0x008fea000383ffff */
[----:B------:R-:W-:Y:S05]  /*dfb0*/  BRA `(.L_x_831) ;  /* 0xfffffff000b87947 */ /* 0x000fea000383ffff */
.L_x_804:
[----:B---3--:R3:W4:Y:S02]  /*dfc0*/  SYNCS.PHASECHK.TRANS64.TRYWAIT P0, [R4+URZ+0x38840], R3 ;  /* 0x03884003040075a7 */ /* 0x008724000800017f */
[----:B----4-:R-:W-:Y:S05]  /*dfd0*/  @!P0 NANOSLEEP.SYNCS 0x989680 ;  /* 0x009896800000895d */ /* 0x010fea0003900000 */
[----:B------:R-:W4:Y:S02]  /*dfe0*/  @!P0 SYNCS.PHASECHK.TRANS64 P0, [R4+URZ+0x38840], R3 ;  /* 0x03884003040085a7 */ /* 0x000f24000800007f */
[----:B----4-:R-:W-:Y:S05]  /*dff0*/  @!P0 BRA `(.L_x_804) ;  /* 0xfffffffc00f08947 */ /* 0x010fea000383ffff */
[----:B------:R-:W-:Y:S05]  /*e000*/  BRA `(.L_x_832) ;  /* 0xfffffff400447947 */ /* 0x000fea000383ffff */
.L_x_806:
[----:B------:R-:W-:Y:S01]  /*e010*/  BSSY B0, `(.L_x_833) ;  /* 0x0000006000007945 */ /* 0x000fe20003800000 */
[----:B------:R-:W-:-:S07]  /*e020*/  IMAD.MOV.U32 R15, RZ, RZ, -0x1 ;  /* 0xffffffffff0f7424 */ /* 0x000fce00078e00ff */
[----:B--2-4-:R-:W-:Y:S05]  /*e030*/  WARPSYNC.COLLECTIVE R15, `(.L_x_834) ;  /* 0x000000000f0c7348 */ /* 0x014fea0003c00000 */
[----:B------:R-:W-:Y:S02]  /*e040*/  ELECT P6, UR62, PT ;  /* 0x00000000003e782f */ /* 0x000fe400038c0000 */
[----:B------:R-:W-:Y:S01]  /*e050*/  MOV R14, UR62 ;  /* 0x0000003e000e7c02 */ /* 0x000fe20008000f00 */
[----:B--2-4-:R-:W-:Y:S10]  /*e060*/  ENDCOLLECTIVE ;  /* 0x000000000000791b */ /* 0x014ff40003800000 */
.L_x_834:
[----:B------:R-:W-:Y:S05]  /*e070*/  BSYNC B0 ;  /* 0x0000000000007941 */ /* 0x000fea0003800000 */
.L_x_833:
[----:B------:R-:W-:Y:S05]  /*e080*/  BRA `(.L_x_835) ;  /* 0xfffffff400f47947 */ /* 0x000fea000383ffff */
.L_x_808:
[----:B-1----:R1:W3:Y:S02]  /*e090*/  SYNCS.PHASECHK.TRANS64.TRYWAIT P0, [R7+URZ], R4 ;  /* 0x00000004070075a7 */ /* 0x0022e4000800017f */
[----:B---3--:R-:W-:Y:S05]  /*e0a0*/  @!P0 NANOSLEEP.SYNCS 0x989680 ;  /* 0x009896800000895d */ /* 0x008fea0003900000 */
[----:B------:R-:W3:Y:S02]  /*e0b0*/  @!P0 SYNCS.PHASECHK.TRANS64 P0, [R7+URZ], R4 ;  /* 0x00000004070085a7 */ /* 0x000ee4000800007f */
[----:B---3--:R-:W-:Y:S05]  /*e0c0*/  @!P0 BRA `(.L_x_808) ;  /* 0xfffffffc00f08947 */ /* 0x008fea000383ffff */
[----:B------:R-:W-:Y:S05]  /*e0d0*/  BRA `(.L_x_836) ;  /* 0xfffffff800347947 */ /* 0x000fea000383ffff */
.L_x_809:
[----:B---3--:R3:W4:Y:S02]  /*e0e0*/  SYNCS.PHASECHK.TRANS64.TRYWAIT P0, [R11+URZ], R2 ;  /* 0x000000020b0075a7 */ /* 0x008724000800017f */
[----:B----4-:R-:W-:Y:S05]  /*e0f0*/  @!P0 NANOSLEEP.SYNCS 0x989680 ;  /* 0x009896800000895d */ /* 0x010fea0003900000 */
[----:B------:R-:W4:Y:S02]  /*e100*/  @!P0 SYNCS.PHASECHK.TRANS64 P0, [R11+URZ], R2 ;  /* 0x000000020b0085a7 */ /* 0x000f24000800007f */
[----:B----4-:R-:W-:Y:S05]  /*e110*/  @!P0 BRA `(.L_x_809) ;  /* 0xfffffffc00f08947 */ /* 0x010fea000383ffff */
[----:B------:R-:W-:Y:S05]  /*e120*/  BRA `(.L_x_837) ;  /* 0xfffffff800287947 */ /* 0x000fea000383ffff */
.L_x_811:
[----:B----4-:R4:W1:Y:S02]  /*e130*/  SYNCS.PHASECHK.TRANS64.TRYWAIT P0, [R9+URZ], R4 ;  /* 0x00000004090075a7 */ /* 0x010864000800017f */
[----:B-1----:R-:W-:Y:S05]  /*e140*/  @!P0 NANOSLEEP.SYNCS 0x989680 ;  /* 0x009896800000895d */ /* 0x002fea0003900000 */
[----:B------:R-:W1:Y:S02]  /*e150*/  @!P0 SYNCS.PHASECHK.TRANS64 P0, [R9+URZ], R4 ;  /* 0x00000004090085a7 */ /* 0x000e64000800007f */
[----:B-1----:R-:W-:Y:S05]  /*e160*/  @!P0 BRA `(.L_x_811) ;  /* 0xfffffffc00f08947 */ /* 0x002fea000383ffff */
[----:B------:R-:W-:Y:S05]  /*e170*/  BRA `(.L_x_838) ;  /* 0xfffffff8002c7947 */ /* 0x000fea000383ffff */
.L_x_839:
        /* <DEDUP_REMOVED lines=16> */
.L_x_3688:


//--------------------- .text._ZN7cutlass13device_kernelIN5flash11enable_sm90INS1_16FlashAttnBwdSm90INS1_25CollectiveMainloopBwdSm90ILi2ELi2ELi2EN4cute5tupleIJNS5_1CILi1EEES8_S8_EEENS6_IJNS7_ILi80EEENS7_ILi128EEESB_EEENS_10bfloat16_tEfNS_4arch4Sm90ELb0ELb0ELb0ELb1ELb0ELb1ELb0ELb1ELi2ELi1ELi2ELi1ELb0EEENS1_24CollectiveEpilogueBwdGQAISC_fSF_Li256ELb1ELb0EEENS1_19SingleTileSchedulerILb1ELb0ELb0ELi128EEEEEEEEEvNT_6ParamsE --------------------------
	.section	.text._ZN7cutlass13device_kernelIN5flash11enable_sm90INS1_16FlashAttnBwdSm90INS1_25CollectiveMainloopBwdSm90ILi2ELi2ELi2EN4cute5tupleIJNS5_1CILi1EEES8_S8_EEENS6_IJNS7_ILi80EEENS7_ILi128EEESB_EEENS_10bfloat16_tEfNS_4arch4Sm90ELb0ELb0ELb0ELb1ELb0ELb1ELb0ELb1ELi2ELi1ELi2ELi1ELb0EEENS1_24CollectiveEpilogueBwdGQAISC_fSF_Li256ELb1ELb0EEENS1_19SingleTileSchedulerILb1ELb0ELb0ELi128EEEEEEEEEvNT_6ParamsE,"ax",@progbits
	.align	128
.text._ZN7cutlass13device_kernelIN5flash11enable_sm90INS1_16FlashAttnBwdSm90INS1_25CollectiveMainloopBwdSm90ILi2ELi2ELi2EN4cute5tupleIJNS5_1CILi1EEES8_S8_EEENS6_IJNS7_ILi80EEENS7_ILi128EEESB_EEENS_10bfloat16_tEfNS_4arch4Sm90ELb0ELb0ELb0ELb1ELb0ELb1ELb0ELb1ELi2ELi1ELi2ELi1ELb0EEENS1_24CollectiveEpilogueBwdGQAISC_fSF_Li256ELb1ELb0EEENS1_19SingleTileSchedulerILb1ELb0ELb0ELi128EEEEEEEEEvNT_6ParamsE:
        .type           _ZN7cutlass13device_kernelIN5flash11enable_sm90INS1_16FlashAttnBwdSm90INS1_25CollectiveMainloopBwdSm90ILi2ELi2ELi2EN4cute5tupleIJNS5_1CILi1EEES8_S8_EEENS6_IJNS7_ILi80EEENS7_ILi128EEESB_EEENS_10bfloat16_tEfNS_4arch4Sm90ELb0ELb0ELb0ELb1ELb0ELb1ELb0ELb1ELi2ELi1ELi2ELi1ELb0EEENS1_24CollectiveEpilogueBwdGQAISC_fSF_Li256ELb1ELb0EEENS1_19SingleTileSchedulerILb1ELb0ELb0ELi128EEEEEEEEEvNT_6ParamsE,@function
        .size           _ZN7cutlass13device_kernelIN5flash11enable_sm90INS1_16FlashAttnBwdSm90INS1_25CollectiveMainloopBwdSm90ILi2ELi2ELi2EN4cute5tupleIJNS5_1CILi1EEES8_S8_EEENS6_IJNS7_ILi80EEENS7_ILi128EEESB_EEENS_10bfloat16_tEfNS_4arch4Sm90ELb0ELb0ELb0ELb1ELb0ELb1ELb0ELb1ELi2ELi1ELi2ELi1ELb0EEENS1_24CollectiveEpilogueBwdGQAISC_fSF_Li256ELb1ELb0EEENS1_19SingleTileSchedulerILb1ELb0ELb0ELi128EEEEEEEEEvNT_6ParamsE,(.L_x_3689 - _ZN7cutlass13device_kernelIN5flash11enable_sm90INS1_16FlashAttnBwdSm90INS1_25CollectiveMainloopBwdSm90ILi2ELi2ELi2EN4cute5tupleIJNS5_1CILi1EEES8_S8_EEENS6_IJNS7_ILi80EEENS7_ILi128EEESB_EEENS_10bfloat16_tEfNS_4arch4Sm90ELb0ELb0ELb0ELb1ELb0ELb1ELb0ELb1ELi2ELi1ELi2ELi1ELb0EEENS1_24CollectiveEpilogueBwdGQAISC_fSF_Li256ELb1ELb0EEENS1_19SingleTileSchedulerILb1ELb0ELb0ELi128EEEEEEEEEvNT_6ParamsE)
        .other          _ZN7cutlass13device_kernelIN5flash11enable_sm90INS1_16FlashAttnBwdSm90INS1_25CollectiveMainloopBwdSm90ILi2ELi2ELi2EN4cute5tupleIJNS5_1CILi1EEES8_S8_EEENS6_IJNS7_ILi80EEENS7_ILi128EEESB_EEENS_10bfloat16_tEfNS_4arch4Sm90ELb0ELb0ELb0ELb1ELb0ELb1ELb0ELb1ELi2ELi1ELi2ELi1ELb0EEENS1_24CollectiveEpilogueBwdGQAISC_fSF_Li256ELb1ELb0EEENS1_19SingleTileSchedulerILb1ELb0ELb0ELi128EEEEEEEEEvNT_6ParamsE,@"STO_CUDA_ENTRY STV_DEFAULT"
_ZN7cutlass13device_kernelIN5flash11enable_sm90INS1_16FlashAttnBwdSm90INS1_25CollectiveMainloopBwdSm90ILi2ELi2ELi2EN4cute5tupleIJNS5_1CILi1EEES8_S8_EEENS6_IJNS7_ILi80EEENS7_ILi128EEESB_EEENS_10bfloat16_tEfNS_4arch4Sm90ELb0ELb0ELb0ELb1ELb0ELb1ELb0ELb1ELi2ELi1ELi2ELi1ELb0EEENS1_24CollectiveEpilogueBwdGQAISC_fSF_Li256ELb1ELb0EEENS1_19SingleTileSchedulerILb1ELb0ELb0ELi128EEEEEEEEEvNT_6ParamsE:
        /* <DEDUP_REMOVED lines=23> */
.L_x_841:
[----:B------:R-:W-:Y:S05]  /*0170*/  BSYNC B0 ;  /* 0x0000000000007941 */ /* 0x000fea0003800000 */
.L_x_840:
        /* <DEDUP_REMOVED lines=34> */
.L_x_842:
        /* <DEDUP_REMOVED lines=22> */
.L_x_843:
        /* <DEDUP_REMOVED lines=9> */
.L_x_846:
        /* <DEDUP_REMOVED lines=20> */
.L_x_847:
        /* <DEDUP_REMOVED lines=10> */
.L_x_849:
[----:B------:R-:W2:Y:S02]  /*0770*/  LDC R0, c[0x0][0x8c4] ;  /* 0x00023100ff007b82 */ /* 0x000ea40000000800 */
.L_x_848:
        /* <DEDUP_REMOVED lines=17> */
.L_x_851:
        /* <DEDUP_REMOVED lines=10> */
.L_x_852:
        /* <DEDUP_REMOVED lines=8> */
.L_x_853:
        /* <DEDUP_REMOVED lines=9> */
.L_x_854:
        /* <DEDUP_REMOVED lines=87> */
.L_x_857:
        /* <DEDUP_REMOVED lines=15> */
.L_x_856:
        /* <DEDUP_REMOVED lines=23> */
.L_x_859:
        /* <DEDUP_REMOVED lines=15> */
.L_x_858:
        /* <DEDUP_REMOVED lines=8> */
.L_x_936:
        /* <DEDUP_REMOVED lines=48> */
.L_x_861:
        /* <DEDUP_REMOVED lines=79> */
.L_x_873:
[----:B------:R-:W2:Y:S02]  /*1b70*/  LDL R3, [R1] ;  /* 0x0000000001037983 */ /* 0x000ea40000100800 */
[----:B--2---:R-:W-:-:S13]  /*1b80*/  ISETP.NE.AND P0, PT, R3, 0x3, PT ;  /* 0x000000030300780c */ /* 0x004fda0003f05270 */
[----:B------:R-:W-:Y:S05]  /*1b90*/  @!P0 BRA `(.L_x_863) ;  /* 0x0000000000048947 */ /* 0x000fea0003800000 */
[----:B------:R-:W-:Y:S01]  /*1ba0*/  BPT.TRAP 0x1 ;  /* 0x000000040000795c */ /* 0x000fe20000300000 */
.L_x_863:
        /* <DEDUP_REMOVED lines=8> */
.L_x_864:
[----:B---3--:R-:W-:Y:S05]  /*1c30*/  @P1 BRA `(.L_x_865) ;  /* 0x0000000000081947 */ /* 0x008fea0003800000 */
[----:B------:R-:W3:Y:S02]  /*1c40*/  SYNCS.PHASECHK.TRANS64.TRYWAIT P1, [R3+URZ+0x38810], R154 ;  /* 0x0388109a030075a7 */ /* 0x000ee4000802017f */
[----:B---3--:R-:W-:Y:S05]  /*1c50*/  @!P1 BRA `(.L_x_866) ;  /* 0x0000008800e89947 */ /* 0x008fea0003800000 */
.L_x_865:
        /* <DEDUP_REMOVED lines=286> */
.L_x_867:
[----:B------:R1:W1:Y:S01]  /*2e40*/  SYNCS.PHASECHK.TRANS64.TRYWAIT P1, [R3+URZ+0x38830], R154 ;  /* 0x0388309a030075a7 */ /* 0x000262000802017f */
[----:B------:R-:W-:Y:S05]  /*2e50*/  @!P0 BRA `(.L_x_868) ;  /* 0x0000000000048947 */ /* 0x000fea0003800000 */
[----:B------:R-:W-:Y:S01]  /*2e60*/  BPT.TRAP 0x1 ;  /* 0x000000040000795c */ /* 0x000fe20000300000 */
.L_x_868:
[----:B------:R-:W-:-:S05]  /*2e70*/  VIADD R152, R152, 0x24000 ;  /* 0x0002400098987836 */ /* 0x000fca0000000000 */
[----:B------:R-:W-:-:S04]  /*2e80*/  SHF.R.U32.HI R152, RZ, 0x4, R152 ;  /* 0x00000004ff987819 */ /* 0x000fc80000011698 */
[----:B------:R-:W-:-:S04]  /*2e90*/  LOP3.LUT R236, R152, 0x3fff, RZ, 0xc0, !PT ;  /* 0x00003fff98ec7812 */ /* 0x000fc800078ec0ff */
[----:B------:R-:W-:Y:S01]  /*2ea0*/  LOP3.LUT R153, R236, 0x10000, RZ, 0xfc, !PT ;  /* 0x00010000ec997812 */ /* 0x000fe200078efcff */
[----:B-1----:R-:W-:Y:S06]  /*2eb0*/  @P1 BRA `(.L_x_869) ;  /* 0x0000000000081947 */ /* 0x002fec0003800000 */
[----:B------:R-:W1:Y:S02]  /*2ec0*/  SYNCS.PHASECHK.TRANS64.TRYWAIT P1, [R3+URZ+0x38830], R154 ;  /* 0x0388309a030075a7 */ /* 0x000e64000802017f */
[----:B-1----:R-:W-:Y:S05]  /*2ed0*/  @!P1 BRA `(.L_x_870) ;  /* 0x00000078005c9947 */ /* 0x002fea0003800000 */
.L_x_869:
        /* <DEDUP_REMOVED lines=832> */
.L_x_871:
        /* <DEDUP_REMOVED lines=56> */
.L_x_872:
        /* <DEDUP_REMOVED lines=78> */
.L_x_855:
[----:B------:R-:W-:Y:S05]  /*6b40*/  @P0 BRA `(.L_x_850) ;  /* 0x0000003800e80947 */ /* 0x000fea0003800000 */
[----:B------:R-:W2:Y:S01]  /*6b50*/  LDL.LU R152, [R1+0x1c] ;  /* 0x00001c0001987983 */ /* 0x000ea20000300800 */
[----:B-1----:R-:W1:Y:S01]  /*6b60*/  LDC.64 R2, c[0x0][0x878] ;  /* 0x00021e00ff027b82 */ /* 0x002e620000000a00 */
[----:B------:R-:W3:Y:S07]  /*6b70*/  S2R R22, SR_TID.X ;  /* 0x0000000000167919 */ /* 0x000eee0000002100 */
[----:B------:R-:W4:Y:S08]  /*6b80*/  LDC R0, c[0x0][0x850] ;  /* 0x00021400ff007b82 */ /* 0x000f300000000800 */
[----:B------:R-:W5:Y:S01]  /*6b90*/  S2UR UR5, SR_CgaCtaId ;  /* 0x00000000000579c3 */ /* 0x000f620000008800 */
[----:B-1----:R-:W-:Y:S01]  /*6ba0*/  ISETP.NE.U32.AND P0, PT, R2, RZ, PT ;  /* 0x000000ff0200720c */ /* 0x002fe20003f05070 */
[----:B------:R-:W1:Y:S01]  /*6bb0*/  S2R R7, SR_CTAID.Y ;  /* 0x0000000000077919 */ /* 0x000e620000002600 */
[----:B------:R-:W-:-:S05]  /*6bc0*/  UMOV UR4, 0x400 ;  /* 0x0000040000047882 */ /* 0x000fca0000000000 */
[----:B------:R-:W1:Y:S01]  /*6bd0*/  LDC.64 R10, c[0x0][0x818] ;  /* 0x00020600ff0a7b82 */ /* 0x000e620000000a00 */
[----:B------:R-:W-:Y:S01]  /*6be0*/  ISETP.NE.AND.EX P0, PT, R3, RZ, PT, P0 ;  /* 0x000000ff0300720c */ /* 0x000fe20003f05300 */
[----:B------:R-:W1:Y:S06]  /*6bf0*/  S2R R8, SR_CTAID.X ;  /* 0x0000000000087919 */ /* 0x000e6c0000002500 */
[----:B------:R-:W1:Y:S08]  /*6c00*/  LDC.64 R14, c[0x0][0x840] ;  /* 0x00021000ff0e7b82 */ /* 0x000e700000000a00 */
[----:B------:R-:W2:Y:S08]  /*6c10*/  @P0 LDC.64 R2, c[0x0][0x878] ;  /* 0x00021e00ff020b82 */ /* 0x000eb00000000a00 */
[----:B------:R-:W1:Y:S08]  /*6c20*/  LDC.64 R12, c[0x0][0x820] ;  /* 0x00020800ff0c7b82 */ /* 0x000e700000000a00 */
[----:B------:R-:W1:Y:S08]  /*6c30*/  LDC.64 R16, c[0x0][0x848] ;  /* 0x00021200ff107b82 */ /* 0x000e700000000a00 */
[----:B------:R-:W1:Y:S08]  /*6c40*/  LDC.64 R18, c[0x0][0x800] ;  /* 0x00020000ff127b82 */ /* 0x000e700000000a00 */
[----:B------:R-:W1:Y:S01]  /*6c50*/  LDC.64 R20, c[0x0][0x828] ;  /* 0x00020a00ff147b82 */ /* 0x000e620000000a00 */
[----:B--2---:R-:W-:-:S06]  /*6c60*/  @P0 IMAD.WIDE R2, R152, 0x4, R2 ;  /* 0x0000000498020825 */ /* 0x004fcc00078e0202 */
[----:B------:R2:W2:Y:S01]  /*6c70*/  @P0 LDG.E R2, desc[UR38][R2.64] ;  /* 0x0000002602020981 */ /* 0x0004a2000c1e1900 */
[----:B---3--:R-:W-:Y:S01]  /*6c80*/  VIADD R23, R22, 0xffffff80 ;  /* 0xffffff8016177836 */ /* 0x008fe20000000000 */
[----:B------:R-:W-:Y:S01]  /*6c90*/  BAR.SYNC.DEFER_BLOCKING 0x1, 0x100 ;  /* 0x0044000000007b1d */ /* 0x000fe20000010000 */
[----:B----4-:R-:W-:Y:S01]  /*6ca0*/  ISETP.NE.AND P1, PT, R0, 0x1, PT ;  /* 0x000000010000780c */ /* 0x010fe20003f25270 */
[----:B-----5:R-:W-:Y:S02]  /*6cb0*/  ULEA UR4, UR5, UR4, 0x18 ;  /* 0x0000000405047291 */ /* 0x020fe4000f8ec03f */
[----:B------:R-:W-:Y:S02]  /*6cc0*/  SHF.R.S32.HI R0, RZ, 0x1f, R23 ;  /* 0x0000001fff007819 */ /* 0x000fe40000011417 */
[----:B------:R-:W-:Y:S02]  /*6cd0*/  BSSY B0, `(.L_x_874) ;  /* 0x0000054000007945 */ /* 0x000fe40003800000 */
[----:B------:R-:W-:-:S04]  /*6ce0*/  LEA.HI R6, R0, R23, RZ, 0x7 ;  /* 0x0000001700067211 */ /* 0x000fc800078f38ff */
[C---:B------:R-:W-:Y:S01]  /*6cf0*/  LOP3.LUT R0, R6.reuse, 0xfffff80, RZ, 0xc0, !PT ;  /* 0x0fffff8006007812 */ /* 0x040fe200078ec0ff */
[----:B--2---:R-:W-:Y:S01]  /*6d00*/  IMAD.SHL.U32 R3, R6, 0x40, RZ ;  /* 0x0000004006037824 */ /* 0x004fe200078e00ff */
[----:B------:R-:W1:Y:S03]  /*6d10*/  @P1 LDC R4, c[0x0][0x854] ;  /* 0x00021500ff041b82 */ /* 0x000e660000000800 */
[----:B------:R-:W-:Y:S01]  /*6d20*/  IMAD.IADD R0, R23, 0x1, -R0 ;  /* 0x0000000117007824 */ /* 0x000fe200078e0a00 */
[----:B------:R-:W-:-:S05]  /*6d30*/  LOP3.LUT R3, R3, 0x3fffe000, RZ, 0xc0, !PT ;  /* 0x3fffe00003037812 */ /* 0x000fca00078ec0ff */
[----:B------:R-:W-:Y:S01]  /*6d40*/  IMAD R3, R0, 0x4, R3 ;  /* 0x0000000400037824 */ /* 0x000fe200078e0203 */
[----:B------:R-:W2:Y:S04]  /*6d50*/  @P1 LDC R5, c[0x0][0x858] ;  /* 0x00021600ff051b82 */ /* 0x000ea80000000800 */
[----:B------:R-:W-:-:S05]  /*6d60*/  LEA R6, R3, UR4, 0x2 ;  /* 0x0000000403067c11 */ /* 0x000fca000f8e10ff */
[----:B------:R3:W-:Y:S04]  /*6d70*/  STS.128 [R6], R24 ;  /* 0x0000001806007388 */ /* 0x0007e80000000c00 */
[----:B------:R3:W-:Y:S01]  /*6d80*/  STS.128 [R6+0x800], R28 ;  /* 0x0008001c06007388 */ /* 0x0007e20000000c00 */
[----:B-1----:R-:W-:-:S03]  /*6d90*/  @P1 IMAD.HI.U32 R0, R7, R4, RZ ;  /* 0x0000000407001227 */ /* 0x002fc600078e00ff */
[----:B------:R3:W-:Y:S04]  /*6da0*/  STS.128 [R6+0x1000], R32 ;  /* 0x0010002006007388 */ /* 0x0007e80000000c00 */
[----:B------:R3:W-:Y:S01]  /*6db0*/  STS.128 [R6+0x1800], R36 ;  /* 0x0018002406007388 */ /* 0x0007e20000000c00 */
[----:B--2---:R-:W-:Y:S01]  /*6dc0*/  @P1 SHF.R.U32.HI R7, RZ, R5, R0 ;  /* 0x00000005ff071219 */ /* 0x004fe20000011600 */
[----:B------:R-:W-:Y:S02]  /*6dd0*/  IMAD.SHL.U32 R5, R8, 0x4000, RZ ;  /* 0x0000400008057824 */ /* 0x000fe400078e00ff */
[----:B------:R3:W-:Y:S01]  /*6de0*/  STS.128 [R6+0x2000], R40 ;  /* 0x0020002806007388 */ /* 0x0007e20000000c00 */
[----:B------:R-:W-:-:S03]  /*6df0*/  SHF.R.S32.HI R9, RZ, 0x1f, R7 ;  /* 0x0000001fff097819 */ /* 0x000fc60000011407 */
[----:B------:R3:W-:Y:S02]  /*6e00*/  STS.128 [R6+0x2800], R44 ;  /* 0x0028002c06007388 */ /* 0x0007e40000000c00 */
[----:B------:R-:W-:Y:S02]  /*6e10*/  IMAD R0, R9, R10, RZ ;  /* 0x0000000a09007224 */ /* 0x000fe400078e02ff */
        /* <DEDUP_REMOVED lines=15> */
[----:B-1----:R-:W1:Y:S01]  /*6f10*/  FENCE.VIEW.ASYNC.S ;  /* 0x00000000000073c6 */ /* 0x002e620000000000 */
[----:B------:R-:W-:-:S05]  /*6f20*/  @P0 IMAD R2, R152, 0x80, R2 ;  /* 0x0000008098020824 */ /* 0x000fca00078e0202 */
[----:B------:R-:W-:-:S04]  /*6f30*/  @P0 SHF.R.S32.HI R3, RZ, 0x1f, R2 ;  /* 0x0000001fff030819 */ /* 0x000fc80000011402 */
[----:B------:R-:W-:-:S05]  /*6f40*/  @P0 LEA.HI R3, R3, R2, RZ, 0x7 ;  /* 0x0000000203030211 */ /* 0x000fca00078f38ff */
[----:B------:R-:W-:-:S05]  /*6f50*/  @P0 IMAD.SHL.U32 R3, R3, 0x80, RZ ;  /* 0x0000008003030824 */ /* 0x000fca00078e00ff */
[----:B------:R-:W-:-:S04]  /*6f60*/  @P0 LOP3.LUT R2, R3, 0xffffc000, RZ, 0xc0, !PT ;  /* 0xffffc00003020812 */ /* 0x000fc800078ec0ff */
[----:B------:R-:W-:Y:S02]  /*6f70*/  @P0 SHF.R.S32.HI R3, RZ, 0x1f, R2 ;  /* 0x0000001fff030819 */ /* 0x000fe40000011402 */
[----:B------:R-:W-:Y:S01]  /*6f80*/  @!P0 CS2R R2, SRZ ;  /* 0x0000000000028805 */ /* 0x000fe2000001ff00 */
[----:B-1----:R-:W-:Y:S05]  /*6f90*/  BAR.SYNC.DEFER_BLOCKING 0x1, 0x100 ;  /* 0x0044000000007b1d */ /* 0x002fea0000010000 */
[----:B------:R-:W-:Y:S01]  /*6fa0*/  IADD3 R4, P1, R5, R2, RZ ;  /* 0x0000000205047210 */ /* 0x000fe20007f3e0ff */
[----:B------:R-:W-:Y:S02]  /*6fb0*/  IMAD R2, R9, R14, RZ ;  /* 0x0000000e09027224 */ /* 0x000fe400078e02ff */
[----:B------:R-:W-:Y:S01]  /*6fc0*/  IMAD R9, R7, R11, R0 ;  /* 0x0000000b07097224 */ /* 0x000fe200078e0200 */
[----:B------:R-:W-:Y:S01]  /*6fd0*/  LEA.HI.X.SX32 R5, R5, R3, 0x1, P1 ;  /* 0x0000000305057211 */ /* 0x000fe200008f0eff */
[C---:B------:R-:W-:Y:S01]  /*6fe0*/  IMAD R11, R7.reuse, R15, R2 ;  /* 0x0000000f070b7224 */ /* 0x040fe200078e0202 */
[----:B------:R-:W-:Y:S01]  /*6ff0*/  SHF.R.S32.HI R0, RZ, 0x1f, R152 ;  /* 0x0000001fff007819 */ /* 0x000fe20000011498 */
[----:B------:R-:W-:-:S04]  /*7000*/  IMAD.WIDE.U32 R2, R7, R10, R4 ;  /* 0x0000000a07027225 */ /* 0x000fc800078e0004 */
[----:B------:R-:W-:Y:S01]  /*7010*/  IMAD.IADD R3, R3, 0x1, R9 ;  /* 0x0000000103037824 */ /* 0x000fe200078e0209 */
[----:B------:R-:W-:Y:S01]  /*7020*/  SEL R9, R0, RZ, !P0 ;  /* 0x000000ff00097207 */ /* 0x000fe20004000000 */
[----:B------:R-:W-:Y:S01]  /*7030*/  IMAD.WIDE.U32 R4, R7, R14, R4 ;  /* 0x0000000e07047225 */ /* 0x000fe200078e0004 */
[----:B------:R-:W-:Y:S02]  /*7040*/  SEL R7, R152, RZ, !P0 ;  /* 0x000000ff98077207 */ /* 0x000fe40004000000 */
[----:B------:R-:W-:Y:S01]  /*7050*/  ISETP.NE.AND P0, PT, R23, RZ, PT ;  /* 0x000000ff1700720c */ /* 0x000fe20003f05270 */
[----:B------:R-:W-:Y:S02]  /*7060*/  IMAD.IADD R5, R5, 0x1, R11 ;  /* 0x0000000105057824 */ /* 0x000fe400078e020b */
[C---:B------:R-:W-:Y:S02]  /*7070*/  IMAD R0, R9.reuse, R12, RZ ;  /* 0x0000000c09007224 */ /* 0x040fe400078e02ff */
[----:B------:R-:W-:-:S02]  /*7080*/  IMAD R8, R9, R16, RZ ;  /* 0x0000001009087224 */ /* 0x000fc400078e02ff */
[----:B------:R-:W-:-:S04]  /*7090*/  IMAD.WIDE.U32 R2, R7, R12, R2 ;  /* 0x0000000c07027225 */ /* 0x000fc800078e0002 */
[----:B------:R-:W-:Y:S01]  /*70a0*/  IMAD.WIDE.U32 R4, R7, R16, R4 ;  /* 0x0000001007047225 */ /* 0x000fe200078e0004 */
[----:B------:R-:W-:-:S03]  /*70b0*/  LEA R18, P1, R2, R18, 0x2 ;  /* 0x0000001202127211 */ /* 0x000fc600078210ff */
[C---:B------:R-:W-:Y:S01]  /*70c0*/  IMAD R9, R7.reuse, R13, R0 ;  /* 0x0000000d07097224 */ /* 0x040fe200078e0200 */
[----:B------:R-:W-:Y:S01]  /*70d0*/  LEA R20, P2, R4, R20, 0x2 ;  /* 0x0000001404147211 */ /* 0x000fe200078410ff */
[----:B------:R-:W-:Y:S02]  /*70e0*/  IMAD R7, R7, R17, R8 ;  /* 0x0000001107077224 */ /* 0x000fe400078e0208 */
[----:B------:R-:W-:Y:S02]  /*70f0*/  IMAD.IADD R3, R3, 0x1, R9 ;  /* 0x0000000103037824 */ /* 0x000fe400078e0209 */
[----:B------:R-:W-:-:S03]  /*7100*/  IMAD.IADD R0, R5, 0x1, R7 ;  /* 0x0000000105007824 */ /* 0x000fc600078e0207 */
[----:B------:R-:W-:Y:S02]  /*7110*/  LEA.HI.X R3, R2, R19, R3, 0x2, P1 ;  /* 0x0000001302037211 */ /* 0x000fe400008f1403 */
[----:B------:R-:W-:Y:S01]  /*7120*/  LEA.HI.X R0, R4, R21, R0, 0x2, P2 ;  /* 0x0000001504007211 */ /* 0x000fe200010f1400 */
[----:B---3--:R-:W-:Y:S06]  /*7130*/  @P0 BRA `(.L_x_875) ;  /* 0x0000000000340947 */ /* 0x008fec0003800000 */
[----:B------:R-:W-:Y:S01]  /*7140*/  R2UR UR6, R20 ;  /* 0x00000000140672ca */ /* 0x000fe200000e0000 */
[----:B------:R-:W-:Y:S01]  /*7150*/  UMOV UR5, 0x1000 ;  /* 0x0000100000057882 */ /* 0x000fe20000000000 */
[----:B------:R-:W-:Y:S01]  /*7160*/  R2UR UR7, R0 ;  /* 0x00000000000772ca */ /* 0x000fe200000e0000 */
[----:B------:R-:W-:Y:S01]  /*7170*/  UMOV UR8, 0x0 ;  /* 0x0000000000087882 */ /* 0x000fe20000000000 */
[----:B------:R-:W-:Y:S01]  /*7180*/  PLOP3.LUT P0, PT, PT, PT, PT, 0x80, 0x0 ;  /* 0x000000000000781c */ /* 0x000fe20003f0f070 */
[----:B------:R-:W-:-:S12]  /*7190*/  UMOV UR9, 0x14f00000 ;  /* 0x14f0000000097882 */ /* 0x000fd80000000000 */
.L_x_876:
[----:B------:R-:W-:Y:S01]  /*71a0*/  @P0 ELECT P1, URZ, PT ;  /* 0x00000000003f082f */ /* 0x000fe20003820000 */
[----:B------:R1:W-:-:S12]  /*71b0*/  UBLKRED.G.S.ADD.F32.RN [UR6], [UR4], UR5, desc[UR8] ;  /* 0x00000806040073bb */ /* 0x0003d800080a1405 */
[----:B------:R-:W-:Y:S02]  /*71c0*/  @P1 PLOP3.LUT P0, PT, P1, PT, PT, 0x8, 0x0 ;  /* 0x000000000000181c */ /* 0x000fe40000f0e170 */
[----:B------:R-:W-:-:S11]  /*71d0*/  PLOP3.LUT P1, PT, PT, PT, PT, 0x8, 0x0 ;  /* 0x000000000000781c */ /* 0x000fd60003f2e170 */
[----:B-1----:R-:W-:Y:S05]  /*71e0*/  @P0 BRA.U.ANY `(.L_x_876) ;  /* 0xfffffffd00ec0947 */ /* 0x002fea000393ffff */
[----:B------:R0:W-:Y:S01]  /*71f0*/  UTMACMDFLUSH ;  /* 0x00000000000079b7 */ /* 0x0001e20000000000 */
[----:B------:R-:W-:-:S04]  /*7200*/  DEPBAR.LE SB0, 0x0 ;  /* 0x000080000000791a */ /* 0x000fc80000000000 */
.L_x_875:
[----:B------:R-:W-:Y:S05]  /*7210*/  BSYNC B0 ;  /* 0x0000000000007941 */ /* 0x000fea0003800000 */
.L_x_874:
[----:B------:R-:W-:Y:S01]  /*7220*/  BAR.SYNC.DEFER_BLOCKING 0x1, 0x100 ;  /* 0x0044000000007b1d */ /* 0x000fe20000010000 */
[----:B------:R-:W-:-:S05]  /*7230*/  ISETP.NE.AND P0, PT, R22, 0x80, PT ;  /* 0x000000801600780c */ /* 0x000fca0003f05270 */
        /* <DEDUP_REMOVED lines=28> */
[----:B------:R-:W-:Y:S01]  /*7400*/  PLOP3.LUT P0, PT, PT, PT, PT, 0x80, 0x0 ;  /* 0x000000000000781c */ /* 0x000fe20003f0f070 */
[----:B------:R-:W-:-:S12]  /*7410*/  UMOV UR9, 0x14f00000 ;  /* 0x14f0000000097882 */ /* 0x000fd80000000000 */
.L_x_877:
        /* <DEDUP_REMOVED lines=8> */
.L_x_845:
        /* <DEDUP_REMOVED lines=20> */
.L_x_879:
        /* <DEDUP_REMOVED lines=13> */
.L_x_881:
[----:B------:R-:W-:-:S05]  /*76b0*/  ULDC UR5, c[0x0][0x8c4] ;  /* 0x0002310000057ab9 */ /* 0x000fca0000000800 */
.L_x_880:
        /* <DEDUP_REMOVED lines=40> */
.L_x_882:
        /* <DEDUP_REMOVED lines=49> */
.L_x_896:
        /* <DEDUP_REMOVED lines=21> */
.L_x_885:
[----:B------:R-:W-:Y:S05]  /*7da0*/  BSYNC B0 ;  /* 0x0000000000007941 */ /* 0x000fea0003800000 */
.L_x_884:
        /* <DEDUP_REMOVED lines=13> */
.L_x_887:
[----:B------:R-:W-:Y:S05]  /*7e80*/  BSYNC B0 ;  /* 0x0000000000007941 */ /* 0x000fea0003800000 */
.L_x_886:
[----:B------:R-:W-:Y:S06]  /*7e90*/  BAR.ARV 0xa, 0xa0 ;  /* 0x0282800000007b1d */ /* 0x000fec0000002000 */
[----:B------:R-:W-:Y:S04]  /*7ea0*/  BSSY B0, `(.L_x_888) ;  /* 0x0000003000007945 */ /* 0x000fe80003800000 */
[----:B------:R-:W-:Y:S05]  /*7eb0*/  @!P0 BRA `(.L_x_889) ;  /* 0x0000000000048947 */ /* 0x000fea0003800000 */
[----:B------:R-:W-:-:S04]  /*7ec0*/  DEPBAR.LE SB0, 0x0 ;  /* 0x000080000000791a */ /* 0x000fc80000000000 */
.L_x_889:
[----:B------:R-:W-:Y:S05]  /*7ed0*/  BSYNC B0 ;  /* 0x0000000000007941 */ /* 0x000fea0003800000 */
.L_x_888:
        /* <DEDUP_REMOVED lines=13> */
.L_x_891:
[----:B------:R-:W-:Y:S05]  /*7fb0*/  BSYNC B0 ;  /* 0x0000000000007941 */ /* 0x000fea0003800000 */
.L_x_890:
        /* <DEDUP_REMOVED lines=13> */
.L_x_893:
[----:B------:R-:W-:Y:S05]  /*8090*/  BSYNC B0 ;  /* 0x0000000000007941 */ /* 0x000fea0003800000 */
.L_x_892:
[----:B------:R-:W-:Y:S01]  /*80a0*/  VIADD R0, R0, 0xfffffffe ;  /* 0xfffffffe00007836 */ /* 0x000fe20000000000 */
[----:B------:R-:W-:Y:S06]  /*80b0*/  BAR.ARV 0xa, 0xa0 ;  /* 0x0282800000007b1d */ /* 0x000fec0000002000 */
[----:B------:R-:W-:Y:S01]  /*80c0*/  BSSY B0, `(.L_x_894) ;  /* 0x0000004000007945 */ /* 0x000fe20003800000 */
[----:B------:R-:W-:-:S03]  /*80d0*/  ISETP.NE.AND P1, PT, R0, RZ, PT ;  /* 0x000000ff0000720c */ /* 0x000fc60003f25270 */
[----:B------:R-:W-:Y:S10]  /*80e0*/  @!P0 BRA `(.L_x_895) ;  /* 0x0000000000048947 */ /* 0x000ff40003800000 */
[----:B------:R-:W-:-:S04]  /*80f0*/  DEPBAR.LE SB0, 0x0 ;  /* 0x000080000000791a */ /* 0x000fc80000000000 */
.L_x_895:
[----:B------:R-:W-:Y:S05]  /*8100*/  BSYNC B0 ;  /* 0x0000000000007941 */ /* 0x000fea0003800000 */
.L_x_894:
[----:B------:R-:W-:Y:S06]  /*8110*/  BAR.ARV 0xb, 0xa0 ;  /* 0x02c2800000007b1d */ /* 0x000fec0000002000 */
[----:B------:R-:W-:Y:S02]  /*8120*/  UIADD3 UR5, UR5, 0x2, URZ ;  /* 0x0000000205057890 */ /* 0x000fe4000fffe03f */
[----:B------:R-:W-:Y:S01]  /*8130*/  UIADD3 UR4, UR4, 0x1, URZ ;  /* 0x0000000104047890 */ /* 0x000fe2000fffe03f */
[----:B------:R-:W-:Y:S11]  /*8140*/  @P1 BRA `(.L_x_896) ;  /* 0xfffffff800c01947 */ /* 0x000ff6000383ffff */
[----:B------:R-:W-:-:S12]  /*8150*/  UIADD3 UR6, UR16, 0x5000, URZ ;  /* 0x0000500010067890 */ /* 0x000fd8000fffe03f */
.L_x_883:
        /* <DEDUP_REMOVED lines=19> */
.L_x_898:
[----:B------:R-:W-:Y:S05]  /*8290*/  BSYNC B0 ;  /* 0x0000000000007941 */ /* 0x000fea0003800000 */
.L_x_897:
        /* <DEDUP_REMOVED lines=19> */
.L_x_900:
[----:B------:R-:W-:Y:S05]  /*83d0*/  BSYNC B0 ;  /* 0x0000000000007941 */ /* 0x000fea0003800000 */
.L_x_899:
[----:B------:R-:W-:Y:S06]  /*83e0*/  BAR.ARV 0xa, 0xa0 ;  /* 0x0282800000007b1d */ /* 0x000fec0000002000 */
[----:B------:R-:W-:Y:S04]  /*83f0*/  BSSY B0, `(.L_x_901) ;  /* 0x0000003000007945 */ /* 0x000fe80003800000 */
[----:B------:R-:W-:Y:S05]  /*8400*/  @!P0 BRA `(.L_x_902) ;  /* 0x0000000000048947 */ /* 0x000fea0003800000 */
[----:B------:R-:W-:-:S04]  /*8410*/  DEPBAR.LE SB0, 0x0 ;  /* 0x000080000000791a */ /* 0x000fc80000000000 */
.L_x_902:
[----:B------:R-:W-:Y:S05]  /*8420*/  BSYNC B0 ;  /* 0x0000000000007941 */ /* 0x000fea0003800000 */
.L_x_901:
[----:B------:R-:W-:Y:S06]  /*8430*/  BAR.ARV 0xb, 0xa0 ;  /* 0x02c2800000007b1d */ /* 0x000fec0000002000 */
[----:B------:R-:W-:Y:S05]  /*8440*/  BRA `(.L_x_850) ;  /* 0x0000002000a87947 */ /* 0x000fea0003800000 */
.L_x_878:
        /* <DEDUP_REMOVED lines=10> */
.L_x_903:
        /* <DEDUP_REMOVED lines=10> */
.L_x_905:
[----:B------:R-:W3:Y:S02]  /*8590*/  LDC R5, c[0x0][0x8c4] ;  /* 0x00023100ff057b82 */ /* 0x000ee40000000800 */
.L_x_904:
        /* <DEDUP_REMOVED lines=46> */
.L_x_907:
        /* <DEDUP_REMOVED lines=66> */
.L_x_937:
        /* <DEDUP_REMOVED lines=9> */
.L_x_910:
        /* <DEDUP_REMOVED lines=84> */
.L_x_921:
[----:B------:R-:W-:-:S04]  /*9270*/  SHF.L.U32 R21, R10, 0x1f, RZ ;  /* 0x0000001f0a157819 */ /* 0x000fc800000006ff */
[----:B-1----:R-:W1:Y:S02]  /*9280*/  SYNCS.PHASECHK.TRANS64.TRYWAIT P1, [R12+URZ+0x38840], R21 ;  /* 0x038840150c0075a7 */ /* 0x002e64000802017f */
[----:B-12--5:R-:W-:Y:S05]  /*9290*/  @!P1 BRA `(.L_x_913) ;  /* 0x0000001400949947 */ /* 0x026fea0003800000 */
.L_x_938:
[----:B------:R-:W-:Y:S05]  /*92a0*/  @P0 BRA `(.L_x_914) ;  /* 0x0000000000140947 */ /* 0x000fea0003800000 */
[----:B------:R-:W-:Y:S01]  /*92b0*/  ISETP.NE.AND P1, PT, R20, RZ, PT ;  /* 0x000000ff1400720c */ /* 0x000fe20003f25270 */
[----:B------:R-:W-:-:S04]  /*92c0*/  IMAD.MOV.U32 R3, RZ, RZ, 0x5140 ;  /* 0x00005140ff037424 */ /* 0x000fc800078e00ff */
[----:B------:R3:W-:Y:S08]  /*92d0*/  SYNCS.ARRIVE.TRANS64 RZ, [R12+URZ+0x38830], R3 ;  /* 0x038830030cff79a7 */ /* 0x0007f0000800003f */
[----:B------:R-:W-:Y:S05]  /*92e0*/  @!P1 BRA `(.L_x_914) ;  /* 0x0000000000049947 */ /* 0x000fea0003800000 */
[----:B------:R-:W-:Y:S01]  /*92f0*/  BPT.TRAP 0x1 ;  /* 0x000000040000795c */ /* 0x000fe20000300000 */
.L_x_914:
        /* <DEDUP_REMOVED lines=37> */
.L_x_939:
[----:B------:R-:W-:Y:S05]  /*9550*/  @P0 BRA `(.L_x_916) ;  /* 0x0000000000140947 */ /* 0x000fea0003800000 */
[----:B------:R-:W-:Y:S01]  /*9560*/  ISETP.NE.AND P1, PT, R20, RZ, PT ;  /* 0x000000ff1400720c */ /* 0x000fe20003f25270 */
[----:B------:R-:W-:-:S04]  /*9570*/  IMAD.MOV.U32 R2, RZ, RZ, 0x5140 ;  /* 0x00005140ff027424 */ /* 0x000fc800078e00ff */
[----:B------:R3:W-:Y:S08]  /*9580*/  SYNCS.ARRIVE.TRANS64 RZ, [R12+URZ+0x38818], R2 ;  /* 0x038818020cff79a7 */ /* 0x0007f0000800003f */
[----:B------:R-:W-:Y:S05]  /*9590*/  @!P1 BRA `(.L_x_916) ;  /* 0x0000000000049947 */ /* 0x000fea0003800000 */
[----:B------:R-:W-:Y:S01]  /*95a0*/  BPT.TRAP 0x1 ;  /* 0x000000040000795c */ /* 0x000fe20000300000 */
.L_x_916:
        /* <DEDUP_REMOVED lines=29> */
.L_x_940:
        /* <DEDUP_REMOVED lines=9> */
.L_x_918:
        /* <DEDUP_REMOVED lines=31> */
.L_x_942:
[----:B------:R-:W-:Y:S05]  /*9a00*/  @P0 BRA `(.L_x_920) ;  /* 0x0000000000140947 */ /* 0x000fea0003800000 */
[----:B------:R-:W-:Y:S01]  /*9a10*/  ISETP.NE.AND P1, PT, R20, RZ, PT ;  /* 0x000000ff1400720c */ /* 0x000fe20003f25270 */
[----:B-1----:R-:W-:-:S04]  /*9a20*/  IMAD.MOV.U32 R5, RZ, RZ, 0x5140 ;  /* 0x00005140ff057424 */ /* 0x002fc800078e00ff */
[----:B------:R2:W-:Y:S08]  /*9a30*/  SYNCS.ARRIVE.TRANS64 RZ, [R12+URZ+0x38810], R5 ;  /* 0x038810050cff79a7 */ /* 0x0005f0000800003f */
[----:B------:R-:W-:Y:S05]  /*9a40*/  @!P1 BRA `(.L_x_920) ;  /* 0x0000000000049947 */ /* 0x000fea0003800000 */
[----:B------:R-:W-:Y:S01]  /*9a50*/  BPT.TRAP 0x1 ;  /* 0x000000040000795c */ /* 0x000fe20000300000 */
.L_x_920:
        /* <DEDUP_REMOVED lines=29> */
.L_x_912:
[----:B--2---:R-:W2:Y:S02]  /*9c30*/  LDL.LU R4, [R1] ;  /* 0x0000000001047983 */ /* 0x004ea40000300800 */
[----:B--2---:R-:W-:-:S13]  /*9c40*/  ISETP.NE.AND P1, PT, R4, RZ, PT ;  /* 0x000000ff0400720c */ /* 0x004fda0003f25270 */
[----:B------:R-:W-:Y:S05]  /*9c50*/  @!P1 BRA `(.L_x_911) ;  /* 0x0000000400309947 */ /* 0x000fea0003800000 */
[----:B------:R-:W-:-:S04]  /*9c60*/  SHF.L.U32 R13, R10, 0x1f, RZ ;  /* 0x0000001f0a0d7819 */ /* 0x000fc800000006ff */
[----:B------:R-:W1:Y:S02]  /*9c70*/  SYNCS.PHASECHK.TRANS64.TRYWAIT P1, [R12+URZ+0x38840], R13 ;  /* 0x0388400d0c0075a7 */ /* 0x000e64000802017f */
[----:B-1----:R-:W-:Y:S05]  /*9c80*/  @!P1 BRA `(.L_x_922) ;  /* 0x0000000c006c9947 */ /* 0x002fea0003800000 */
.L_x_943:
[----:B------:R-:W-:Y:S05]  /*9c90*/  @P0 BRA `(.L_x_923) ;  /* 0x0000000000140947 */ /* 0x000fea0003800000 */
[----:B------:R-:W-:Y:S01]  /*9ca0*/  ISETP.NE.AND P1, PT, R20, RZ, PT ;  /* 0x000000ff1400720c */ /* 0x000fe20003f25270 */
[----:B------:R-:W-:-:S04]  /*9cb0*/  IMAD.MOV.U32 R5, RZ, RZ, 0x5140 ;  /* 0x00005140ff057424 */ /* 0x000fc800078e00ff */
[----:B------:R2:W-:Y:S08]  /*9cc0*/  SYNCS.ARRIVE.TRANS64 RZ, [R12+URZ+0x38830], R5 ;  /* 0x038830050cff79a7 */ /* 0x0005f0000800003f */
[----:B------:R-:W-:Y:S05]  /*9cd0*/  @!P1 BRA `(.L_x_923) ;  /* 0x0000000000049947 */ /* 0x000fea0003800000 */
[----:B------:R-:W-:Y:S01]  /*9ce0*/  BPT.TRAP 0x1 ;  /* 0x000000040000795c */ /* 0x000fe20000300000 */
.L_x_923:
        /* <DEDUP_REMOVED lines=34> */
.L_x_944:
[----:B------:R-:W-:Y:S05]  /*9f10*/  @P0 BRA `(.L_x_925) ;  /* 0x0000000000140947 */ /* 0x000fea0003800000 */
[----:B------:R-:W-:Y:S01]  /*9f20*/  ISETP.NE.AND P0, PT, R20, RZ, PT ;  /* 0x000000ff1400720c */ /* 0x000fe20003f05270 */
[----:B------:R-:W-:-:S04]  /*9f30*/  IMAD.MOV.U32 R5, RZ, RZ, 0x5140 ;  /* 0x00005140ff057424 */ /* 0x000fc800078e00ff */
[----:B------:R3:W-:Y:S08]  /*9f40*/  SYNCS.ARRIVE.TRANS64 RZ, [R12+URZ+0x38818], R5 ;  /* 0x038818050cff79a7 */ /* 0x0007f0000800003f */
[----:B------:R-:W-:Y:S05]  /*9f50*/  @!P0 BRA `(.L_x_925) ;  /* 0x0000000000048947 */ /* 0x000fea0003800000 */
[----:B------:R-:W-:Y:S01]  /*9f60*/  BPT.TRAP 0x1 ;  /* 0x000000040000795c */ /* 0x000fe20000300000 */
.L_x_925:
        /* <DEDUP_REMOVED lines=27> */
.L_x_911:
[----:B-----5:R-:W-:Y:S01]  /*a120*/  IMAD R4, R0, 0x8, R12 ;  /* 0x0000000800047824 */ /* 0x020fe200078e020c */
[----:B------:R-:W-:Y:S01]  /*a130*/  SHF.L.U32 R3, R10, 0x1f, RZ ;  /* 0x0000001f0a037819 */ /* 0x000fe200000006ff */
[----:B------:R-:W3:Y:S03]  /*a140*/  S2R R2, SR_TID.X ;  /* 0x0000000000027919 */ /* 0x000ee60000002100 */
[----:B------:R-:W4:Y:S01]  /*a150*/  SYNCS.PHASECHK.TRANS64.TRYWAIT P0, [R4+URZ+0x38840], R3 ;  /* 0x03884003040075a7 */ /* 0x000f22000800017f */
[----:B---3--:R-:W-:-:S04]  /*a160*/  LOP3.LUT R2, R2, 0x7f, RZ, 0xc0, !PT ;  /* 0x0000007f02027812 */ /* 0x008fc800078ec0ff */
[----:B------:R-:W-:Y:S01]  /*a170*/  ISETP.NE.AND P1, PT, R2, RZ, PT ;  /* 0x000000ff0200720c */ /* 0x000fe20003f25270 */
[----:B----4-:R-:W-:-:S12]  /*a180*/  @!P0 BRA `(.L_x_926) ;  /* 0x0000000800548947 */ /* 0x010fd80003800000 */
.L_x_945:
[----:B------:R-:W-:Y:S05]  /*a190*/  @P1 BRA `(.L_x_927) ;  /* 0x0000000000181947 */ /* 0x000fea0003800000 */
[----:B------:R-:W4:Y:S01]  /*a1a0*/  S2R R2, SR_TID.X ;  /* 0x0000000000027919 */ /* 0x000f220000002100 */
[----:B---3--:R-:W-:-:S04]  /*a1b0*/  IMAD.MOV.U32 R3, RZ, RZ, 0x5140 ;  /* 0x00005140ff037424 */ /* 0x008fc800078e00ff */
[----:B------:R3:W-:Y:S01]  /*a1c0*/  SYNCS.ARRIVE.TRANS64 RZ, [R4+URZ+0x38830], R3 ;  /* 0x0388300304ff79a7 */ /* 0x0007e2000800003f */
[----:B----4-:R-:W-:-:S13]  /*a1d0*/  LOP3.LUT P0, RZ, R2, 0x1f, RZ, 0xc0, !PT ;  /* 0x0000001f02ff7812 */ /* 0x010fda000780c0ff */
[----:B---3--:R-:W-:Y:S05]  /*a1e0*/  @!P0 BRA `(.L_x_927) ;  /* 0x0000000000048947 */ /* 0x008fea0003800000 */
[----:B------:R-:W-:Y:S01]  /*a1f0*/  BPT.TRAP 0x1 ;  /* 0x000000040000795c */ /* 0x000fe20000300000 */
.L_x_927:
        /* <DEDUP_REMOVED lines=41> */
.L_x_908:
[----:B------:R-:W-:Y:S05]  /*a490*/  BSYNC B0 ;  /* 0x0000000000007941 */ /* 0x000fea0003800000 */
.L_x_906:
[----:B------:R-:W-:-:S03]  /*a4a0*/  UMOV UR6, 0xffffffff ;  /* 0xffffffff00067882 */ /* 0x000fc60000000000 */
[----:B------:R-:W-:Y:S05]  /*a4b0*/  BRA.DIV UR6, `(.L_x_928) ;  /* 0x00000006069c7947 */ /* 0x000fea000b800000 */
[----:B------:R-:W-:-:S13]  /*a4c0*/  ELECT P0, URZ, PT ;  /* 0x00000000003f782f */ /* 0x000fda0003800000 */
.L_x_948:
[----:B------:R-:W-:Y:S05]  /*a4d0*/  @!P0 BRA `(.L_x_850) ;  /* 0x0000000000848947 */ /* 0x000fea0003800000 */
[----:B----4-:R-:W3:Y:S02]  /*a4e0*/  LDL.LU R2, [R1+0x8] ;  /* 0x0000080001027983 */ /* 0x010ee40000300800 */
[----:B---3--:R-:W-:-:S04]  /*a4f0*/  LOP3.LUT R2, R2, 0x2, RZ, 0xfc, !PT ;  /* 0x0000000202027812 */ /* 0x008fc800078efcff */
[----:B------:R-:W-:-:S13]  /*a500*/  ISETP.NE.AND P0, PT, R2, 0x3, PT ;  /* 0x000000030200780c */ /* 0x000fda0003f05270 */
[----:B------:R-:W-:Y:S05]  /*a510*/  @!P0 BRA `(.L_x_929) ;  /* 0x0000000000048947 */ /* 0x000fea0003800000 */
[----:B--2---:R-:W-:Y:S01]  /*a520*/  BPT.TRAP 0x1 ;  /* 0x000000040000795c */ /* 0x004fe20000300000 */
.L_x_929:
        /* <DEDUP_REMOVED lines=15> */
.L_x_949:
[----:B------:R-:W3:Y:S02]  /*a620*/  SYNCS.PHASECHK.TRANS64.TRYWAIT P1, [R11+URZ], R2 ;  /* 0x000000020b0075a7 */ /* 0x000ee4000802017f */
[----:B---3--:R-:W-:Y:S05]  /*a630*/  @!P1 BRA `(.L_x_931) ;  /* 0x0000000400749947 */ /* 0x008fea0003800000 */
.L_x_950:
[----:B------:R-:W-:Y:S05]  /*a640*/  @!P0 BRA `(.L_x_932) ;  /* 0x0000000000048947 */ /* 0x000fea0003800000 */
[----:B--2---:R-:W-:Y:S01]  /*a650*/  BPT.TRAP 0x1 ;  /* 0x000000040000795c */ /* 0x004fe20000300000 */
.L_x_932:
[----:B------:R-:W-:-:S04]  /*a660*/  VIADD R0, R6, 0x38840 ;  /* 0x0003884006007836 */ /* 0x000fc80000000000 */
[----:B------:R-:W-:-:S04]  /*a670*/  IMAD R9, R9, 0x8, R0 ;  /* 0x0000000809097824 */ /* 0x000fc800078e0200 */
[----:B------:R-:W4:Y:S02]  /*a680*/  SYNCS.PHASECHK.TRANS64.TRYWAIT P0, [R9+URZ], R4 ;  /* 0x00000004090075a7 */ /* 0x000f24000800017f */
[----:B----4-:R-:W-:Y:S05]  /*a690*/  @!P0 BRA `(.L_x_933) ;  /* 0x0000000400708947 */ /* 0x010fea0003800000 */
.L_x_951:
[----:B------:R-:W-:-:S07]  /*a6a0*/  IMAD R3, R3, 0x8, R0 ;  /* 0x0000000803037824 */ /* 0x000fce00078e0200 */
.L_x_934:
[----:B------:R1:W1:Y:S02]  /*a6b0*/  SYNCS.PHASECHK.TRANS64.TRYWAIT P0, [R3+URZ], R2 ;  /* 0x00000002030075a7 */ /* 0x000264000800017f */
[----:B-1----:R-:W-:Y:S05]  /*a6c0*/  @!P0 NANOSLEEP.SYNCS 0x989680 ;  /* 0x009896800000895d */ /* 0x002fea0003900000 */
[----:B------:R-:W1:Y:S02]  /*a6d0*/  @!P0 SYNCS.PHASECHK.TRANS64 P0, [R3+URZ], R2 ;  /* 0x00000002030085a7 */ /* 0x000e64000800007f */
[----:B-1----:R-:W-:Y:S05]  /*a6e0*/  @!P0 BRA `(.L_x_934) ;  /* 0xfffffffc00f08947 */ /* 0x002fea000383ffff */
.L_x_850:
[----:B--2---:R-:W-:Y:S05]  /*a6f0*/  BSYNC B6 ;  /* 0x0000000000067941 */ /* 0x004fea0003800000 */
.L_x_844:
[----:B------:R-:W-:Y:S05]  /*a700*/  EXIT ;  /* 0x000000000000794d */ /* 0x000fea0003800000 */
.L_x_860:
[----:B------:R-:W-:Y:S02]  /*a710*/  IMAD.MOV.U32 R12, RZ, RZ, RZ ;  /* 0x000000ffff0c7224 */ /* 0x000fe400078e00ff */
[----:B------:R-:W-:Y:S02]  /*a720*/  IMAD.MOV.U32 R11, RZ, RZ, 0x1f ;  /* 0x0000001fff0b7424 */ /* 0x000fe400078e00ff */
[----:B------:R-:W-:-:S07]  /*a730*/  IMAD.MOV.U32 R15, RZ, RZ, -0x1 ;  /* 0xffffffffff0f7424 */ /* 0x000fce00078e00ff */
[----:B------:R-:W-:Y:S05]  /*a740*/  WARPSYNC.COLLECTIVE R15, `(.L_x_935) ;  /* 0x000000000f087348 */ /* 0x000fea0003c00000 */
[----:B------:R1:W2:Y:S02]  /*a750*/  SHFL.IDX P6, R14, R13, R12, R11 ;  /* 0x0000000c0d0e7389 */ /* 0x0002a400000c000b */
[----:B-12---:R-:W-:Y:S01]  /*a760*/  ENDCOLLECTIVE ;  /* 0x000000000000791b */ /* 0x006fe20003800000 */
.L_x_935:
[----:B------:R-:W-:Y:S05]  /*a770*/  BRA `(.L_x_936) ;  /* 0xffffff6c00007947 */ /* 0x000fea000383ffff */
.L_x_862:
        /* <DEDUP_REMOVED lines=8> */
.L_x_866:
[----:B---3--:R3:W4:Y:S02]  /*a800*/  SYNCS.PHASECHK.TRANS64.TRYWAIT P1, [R3+URZ+0x38810], R154 ;  /* 0x0388109a030075a7 */ /* 0x008724000802017f */
[----:B----4-:R-:W-:Y:S05]  /*a810*/  @!P1 NANOSLEEP.SYNCS 0x989680 ;  /* 0x009896800000995d */ /* 0x010fea0003900000 */
[----:B------:R-:W4:Y:S02]  /*a820*/  @!P1 SYNCS.PHASECHK.TRANS64 P1, [R3+URZ+0x38810], R154 ;  /* 0x0388109a030095a7 */ /* 0x000f24000802007f */
[----:B----4-:R-:W-:Y:S05]  /*a830*/  @!P1 BRA `(.L_x_866) ;  /* 0xfffffffc00f09947 */ /* 0x010fea000383ffff */
[----:B------:R-:W-:Y:S05]  /*a840*/  BRA `(.L_x_865) ;  /* 0xffffff7400047947 */ /* 0x000fea000383ffff */
.L_x_870:
[----:B------:R1:W1:Y:S02]  /*a850*/  SYNCS.PHASECHK.TRANS64.TRYWAIT P1, [R3+URZ+0x38830], R154 ;  /* 0x0388309a030075a7 */ /* 0x000264000802017f */
[----:B-1----:R-:W-:Y:S05]  /*a860*/  @!P1 NANOSLEEP.SYNCS 0x989680 ;  /* 0x009896800000995d */ /* 0x002fea0003900000 */
[----:B------:R-:W1:Y:S02]  /*a870*/  @!P1 SYNCS.PHASECHK.TRANS64 P1, [R3+URZ+0x38830], R154 ;  /* 0x0388309a030095a7 */ /* 0x000e64000802007f */
[----:B-1----:R-:W-:Y:S05]  /*a880*/  @!P1 BRA `(.L_x_870) ;  /* 0xfffffffc00f09947 */ /* 0x002fea000383ffff */
[----:B------:R-:W-:Y:S05]  /*a890*/  BRA `(.L_x_869) ;  /* 0xffffff8400907947 */ /* 0x000fea000383ffff */
.L_x_909:
[----:B-1----:R1:W2:Y:S02]  /*a8a0*/  SYNCS.PHASECHK.TRANS64.TRYWAIT P1, [R12+URZ+0x38820], R3 ;  /* 0x038820030c0075a7 */ /* 0x0022a4000802017f */
[----:B--2---:R-:W-:Y:S05]  /*a8b0*/  @!P1 NANOSLEEP.SYNCS 0x989680 ;  /* 0x009896800000995d */ /* 0x004fea0003900000 */
[----:B------:R-:W2:Y:S02]  /*a8c0*/  @!P1 SYNCS.PHASECHK.TRANS64 P1, [R12+URZ+0x38820], R3 ;  /* 0x038820030c0095a7 */ /* 0x000ea4000802007f */
[----:B--2---:R-:W-:Y:S05]  /*a8d0*/  @!P1 BRA `(.L_x_909) ;  /* 0xfffffffc00f09947 */ /* 0x004fea000383ffff */
[----:B------:R-:W-:Y:S05]  /*a8e0*/  BRA `(.L_x_937) ;  /* 0xffffffe000ec7947 */ /* 0x000fea000383ffff */
.L_x_913:
[----:B-1----:R1:W3:Y:S02]  /*a8f0*/  SYNCS.PHASECHK.TRANS64.TRYWAIT P1, [R12+URZ+0x38840], R21 ;  /* 0x038840150c0075a7 */ /* 0x0022e4000802017f */
[----:B---3--:R-:W-:Y:S05]  /*a900*/  @!P1 NANOSLEEP.SYNCS 0x989680 ;  /* 0x009896800000995d */ /* 0x008fea0003900000 */
[----:B------:R-:W3:Y:S02]  /*a910*/  @!P1 SYNCS.PHASECHK.TRANS64 P1, [R12+URZ+0x38840], R21 ;  /* 0x038840150c0095a7 */ /* 0x000ee4000802007f */
[----:B---3--:R-:W-:Y:S05]  /*a920*/  @!P1 BRA `(.L_x_913) ;  /* 0xfffffffc00f09947 */ /* 0x008fea000383ffff */
[----:B------:R-:W-:Y:S05]  /*a930*/  BRA `(.L_x_938) ;  /* 0xffffffe800587947 */ /* 0x000fea000383ffff */
.L_x_915:
[----:B--2---:R2:W3:Y:S02]  /*a940*/  SYNCS.PHASECHK.TRANS64.TRYWAIT P1, [R12+URZ+0x38828], R21 ;  /* 0x038828150c0075a7 */ /* 0x0044e4000802017f */
[----:B---3--:R-:W-:Y:S05]  /*a950*/  @!P1 NANOSLEEP.SYNCS 0x989680 ;  /* 0x009896800000995d */ /* 0x008fea0003900000 */
[----:B------:R-:W3:Y:S02]  /*a960*/  @!P1 SYNCS.PHASECHK.TRANS64 P1, [R12+URZ+0x38828], R21 ;  /* 0x038828150c0095a7 */ /* 0x000ee4000802007f */
[----:B---3--:R-:W-:Y:S05]  /*a970*/  @!P1 BRA `(.L_x_915) ;  /* 0xfffffffc00f09947 */ /* 0x008fea000383ffff */
[----:B------:R-:W-:Y:S05]  /*a980*/  BRA `(.L_x_939) ;  /* 0xffffffe800f07947 */ /* 0x000fea000383ffff */
.L_x_917:
[----:B---3--:R3:W4:Y:S02]  /*a990*/  SYNCS.PHASECHK.TRANS64.TRYWAIT P1, [R12+URZ+0x38848], R21 ;  /* 0x038848150c0075a7 */ /* 0x008724000802017f */
[----:B----4-:R-:W-:Y:S05]  /*a9a0*/  @!P1 NANOSLEEP.SYNCS 0x989680 ;  /* 0x009896800000995d */ /* 0x010fea0003900000 */
[----:B------:R-:W4:Y:S02]  /*a9b0*/  @!P1 SYNCS.PHASECHK.TRANS64 P1, [R12+URZ+0x38848], R21 ;  /* 0x038848150c0095a7 */ /* 0x000f24000802007f */
[----:B----4-:R-:W-:Y:S05]  /*a9c0*/  @!P1 BRA `(.L_x_917) ;  /* 0xfffffffc00f09947 */ /* 0x010fea000383ffff */
[----:B------:R-:W-:Y:S05]  /*a9d0*/  BRA `(.L_x_940) ;  /* 0xffffffec00687947 */ /* 0x000fea000383ffff */
.L_x_919:
[----:B------:R-:W-:-:S07]  /*a9e0*/  SHF.L.U32 R5, R10, 0x1f, RZ ;  /* 0x0000001f0a057819 */ /* 0x000fce00000006ff */
.L_x_941:
[----:B-1----:R1:W2:Y:S02]  /*a9f0*/  SYNCS.PHASECHK.TRANS64.TRYWAIT P1, [R12+URZ+0x38820], R5 ;  /* 0x038820050c0075a7 */ /* 0x0022a4000802017f */
[----:B--2---:R-:W-:Y:S05]  /*aa00*/  @!P1 NANOSLEEP.SYNCS 0x989680 ;  /* 0x009896800000995d */ /* 0x004fea0003900000 */
[----:B------:R-:W2:Y:S02]  /*aa10*/  @!P1 SYNCS.PHASECHK.TRANS64 P1, [R12+URZ+0x38820], R5 ;  /* 0x038820050c0095a7 */ /* 0x000ea4000802007f */
[----:B--2---:R-:W-:Y:S05]  /*aa20*/  @!P1 BRA `(.L_x_941) ;  /* 0xfffffffc00f09947 */ /* 0x004fea000383ffff */
[----:B------:R-:W-:Y:S05]  /*aa30*/  BRA `(.L_x_942) ;  /* 0xffffffec00f07947 */ /* 0x000fea000383ffff */
.L_x_922:
[----:B-1----:R1:W2:Y:S02]  /*aa40*/  SYNCS.PHASECHK.TRANS64.TRYWAIT P1, [R12+URZ+0x38840], R13 ;  /* 0x0388400d0c0075a7 */ /* 0x0022a4000802017f */
[----:B--2---:R-:W-:Y:S05]  /*aa50*/  @!P1 NANOSLEEP.SYNCS 0x989680 ;  /* 0x009896800000995d */ /* 0x004fea0003900000 */
[----:B------:R-:W2:Y:S02]  /*aa60*/  @!P1 SYNCS.PHASECHK.TRANS64 P1, [R12+URZ+0x38840], R13 ;  /* 0x0388400d0c0095a7 */ /* 0x000ea4000802007f */
[----:B--2---:R-:W-:Y:S05]  /*aa70*/  @!P1 BRA `(.L_x_922) ;  /* 0xfffffffc00f09947 */ /* 0x004fea000383ffff */
[----:B------:R-:W-:Y:S05]  /*aa80*/  BRA `(.L_x_943) ;  /* 0xfffffff000807947 */ /* 0x000fea000383ffff */
.L_x_924:
[----:B--2---:R2:W3:Y:S02]  /*aa90*/  SYNCS.PHASECHK.TRANS64.TRYWAIT P1, [R12+URZ+0x38828], R13 ;  /* 0x0388280d0c0075a7 */ /* 0x0044e4000802017f */
[----:B---3--:R-:W-:Y:S05]  /*aaa0*/  @!P1 NANOSLEEP.SYNCS 0x989680 ;  /* 0x009896800000995d */ /* 0x008fea0003900000 */
[----:B------:R-:W3:Y:S02]  /*aab0*/  @!P1 SYNCS.PHASECHK.TRANS64 P1, [R12+URZ+0x38828], R13 ;  /* 0x0388280d0c0095a7 */ /* 0x000ee4000802007f */
[----:B---3--:R-:W-:Y:S05]  /*aac0*/  @!P1 BRA `(.L_x_924) ;  /* 0xfffffffc00f09947 */ /* 0x008fea000383ffff */
[----:B------:R-:W-:Y:S05]  /*aad0*/  BRA `(.L_x_944) ;  /* 0xfffffff4000c7947 */ /* 0x000fea000383ffff */
.L_x_926:
[----:B---3--:R3:W4:Y:S02]  /*aae0*/  SYNCS.PHASECHK.TRANS64.TRYWAIT P0, [R4+URZ+0x38840], R3 ;  /* 0x03884003040075a7 */ /* 0x008724000800017f */
[----:B----4-:R-:W-:Y:S05]  /*aaf0*/  @!P0 NANOSLEEP.SYNCS 0x989680 ;  /* 0x009896800000895d */ /* 0x010fea0003900000 */
[----:B------:R-:W4:Y:S02]  /*ab00*/  @!P0 SYNCS.PHASECHK.TRANS64 P0, [R4+URZ+0x38840], R3 ;  /* 0x03884003040085a7 */ /* 0x000f24000800007f */
[----:B----4-:R-:W-:Y:S05]  /*ab10*/  @!P0 BRA `(.L_x_926) ;  /* 0xfffffffc00f08947 */ /* 0x010fea000383ffff */
[----:B------:R-:W-:Y:S05]  /*ab20*/  BRA `(.L_x_945) ;  /* 0xfffffff400987947 */ /* 0x000fea000383ffff */
.L_x_928:
[----:B------:R-:W-:Y:S01]  /*ab30*/  BSSY B0, `(.L_x_946) ;  /* 0x0000006000007945 */ /* 0x000fe20003800000 */
[----:B------:R-:W-:-:S07]  /*ab40*/  IMAD.MOV.U32 R15, RZ, RZ, -0x1 ;  /* 0xffffffffff0f7424 */ /* 0x000fce00078e00ff */
[----:B--2-4-:R-:W-:Y:S05]  /*ab50*/  WARPSYNC.COLLECTIVE R15, `(.L_x_947) ;  /* 0x000000000f0c7348 */ /* 0x014fea0003c00000 */
[----:B------:R-:W-:Y:S02]  /*ab60*/  ELECT P6, UR62, PT ;  /* 0x00000000003e782f */ /* 0x000fe400038c0000 */
[----:B------:R-:W-:Y:S01]  /*ab70*/  MOV R14, UR62 ;  /* 0x0000003e000e7c02 */ /* 0x000fe20008000f00 */
[----:B--2-4-:R-:W-:Y:S10]  /*ab80*/  ENDCOLLECTIVE ;  /* 0x000000000000791b */ /* 0x014ff40003800000 */
.L_x_947:
[----:B------:R-:W-:Y:S05]  /*ab90*/  BSYNC B0 ;  /* 0x0000000000007941 */ /* 0x000fea0003800000 */
.L_x_946:
[----:B------:R-:W-:Y:S01]  /*aba0*/  PLOP3.LUT P0, PT, P6, PT, PT, 0x80, 0x0 ;  /* 0x000000000000781c */ /* 0x000fe2000370f070 */
[----:B------:R-:W-:-:S12]  /*abb0*/  BRA `(.L_x_948) ;  /* 0xfffffff800447947 */ /* 0x000fd8000383ffff */
.L_x_930:
[----:B-1----:R1:W3:Y:S02]  /*abc0*/  SYNCS.PHASECHK.TRANS64.TRYWAIT P1, [R7+URZ], R4 ;  /* 0x00000004070075a7 */ /* 0x0022e4000802017f */
[----:B---3--:R-:W-:Y:S05]  /*abd0*/  @!P1 NANOSLEEP.SYNCS 0x989680 ;  /* 0x009896800000995d */ /* 0x008fea0003900000 */
[----:B------:R-:W3:Y:S02]  /*abe0*/  @!P1 SYNCS.PHASECHK.TRANS64 P1, [R7+URZ], R4 ;  /* 0x00000004070095a7 */ /* 0x000ee4000802007f */
[----:B---3--:R-:W-:Y:S05]  /*abf0*/  @!P1 BRA `(.L_x_930) ;  /* 0xfffffffc00f09947 */ /* 0x008fea000383ffff */
[----:B------:R-:W-:Y:S05]  /*ac00*/  BRA `(.L_x_949) ;  /* 0xfffffff800847947 */ /* 0x000fea000383ffff */
.L_x_931:
[----:B---3--:R3:W4:Y:S02]  /*ac10*/  SYNCS.PHASECHK.TRANS64.TRYWAIT P1, [R11+URZ], R2 ;  /* 0x000000020b0075a7 */ /* 0x008724000802017f */
[----:B----4-:R-:W-:Y:S05]  /*ac20*/  @!P1 NANOSLEEP.SYNCS 0x989680 ;  /* 0x009896800000995d */ /* 0x010fea0003900000 */
[----:B------:R-:W4:Y:S02]  /*ac30*/  @!P1 SYNCS.PHASECHK.TRANS64 P1, [R11+URZ], R2 ;  /* 0x000000020b0095a7 */ /* 0x000f24000802007f */
[----:B----4-:R-:W-:Y:S05]  /*ac40*/  @!P1 BRA `(.L_x_931) ;  /* 0xfffffffc00f09947 */ /* 0x010fea000383ffff */
[----:B------:R-:W-:Y:S05]  /*ac50*/  BRA `(.L_x_950) ;  /* 0xfffffff800787947 */ /* 0x000fea000383ffff */
.L_x_933:
[----:B----4-:R4:W1:Y:S02]  /*ac60*/  SYNCS.PHASECHK.TRANS64.TRYWAIT P0, [R9+URZ], R4 ;  /* 0x00000004090075a7 */ /* 0x010864000800017f */
[----:B-1----:R-:W-:Y:S05]  /*ac70*/  @!P0 NANOSLEEP.SYNCS 0x989680 ;  /* 0x009896800000895d */ /* 0x002fea0003900000 */
[----:B------:R-:W1:Y:S02]  /*ac80*/  @!P0 SYNCS.PHASECHK.TRANS64 P0, [R9+URZ], R4 ;  /* 0x00000004090085a7 */ /* 0x000e64000800007f */
[----:B-1----:R-:W-:Y:S05]  /*ac90*/  @!P0 BRA `(.L_x_933) ;  /* 0xfffffffc00f08947 */ /* 0x002fea000383ffff */
[----:B------:R-:W-:Y:S05]  /*aca0*/  BRA `(.L_x_951) ;  /* 0xfffffff8007c7947 */ /* 0x000fea000383ffff */
.L_x_952:
        /* <DEDUP_REMOVED lines=13> */
.L_x_3689:


//--------------------- .text._ZN7cutlass13device_kernelIN5flash32FlashAttnBwdPostprocessConvertdQIN4cute5tupleIJNS3_1CILi80EEENS5_ILi128EEEEEENS_10bfloat16_tEfNS_4arch4Sm90ELi256ENS3_8TiledMMAINS3_8MMA_AtomIJNS3_4SM904GMMA27MMA_64x16x16_F32BF16BF16_SSILNSF_5MajorE1ELSH_0ELNSF_7ScaleInE1ELSI_1EEEEEENS3_6LayoutINS4_IJNS5_ILi2EEENS5_ILi1EEESN_EEENS4_IJSN_NS5_ILi0EEESP_EEEEENS4_IJNS3_10UnderscoreESS_SS_EEEEELb1EEEEEvNT_6ParamsE --------------------------
	.section	.text._ZN7cutlass13device_kernelIN5flash32FlashAttnBwdPostprocessConvertdQIN4cute5tupleIJNS3_1CILi80EEENS5_ILi128EEEEEENS_10bfloat16_tEfNS_4arch4Sm90ELi256ENS3_8TiledMMAINS3_8MMA_AtomIJNS3_4SM904GMMA27MMA_64x16x16_F32BF16BF16_SSILNSF_5MajorE1ELSH_0ELNSF_7ScaleInE1ELSI_1EEEEEENS3_6LayoutINS4_IJNS5_ILi2EEENS5_ILi1EEESN_EEENS4_IJSN_NS5_ILi0EEESP_EEEEENS4_IJNS3_10UnderscoreESS_SS_EEEEELb1EEEEEvNT_6ParamsE,"ax",@progbits
	.align	128
.text._ZN7cutlass13device_kernelIN5flash32FlashAttnBwdPostprocessConvertdQIN4cute5tupleIJNS3_1CILi80EEENS5_ILi128EEEEEENS_10bfloat16_tEfNS_4arch4Sm90ELi256ENS3_8TiledMMAINS3_8MMA_AtomIJNS3_4SM904GMMA27MMA_64x16x16_F32BF16BF16_SSILNSF_5MajorE1ELSH_0ELNSF_7ScaleInE1ELSI_1EEEEEENS3_6LayoutINS4_IJNS5_ILi2EEENS5_ILi1EEESN_EEENS4_IJSN_NS5_ILi0EEESP_EEEEENS4_IJNS3_10UnderscoreESS_SS_EEEEELb1EEEEEvNT_6ParamsE:
        .type           _ZN7cutlass13device_kernelIN5flash32FlashAttnBwdPostprocessConvertdQIN4cute5tupleIJNS3_1CILi80EEENS5_ILi128EEEEEENS_10bfloat16_tEfNS_4arch4Sm90ELi256ENS3_8TiledMMAINS3_8MMA_AtomIJNS3_4SM904GMMA27MMA_64x16x16_F32BF16BF16_SSILNSF_5MajorE1ELSH_0ELNSF_7ScaleInE1ELSI_1EEEEEENS3_6LayoutINS4_IJNS5_ILi2EEENS5_ILi1EEESN_EEENS4_IJSN_NS5_ILi0EEESP_EEEEENS4_IJNS3_10UnderscoreESS_SS_EEEEELb1EEEEEvNT_6ParamsE,@function
        .size           _ZN7cutlass13device_kernelIN5flash32FlashAttnBwdPostprocessConvertdQIN4cute5tupleIJNS3_1CILi80EEENS5_ILi128EEEEEENS_10bfloat16_tEfNS_4arch4Sm90ELi256ENS3_8TiledMMAINS3_8MMA_AtomIJNS3_4SM904GMMA27MMA_64x16x16_F32BF16BF16_SSILNSF_5MajorE1ELSH_0ELNSF_7ScaleInE1ELSI_1EEEEEENS3_6LayoutINS4_IJNS5_ILi2EEENS5_ILi1EEESN_EEENS4_IJSN_NS5_ILi0EEESP_EEEEENS4_IJNS3_10UnderscoreESS_SS_EEEEELb1EEEEEvNT_6ParamsE,(.L_x_3690 - _ZN7cutlass13device_kernelIN5flash32FlashAttnBwdPostprocessConvertdQIN4cute5tupleIJNS3_1CILi80EEENS5_ILi128EEEEEENS_10bfloat16_tEfNS_4arch4Sm90ELi256ENS3_8TiledMMAINS3_8MMA_AtomIJNS3_4SM904GMMA27MMA_64x16x16_F32BF16BF16_SSILNSF_5MajorE1ELSH_0ELNSF_7ScaleInE1ELSI_1EEEEEENS3_6LayoutINS4_IJNS5_ILi2EEENS5_ILi1EEESN_EEENS4_IJSN_NS5_ILi0EEESP_EEEEENS4_IJNS3_10UnderscoreESS_SS_EEEEELb1EEEEEvNT_6ParamsE)
        .other          _ZN7cutlass13device_kernelIN5flash32FlashAttnBwdPostprocessConvertdQIN4cute5tupleIJNS3_1CILi80EEENS5_ILi128EEEEEENS_10bfloat16_tEfNS_4arch4Sm90ELi256ENS3_8TiledMMAINS3_8MMA_AtomIJNS3_4SM904GMMA27MMA_64x16x16_F32BF16BF16_SSILNSF_5MajorE1ELSH_0ELNSF_7ScaleInE1ELSI_1EEEEEENS3_6LayoutINS4_IJNS5_ILi2EEENS5_ILi1EEESN_EEENS4_IJSN_NS5_ILi0EEESP_EEEEENS4_IJNS3_10UnderscoreESS_SS_EEEEELb1EEEEEvNT_6ParamsE,@"STO_CUDA_ENTRY STV_DEFAULT"
_ZN7cutlass13device_kernelIN5flash32FlashAttnBwdPostprocessConvertdQIN4cute5tupleIJNS3_1CILi80EEENS5_ILi128EEEEEENS_10bfloat16_tEfNS_4arch4Sm90ELi256ENS3_8TiledMMAINS3_8MMA_AtomIJNS3_4SM904GMMA27MMA_64x16x16_F32BF16BF16_SSILNSF_5MajorE1ELSH_0ELNSF_7ScaleInE1ELSI_1EEEEEENS3_6LayoutINS4_IJNS5_ILi2EEENS5_ILi1EEESN_EEENS4_IJSN_NS5_ILi0EEESP_EEEEENS4_IJNS3_10UnderscoreESS_SS_EEEEELb1EEEEEvNT_6ParamsE:
[----:B------:R-:W-:Y:S08]  /*0000*/  LDC R1, c[0x0][0x28] ;  /* 0x00000a00ff017b82 */ /* 0x000ff00000000800 */
[----:B------:R-:W0:Y:S01]  /*0010*/  LDC.64 R4, c[0x0][0x278] ;  /* 0x00009e00ff047b82 */ /* 0x000e220000000a00 */
[----:B------:R-:W1:Y:S01]  /*0020*/  S2R R13, SR_CTAID.Z ;  /* 0x00000000000d7919 */ /* 0x000e620000002700 */
[----:B------:R-:W-:-:S06]  /*0030*/  ULDC.64 UR8, c[0x0][0x208] ;  /* 0x0000820000087ab9 */ /* 0x000fcc0000000a00 */
[----:B------:R-:W2:Y:S08]  /*0040*/  LDC.64 R10, c[0x0][0x270] ;  /* 0x00009c00ff0a7b82 */ /* 0x000eb00000000a00 */
[----:B------:R-:W1:Y:S01]  /*0050*/  LDC.64 R2, c[0x0][0x270] ;  /* 0x00009c00ff027b82 */ /* 0x000e620000000a00 */
[----:B0-----:R-:W-:-:S04]  /*0060*/  ISETP.NE.U32.AND P2, PT, R4, RZ, PT ;  /* 0x000000ff0400720c */ /* 0x001fc80003f45070 */
[----:B------:R-:W-:-:S03]  /*0070*/  ISETP.NE.AND.EX P2, PT, R5, RZ, PT, P2 ;  /* 0x000000ff0500720c */ /* 0x000fc60003f45320 */
[----:B------:R-:W0:Y:S01]  /*0080*/  LDC R49, c[0x0][0x240] ;  /* 0x00009000ff317b82 */ /* 0x000e220000000800 */
[----:B--2---:R-:W-:-:S04]  /*0090*/  ISETP.NE.U32.AND P1, PT, R10, RZ, PT ;  /* 0x000000ff0a00720c */ /* 0x004fc80003f25070 */
[----:B------:R-:W-:Y:S01]  /*00a0*/  ISETP.NE.AND.EX P1, PT, R11, RZ, PT, P1 ;  /* 0x000000ff0b00720c */ /* 0x000fe20003f25310 */
[----:B-1----:R-:W-:-:S04]  /*00b0*/  IMAD.WIDE R2, R13, 0x4, R2 ;  /* 0x000000040d027825 */ /* 0x002fc800078e0202 */
[----:B------:R-:W1:Y:S08]  /*00c0*/  @P2 LDC.64 R6, c[0x0][0x278] ;  /* 0x00009e00ff062b82 */ /* 0x000e700000000a00 */
[----:B------:R2:W5:Y:S01]  /*00d0*/  @P1 LDG.E R9, desc[UR8][R2.64] ;  /* 0x0000000802091981 */ /* 0x000562000c1e1900 */
[----:B-1----:R-:W-:-:S05]  /*00e0*/  @P2 IMAD.WIDE R6, R13, 0x4, R6 ;  /* 0x000000040d062825 */ /* 0x002fca00078e0206 */
[----:B0-----:R2:W5:Y:S01]  /*00f0*/  @P2 LDG.E R49, desc[UR8][R6.64] ;  /* 0x0000000806312981 */ /* 0x001562000c1e1900 */
[----:B------:R-:W-:Y:S01]  /*0100*/  ISETP.NE.U32.AND P0, PT, R10, RZ, PT ;  /* 0x000000ff0a00720c */ /* 0x000fe20003f05070 */
[----:B------:R-:W0:Y:S03]  /*0110*/  S2R R4, SR_CTAID.X ;  /* 0x0000000000047919 */ /* 0x000e260000002500 */
[----:B------:R-:W-:Y:S01]  /*0120*/  ISETP.NE.AND.EX P0, PT, R11, RZ, PT, P0 ;  /* 0x000000ff0b00720c */ /* 0x000fe20003f05300 */
[----:B0-----:R-:W-:Y:S01]  /*0130*/  IMAD R0, R4, 0x50, RZ ;  /* 0x0000005004007824 */ /* 0x001fe200078e02ff */
[----:B--2---:R-:W-:Y:S11]  /*0140*/  @P2 BRA `(.L_x_953) ;  /* 0x0000000000102947 */ /* 0x004ff60003800000 */
[----:B------:R-:W-:Y:S05]  /*0150*/  @!P1 BRA `(.L_x_953) ;  /* 0x00000000000c9947 */ /* 0x000fea0003800000 */
[----:B------:R-:W2:Y:S04]  /*0160*/  LDG.E R6, desc[UR8][R2.64] ;  /* 0x0000000802067981 */ /* 0x000ea8000c1e1900 */
[----:B-----5:R-:W2:Y:S02]  /*0170*/  LDG.E R49, desc[UR8][R2.64+0x4] ;  /* 0x0000040802317981 */ /* 0x020ea4000c1e1900 */
[----:B--2---:R-:W-:-:S07]  /*0180*/  IMAD.IADD R49, R49, 0x1, -R6 ;  /* 0x0000000131317824 */ /* 0x004fce00078e0a06 */
.L_x_953:
[----:B-----5:R-:W-:-:S13]  /*0190*/  ISETP.GE.AND P2, PT, R0, R49, PT ;  /* 0x000000310000720c */ /* 0x020fda0003f46270 */
[----:B------:R-:W-:Y:S05]  /*01a0*/  @P0 EXIT P2 ;  /* 0x000000000000094d */ /* 0x000fea0001000000 */
[----:B------:R-:W0:Y:S01]  /*01b0*/  S2R R0, SR_CTAID.Y ;  /* 0x0000000000007919 */ /* 0x000e220000002600 */
[----:B------:R-:W-:Y:S01]  /*01c0*/  @P1 IMAD R2, R13, 0x50, R9 ;  /* 0x000000500d021824 */ /* 0x000fe200078e0209 */
[----:B------:R-:W1:Y:S01]  /*01d0*/  LDC.64 R14, c[0x0][0x228] ;  /* 0x00008a00ff0e7b82 */ /* 0x000e620000000a00 */
[----:B------:R-:W-:Y:S01]  /*01e0*/  IMAD R11, R4, 0x2800, RZ ;  /* 0x00002800040b7824 */ /* 0x000fe200078e02ff */
[----:B------:R-:W2:Y:S01]  /*01f0*/  S2R R5, SR_TID.X ;  /* 0x0000000000057919 */ /* 0x000ea20000002100 */
[----:B------:R-:W-:Y:S01]  /*0200*/  @P1 IMAD.HI R2, R2, 0x66666667, RZ ;  /* 0x6666666702021827 */ /* 0x000fe200078e02ff */
[----:B------:R-:W-:Y:S01]  /*0210*/  SHF.R.S32.HI R45, RZ, 0x1f, R13 ;  /* 0x0000001fff2d7819 */ /* 0x000fe2000001140d */
[----:B------:R-:W-:Y:S01]  /*0220*/  BSSY B0, `(.L_x_954) ;  /* 0x0000030000007945 */ /* 0x000fe20003800000 */
[----:B------:R-:W3:Y:S02]  /*0230*/  S2R R21, SR_CgaCtaId ;  /* 0x0000000000157919 */ /* 0x000ee40000008800 */
[----:B------:R-:W-:Y:S01]  /*0240*/  @P1 SHF.R.U32.HI R3, RZ, 0x1f, R2 ;  /* 0x0000001fff031819 */ /* 0x000fe20000011602 */
[----:B------:R-:W4:Y:S01]  /*0250*/  LDC.64 R16, c[0x0][0x230] ;  /* 0x00008c00ff107b82 */ /* 0x000f220000000a00 */
[----:B------:R-:W-:-:S02]  /*0260*/  SEL R45, R45, RZ, !P0 ;  /* 0x000000ff2d2d7207 */ /* 0x000fc40004000000 */
[----:B------:R-:W-:-:S05]  /*0270*/  @P1 LEA.HI.SX32 R3, R2, R3, 0x1b ;  /* 0x0000000302031211 */ /* 0x000fca00078fdaff */
[----:B------:R-:W-:Y:S01]  /*0280*/  @P1 IMAD R7, R3, 0x2800, RZ ;  /* 0x0000280003071824 */ /* 0x000fe200078e02ff */
[----:B------:R-:W-:Y:S01]  /*0290*/  CS2R R2, SRZ ;  /* 0x0000000000027805 */ /* 0x000fe2000001ff00 */
[----:B------:R-:W5:Y:S02]  /*02a0*/  LDC.64 R18, c[0x0][0x210] ;  /* 0x00008400ff127b82 */ /* 0x000f640000000a00 */
[--C-:B------:R-:W-:Y:S01]  /*02b0*/  @P1 IMAD.MOV.U32 R2, RZ, RZ, R7.reuse ;  /* 0x000000ffff021224 */ /* 0x100fe200078e0007 */
[----:B------:R-:W-:-:S04]  /*02c0*/  @P1 SHF.R.S32.HI R3, RZ, 0x1f, R7 ;  /* 0x0000001fff031819 */ /* 0x000fc80000011407 */
[C---:B------:R-:W-:Y:S02]  /*02d0*/  IADD3 R2, P2, R11.reuse, R2, RZ ;  /* 0x000000020b027210 */ /* 0x040fe40007f5e0ff */
[----:B0-----:R-:W-:Y:S02]  /*02e0*/  SHF.R.S32.HI R7, RZ, 0x1f, R0 ;  /* 0x0000001fff077819 */ /* 0x001fe40000011400 */
[----:B------:R-:W-:Y:S01]  /*02f0*/  LEA.HI.X.SX32 R3, R11, R3, 0x1, P2 ;  /* 0x000000030b037211 */ /* 0x000fe200010f0eff */
[----:B----4-:R-:W-:Y:S02]  /*0300*/  IMAD R8, R45, R16, RZ ;  /* 0x000000102d087224 */ /* 0x010fe400078e02ff */
[-C--:B-1----:R-:W-:Y:S02]  /*0310*/  IMAD R6, R7, R14.reuse, RZ ;  /* 0x0000000e07067224 */ /* 0x082fe400078e02ff */
[----:B------:R-:W-:-:S04]  /*0320*/  IMAD.WIDE.U32 R2, R0, R14, R2 ;  /* 0x0000000e00027225 */ /* 0x000fc800078e0002 */
[----:B------:R-:W-:Y:S01]  /*0330*/  IMAD R11, R0, R15, R6 ;  /* 0x0000000f000b7224 */ /* 0x000fe200078e0206 */
[----:B------:R-:W-:Y:S02]  /*0340*/  SEL R6, R13, RZ, !P0 ;  /* 0x000000ff0d067207 */ /* 0x000fe40004000000 */
[----:B--2---:R-:W-:Y:S01]  /*0350*/  ISETP.NE.AND P0, PT, R5, RZ, PT ;  /* 0x000000ff0500720c */ /* 0x004fe20003f05270 */
[----:B------:R-:W-:Y:S02]  /*0360*/  IMAD.IADD R3, R3, 0x1, R11 ;  /* 0x0000000103037824 */ /* 0x000fe400078e020b */
[C---:B------:R-:W-:Y:S02]  /*0370*/  IMAD R11, R6.reuse, R17, R8 ;  /* 0x00000011060b7224 */ /* 0x040fe400078e0208 */
[----:B------:R-:W-:-:S04]  /*0380*/  IMAD.WIDE.U32 R2, R6, R16, R2 ;  /* 0x0000001006027225 */ /* 0x000fc800078e0002 */
[----:B------:R-:W-:Y:S01]  /*0390*/  IMAD.IADD R3, R3, 0x1, R11 ;  /* 0x0000000103037824 */ /* 0x000fe200078e020b */
[----:B-----5:R-:W-:-:S04]  /*03a0*/  LEA R18, P2, R2, R18, 0x2 ;  /* 0x0000001202127211 */ /* 0x020fc800078410ff */
[----:B------:R-:W-:Y:S01]  /*03b0*/  LEA.HI.X R3, R2, R19, R3, 0x2, P2 ;  /* 0x0000001302037211 */ /* 0x000fe200010f1403 */
[----:B---3--:R-:W-:Y:S08]  /*03c0*/  @P0 BRA `(.L_x_955) ;  /* 0x0000000000540947 */ /* 0x008ff00003800000 */
[----:B------:R-:W0:Y:S01]  /*03d0*/  S2UR UR7, SR_CgaCtaId ;  /* 0x00000000000779c3 */ /* 0x000e220000008800 */
[----:B------:R-:W-:Y:S01]  /*03e0*/  UMOV UR6, 0x400 ;  /* 0x0000040000067882 */ /* 0x000fe20000000000 */
[----:B------:R-:W-:Y:S01]  /*03f0*/  UMOV UR4, 0x1 ;  /* 0x0000000100047882 */ /* 0x000fe20000000000 */
[----:B------:R-:W-:Y:S01]  /*0400*/  HFMA2.MMA R2, -RZ, RZ, 0, -0.0078125 ;  /* 0x0000a000ff027435 */ /* 0x000fe200000001ff */
[----:B------:R-:W-:-:S04]  /*0410*/  UIADD3 UR4, -UR4, 0x100000, URZ ;  /* 0x0010000004047890 */ /* 0x000fc8000fffe13f */
[----:B------:R-:W-:Y:S02]  /*0420*/  USHF.L.U32 UR5, UR4, 0xb, URZ ;  /* 0x0000000b04057899 */ /* 0x000fe4000800063f */
[----:B------:R-:W-:Y:S01]  /*0430*/  USHF.L.U32 UR4, UR4, 0x1, URZ ;  /* 0x0000000104047899 */ /* 0x000fe2000800063f */
[----:B------:R-:W-:Y:S01]  /*0440*/  PLOP3.LUT P0, PT, PT, PT, PT, 0x80, 0x0 ;  /* 0x000000000000781c */ /* 0x000fe20003f0f070 */
[----:B------:R-:W-:Y:S01]  /*0450*/  UMOV UR10, 0xa00 ;  /* 0x00000a00000a7882 */ /* 0x000fe20000000000 */
[----:B0-----:R-:W-:-:S04]  /*0460*/  ULEA UR6, UR7, UR6, 0x18 ;  /* 0x0000000607067291 */ /* 0x001fc8000f8ec03f */
[----:B------:R-:W-:Y:S01]  /*0470*/  UIADD3 UR7, UR6, 0xf000, URZ ;  /* 0x0000f00006077890 */ /* 0x000fe2000fffe03f */
[----:B------:R-:W0:Y:S07]  /*0480*/  FENCE.VIEW.ASYNC.S ;  /* 0x00000000000073c6 */ /* 0x000e2e0000000000 */
[----:B0-----:R0:W1:Y:S02]  /*0490*/  SYNCS.EXCH.64 URZ, [UR6+0xf000], UR4 ;  /* 0x00f00004063f75b2 */ /* 0x0010640008000100 */
[----:B0-----:R-:W-:-:S02]  /*04a0*/  R2UR UR4, R18 ;  /* 0x00000000120472ca */ /* 0x001fc400000e0000 */
[----:B------:R-:W-:Y:S01]  /*04b0*/  R2UR UR5, R3 ;  /* 0x00000000030572ca */ /* 0x000fe200000e0000 */
[----:B-1----:R0:W-:-:S14]  /*04c0*/  SYNCS.ARRIVE.TRANS64 RZ, [UR6+0xf000], R2 ;  /* 0x00f00002ffff79a7 */ /* 0x0021dc0008000006 */
.L_x_956:
[----:B------:R-:W-:Y:S01]  /*04d0*/  @P0 ELECT P2, URZ, PT ;  /* 0x00000000003f082f */ /* 0x000fe20003840000 */
[----:B------:R1:W-:-:S12]  /*04e0*/  UBLKCP.S.G [UR6], [UR4], UR10 ;  /* 0x00000006040073ba */ /* 0x0003d8000800020a */
[----:B------:R-:W-:Y:S02]  /*04f0*/  @P2 PLOP3.LUT P0, PT, P2, PT, PT, 0x8, 0x0 ;  /* 0x000000000000281c */ /* 0x000fe4000170e170 */
[----:B------:R-:W-:-:S11]  /*0500*/  PLOP3.LUT P2, PT, PT, PT, PT, 0x8, 0x0 ;  /* 0x000000000000781c */ /* 0x000fd60003f4e170 */
[----:B-1----:R-:W-:Y:S05]  /*0510*/  @P0 BRA.U.ANY `(.L_x_956) ;  /* 0xfffffffd00ec0947 */ /* 0x002fea000393ffff */
.L_x_955:
[----:B------:R-:W-:Y:S05]  /*0520*/  BSYNC B0 ;  /* 0x0000000000007941 */ /* 0x000fea0003800000 */
.L_x_954:
[----:B------:R-:W-:Y:S01]  /*0530*/  BAR.SYNC.DEFER_BLOCKING 0x0 ;  /* 0x0000000000007b1d */ /* 0x000fe20000010000 */
[----:B0-----:R-:W-:Y:S02]  /*0540*/  MOV R2, 0x400 ;  /* 0x0000040000027802 */ /* 0x001fe40000000f00 */
[----:B------:R-:W-:Y:S02]  /*0550*/  CS2R R60, SRZ ;  /* 0x00000000003c7805 */ /* 0x000fe4000001ff00 */
[----:B------:R-:W-:Y:S01]  /*0560*/  SHF.L.U32 R3, RZ, 0x1f, RZ ;  /* 0x0000001fff037819 */ /* 0x000fe200000006ff */
[--C-:B------:R-:W-:Y:S01]  /*0570*/  @P1 IMAD.MOV.U32 R60, RZ, RZ, R9.reuse ;  /* 0x000000ffff3c1224 */ /* 0x100fe200078e0009 */
[----:B------:R-:W-:Y:S02]  /*0580*/  LEA R2, R21, R2, 0x18 ;  /* 0x0000000215027211 */ /* 0x000fe400078ec0ff */
[----:B------:R-:W-:-:S07]  /*0590*/  @P1 SHF.R.S32.HI R61, RZ, 0x1f, R9 ;  /* 0x0000001fff3d1819 */ /* 0x000fce0000011409 */
.L_x_957:
[----:B0-----:R0:W1:Y:S02]  /*05a0*/  SYNCS.PHASECHK.TRANS64.TRYWAIT P0, [R2+URZ+0xf000], R3 ;  /* 0x00f00003020075a7 */ /* 0x001064000800017f */
[----:B-1----:R-:W-:Y:S05]  /*05b0*/  @!P0 NANOSLEEP.SYNCS 0x989680 ;  /* 0x009896800000895d */ /* 0x002fea0003900000 */
[----:B------:R-:W1:Y:S02]  /*05c0*/  @!P0 SYNCS.PHASECHK.TRANS64 P0, [R2+URZ+0xf000], R3 ;  /* 0x00f00003020085a7 */ /* 0x000e64000800007f */
[----:B-1----:R-:W-:Y:S05]  /*05d0*/  @!P0 BRA `(.L_x_957) ;  /* 0xfffffffc00f08947 */ /* 0x002fea000383ffff */
[----:B------:R-:W-:Y:S01]  /*05e0*/  SHF.R.S32.HI R8, RZ, 0x1f, R5 ;  /* 0x0000001fff087819 */ /* 0x000fe20000011405 */
[----:B------:R-:W-:Y:S01]  /*05f0*/  ULDC UR4, c[0x0][0x268] ;  /* 0x00009a0000047ab9 */ /* 0x000fe20000000800 */
[----:B------:R-:W-:Y:S01]  /*0600*/  IMAD R49, R4, -0x50, R49 ;  /* 0xffffffb004317824 */ /* 0x000fe200078e0231 */
[----:B------:R-:W-:Y:S01]  /*0610*/  ULDC.64 UR6, c[0x0][0x258] ;  /* 0x0000960000067ab9 */ /* 0x000fe20000000a00 */
[CC--:B------:R-:W-:Y:S01]  /*0620*/  LEA.HI R12, R8.reuse, R5.reuse, RZ, 0x7 ;  /* 0x00000005080c7211 */ /* 0x0c0fe200078f38ff */
[----:B------:R-:W-:Y:S01]  /*0630*/  BSSY B0, `(.L_x_958) ;  /* 0x00000a5000007945 */ /* 0x000fe20003800000 */
[----:B------:R-:W-:Y:S02]  /*0640*/  LEA.HI R14, R8, R5, RZ, 0x4 ;  /* 0x00000005080e7211 */ /* 0x000fe400078f20ff */
[----:B------:R-:W-:Y:S02]  /*0650*/  LOP3.LUT R10, R12, 0x3fffff80, RZ, 0xc0, !PT ;  /* 0x3fffff800c0a7812 */ /* 0x000fe400078ec0ff */
[----:B------:R-:W-:-:S02]  /*0660*/  SHF.R.S32.HI R9, RZ, 0x7, R12 ;  /* 0x00000007ff097819 */ /* 0x000fc4000001140c */
[----:B0-----:R-:W-:Y:S01]  /*0670*/  SHF.R.S32.HI R3, RZ, 0x4, R14 ;  /* 0x00000004ff037819 */ /* 0x001fe2000001140e */
[----:B------:R-:W-:Y:S01]  /*0680*/  IMAD.IADD R10, R5, 0x1, -R10 ;  /* 0x00000001050a7824 */ /* 0x000fe200078e0a0a */
[CC--:B------:R-:W-:Y:S02]  /*0690*/  LEA.HI R20, R8.reuse, R5.reuse, RZ, 0x3 ;  /* 0x0000000508147211 */ /* 0x0c0fe400078f18ff */
[----:B------:R-:W-:Y:S01]  /*06a0*/  LEA.HI R11, R8, R5, RZ, 0x5 ;  /* 0x00000005080b7211 */ /* 0x000fe200078f28ff */
[----:B------:R-:W-:Y:S01]  /*06b0*/  IMAD R9, R9, 0x500, R10 ;  /* 0x0000050009097824 */ /* 0x000fe200078e020a */
[----:B------:R-:W-:Y:S02]  /*06c0*/  LEA.HI R10, R14, R3, RZ, 0x1 ;  /* 0x000000030e0a7211 */ /* 0x000fe400078f08ff */
[----:B------:R-:W-:Y:S01]  /*06d0*/  LEA.HI R15, R8, R5, RZ, 0x6 ;  /* 0x00000005080f7211 */ /* 0x000fe200078f30ff */
[----:B------:R-:W-:Y:S01]  /*06e0*/  IMAD.SHL.U32 R9, R9, 0x4, RZ ;  /* 0x0000000409097824 */ /* 0x000fe200078e00ff */
[----:B------:R-:W-:-:S02]  /*06f0*/  LOP3.LUT R10, R10, 0x1fffffe, RZ, 0xc0, !PT ;  /* 0x01fffffe0a0a7812 */ /* 0x000fc400078ec0ff */
[----:B------:R-:W-:Y:S02]  /*0700*/  LOP3.LUT R8, R20, 0xfffffff8, RZ, 0xc0, !PT ;  /* 0xfffffff814087812 */ /* 0x000fe400078ec0ff */
[----:B------:R-:W-:Y:S01]  /*0710*/  LEA R56, R9, R2, 0x2 ;  /* 0x0000000209387211 */ /* 0x000fe200078e10ff */
[----:B------:R-:W-:Y:S01]  /*0720*/  IMAD.IADD R13, R3, 0x1, -R10 ;  /* 0x00000001030d7824 */ /* 0x000fe200078e0a0a */
[----:B------:R-:W-:Y:S01]  /*0730*/  LOP3.LUT R18, R14, 0xfffffff0, RZ, 0xc0, !PT ;  /* 0xfffffff00e127812 */ /* 0x000fe200078ec0ff */
[C---:B------:R-:W-:Y:S01]  /*0740*/  IMAD.IADD R21, R5.reuse, 0x1, -R8 ;  /* 0x0000000105157824 */ /* 0x040fe200078e0a08 */
[----:B------:R-:W-:Y:S01]  /*0750*/  SHF.R.S32.HI R16, RZ, 0x5, R11 ;  /* 0x00000005ff107819 */ /* 0x000fe2000001140b */
[----:B------:R-:W0:Y:S01]  /*0760*/  LDS.128 R40, [R56] ;  /* 0x0000000038287984 */ /* 0x000e220000000c00 */
[----:B------:R-:W-:Y:S01]  /*0770*/  SHF.R.S32.HI R14, RZ, 0x1f, R14 ;  /* 0x0000001fff0e7819 */ /* 0x000fe2000001140e */
[----:B------:R-:W-:Y:S01]  /*0780*/  IMAD.IADD R25, R5, 0x1, -R18 ;  /* 0x0000000105197824 */ /* 0x000fe200078e0a12 */
[----:B------:R-:W-:Y:S01]  /*0790*/  LOP3.LUT R23, R15, 0x40, RZ, 0xc0, !PT ;  /* 0x000000400f177812 */ /* 0x000fe200078ec0ff */
[----:B------:R-:W-:Y:S01]  /*07a0*/  IMAD R5, R16, 0xa, R13 ;  /* 0x0000000a10057824 */ /* 0x000fe200078e020d */
[----:B------:R-:W-:Y:S01]  /*07b0*/  LEA.HI R16, R14, R3, RZ, 0x2 ;  /* 0x000000030e107211 */ /* 0x000fe200078f10ff */
[----:B------:R-:W1:Y:S01]  /*07c0*/  LDS.128 R36, [R56+0x2000] ;  /* 0x0020000038247984 */ /* 0x000e620000000c00 */
[----:B------:R-:W-:-:S02]  /*07d0*/  SHF.L.U32 R54, R25, 0x3, RZ ;  /* 0x0000000319367819 */ /* 0x000fc400000006ff */
[----:B------:R-:W-:Y:S01]  /*07e0*/  LOP3.LUT R24, R16, 0xffffffc, RZ, 0xc0, !PT ;  /* 0x0ffffffc10187812 */ /* 0x000fe200078ec0ff */
[----:B------:R-:W2:Y:S01]  /*07f0*/  LDS.128 R32, [R56+0x2800] ;  /* 0x0028000038207984 */ /* 0x000ea20000000c00 */
[----:B------:R-:W-:Y:S02]  /*0800*/  SHF.R.S32.HI R22, RZ, 0x1f, R21 ;  /* 0x0000001fff167819 */ /* 0x000fe40000011415 */
[----:B------:R-:W-:Y:S01]  /*0810*/  LOP3.LUT R27, R12, 0xffffff80, RZ, 0xc0, !PT ;  /* 0xffffff800c1b7812 */ /* 0x000fe200078ec0ff */
[----:B------:R-:W-:Y:S01]  /*0820*/  IMAD.IADD R24, R3, 0x1, -R24 ;  /* 0x0000000103187824 */ /* 0x000fe200078e0a18 */
[----:B------:R-:W-:Y:S01]  /*0830*/  SHF.R.U32.HI R29, RZ, 0x3, R23 ;  /* 0x00000003ff1d7819 */ /* 0x000fe20000011617 */
[----:B------:R-:W3:Y:S01]  /*0840*/  LDS.128 R16, [R56+0x1800] ;  /* 0x0018000038107984 */ /* 0x000ee20000000c00 */
[----:B------:R-:W-:Y:S02]  /*0850*/  LOP3.LUT R44, R23, 0x8, R54, 0xf8, !PT ;  /* 0x00000008172c7812 */ /* 0x000fe400078ef836 */
[----:B------:R-:W-:Y:S01]  /*0860*/  LEA.HI R23, R22, R21, RZ, 0x2 ;  /* 0x0000001516177211 */ /* 0x000fe200078f10ff */
[----:B------:R-:W-:Y:S01]  /*0870*/  IMAD R22, R24, 0x10, R27 ;  /* 0x0000001018167824 */ /* 0x000fe200078e021b */
[----:B------:R-:W-:Y:S01]  /*0880*/  LEA.HI R25, R25, R25, RZ, 0x1 ;  /* 0x0000001919197211 */ /* 0x000fe200078f08ff */
[----:B------:R-:W4:Y:S01]  /*0890*/  LDS.128 R8, [R56+0x800] ;  /* 0x0008000038087984 */ /* 0x000f220000000c00 */
[C---:B------:R-:W-:Y:S01]  /*08a0*/  LOP3.LUT R26, R23.reuse, 0x7fffffc, RZ, 0xc0, !PT ;  /* 0x07fffffc171a7812 */ /* 0x040fe200078ec0ff */
[----:B------:R-:W-:Y:S01]  /*08b0*/  IMAD.SHL.U32 R24, R23, 0x10, RZ ;  /* 0x0000001017187824 */ /* 0x000fe200078e00ff */
[----:B------:R-:W-:Y:S01]  /*08c0*/  SHF.R.S32.HI R51, RZ, 0x1, R25 ;  /* 0x00000001ff337819 */ /* 0x000fe20000011419 */
[----:B------:R-:W5:Y:S01]  /*08d0*/  LDS.128 R12, [R56+0x1000] ;  /* 0x00100000380c7984 */ /* 0x000f620000000c00 */
[----:B------:R-:W-:-:S02]  /*08e0*/  LOP3.LUT R44, R44, R29, RZ, 0x3c, !PT ;  /* 0x0000001d2c2c7212 */ /* 0x000fc400078e3cff */
[----:B------:R-:W-:Y:S01]  /*08f0*/  LOP3.LUT R23, R24, 0x40, RZ, 0xc0, !PT ;  /* 0x0000004018177812 */ /* 0x000fe200078ec0ff */
[----:B------:R-:W5:Y:S01]  /*0900*/  LDS.128 R28, [R56+0x3000] ;  /* 0x00300000381c7984 */ /* 0x000f620000000c00 */
[----:B------:R-:W-:Y:S01]  /*0910*/  IADD3 R48, R21, -R26, RZ ;  /* 0x8000001a15307210 */ /* 0x000fe20007ffe0ff */
[----:B------:R-:W-:Y:S01]  /*0920*/  IMAD R51, R51, 0x500, R22 ;  /* 0x0000050033337824 */ /* 0x000fe200078e0216 */
[----:B------:R-:W-:Y:S01]  /*0930*/  LOP3.LUT R46, R23, 0x8, R20, 0xf8, !PT ;  /* 0x00000008172e7812 */ /* 0x000fe200078ef814 */
[----:B------:R-:W5:Y:S01]  /*0940*/  LDS.128 R24, [R56+0x3800] ;  /* 0x0038000038187984 */ /* 0x000f620000000c00 */
[----:B------:R-:W-:Y:S01]  /*0950*/  SHF.R.U32.HI R47, RZ, 0x3, R23 ;  /* 0x00000003ff2f7819 */ /* 0x000fe20000011617 */
[----:B------:R-:W-:Y:S02]  /*0960*/  IMAD R48, R5, 0x8, R48 ;  /* 0x0000000805307824 */ /* 0x000fe400078e0230 */
[----:B------:R-:W5:Y:S01]  /*0970*/  LDS.128 R20, [R56+0x4000] ;  /* 0x0040000038147984 */ /* 0x000f620000000c00 */
[----:B------:R-:W-:Y:S01]  /*0980*/  LOP3.LUT R47, R46, R47, RZ, 0x3c, !PT ;  /* 0x0000002f2e2f7212 */ /* 0x000fe200078e3cff */
[----:B------:R-:W-:-:S02]  /*0990*/  IMAD.IADD R5, R51, 0x1, R44 ;  /* 0x0000000133057824 */ /* 0x000fc400078e022c */
[----:B0-----:R-:W-:Y:S01]  /*09a0*/  FMUL.FTZ R44, R40, UR4 ;  /* 0x00000004282c7c20 */ /* 0x001fe20008410000 */
[----:B------:R-:W-:Y:S01]  /*09b0*/  FMUL.FTZ R51, R41, UR4 ;  /* 0x0000000429337c20 */ /* 0x000fe20008410000 */
[----:B------:R-:W-:Y:S01]  /*09c0*/  FMUL.FTZ R46, R42, UR4 ;  /* 0x000000042a2e7c20 */ /* 0x000fe20008410000 */
[----:B------:R-:W-:Y:S01]  /*09d0*/  FMUL.FTZ R53, R43, UR4 ;  /* 0x000000042b357c20 */ /* 0x000fe20008410000 */
[----:B------:R-:W-:Y:S01]  /*09e0*/  IMAD.U32 R47, R48, 0x10, R47 ;  /* 0x00000010302f7824 */ /* 0x000fe200078e002f */
[----:B------:R-:W0:Y:S01]  /*09f0*/  LDS.128 R40, [R56+0x4800] ;  /* 0x0048000038287984 */ /* 0x000e220000000c00 */
[----:B-1----:R-:W-:Y:S01]  /*0a00*/  FMUL.FTZ R37, R37, UR4 ;  /* 0x0000000425257c20 */ /* 0x002fe20008410000 */
[----:B--2---:R-:W-:Y:S02]  /*0a10*/  FMUL.FTZ R32, R32, UR4 ;  /* 0x0000000420207c20 */ /* 0x004fe40008410000 */
[----:B------:R-:W-:Y:S01]  /*0a20*/  LEA R47, R47, R2, 0x1 ;  /* 0x000000022f2f7211 */ /* 0x000fe200078e08ff */
[----:B---3--:R-:W-:Y:S01]  /*0a30*/  FMUL.FTZ R52, R19, UR4 ;  /* 0x0000000413347c20 */ /* 0x008fe20008410000 */
[----:B------:R-:W-:Y:S01]  /*0a40*/  FMUL.FTZ R19, R38, UR4 ;  /* 0x0000000426137c20 */ /* 0x000fe20008410000 */
[----:B------:R-:W-:Y:S01]  /*0a50*/  FMUL.FTZ R38, R39, UR4 ;  /* 0x0000000427267c20 */ /* 0x000fe20008410000 */
[----:B------:R-:W-:Y:S01]  /*0a60*/  FMUL.FTZ R39, R33, UR4 ;  /* 0x0000000421277c20 */ /* 0x000fe20008410000 */
[----:B------:R-:W-:Y:S01]  /*0a70*/  FMUL.FTZ R33, R34, UR4 ;  /* 0x0000000422217c20 */ /* 0x000fe20008410000 */
[----:B------:R-:W-:Y:S01]  /*0a80*/  FMUL.FTZ R34, R35, UR4 ;  /* 0x0000000423227c20 */ /* 0x000fe20008410000 */
[----:B----4-:R-:W-:Y:S01]  /*0a90*/  FMUL.FTZ R55, R9, UR4 ;  /* 0x0000000409377c20 */ /* 0x010fe20008410000 */
[----:B------:R-:W-:Y:S01]  /*0aa0*/  FMUL.FTZ R8, R8, UR4 ;  /* 0x0000000408087c20 */ /* 0x000fe20008410000 */
[----:B------:R-:W-:Y:S01]  /*0ab0*/  FMUL.FTZ R9, R10, UR4 ;  /* 0x000000040a097c20 */ /* 0x000fe20008410000 */
[----:B------:R-:W-:Y:S01]  /*0ac0*/  FMUL.FTZ R48, R11, UR4 ;  /* 0x000000040b307c20 */ /* 0x000fe20008410000 */
[----:B-----5:R-:W-:Y:S01]  /*0ad0*/  FMUL.FTZ R10, R12, UR4 ;  /* 0x000000040c0a7c20 */ /* 0x020fe20008410000 */
        /* <DEDUP_REMOVED lines=18> */
[----:B------:R-:W-:Y:S01]  /*0c00*/  F2FP.BF16.F32.PACK_AB R14, R55, R8 ;  /* 0x00000008370e723e */ /* 0x000fe200000010ff */
[----:B0-----:R-:W-:Y:S01]  /*0c10*/  FMUL.FTZ R23, R40, UR4 ;  /* 0x0000000428177c20 */ /* 0x001fe20008410000 */
[----:B------:R-:W-:Y:S01]  /*0c20*/  F2FP.BF16.F32.PACK_AB R15, R48, R9 ;  /* 0x00000009300f723e */ /* 0x000fe200000010ff */
[----:B------:R-:W-:Y:S01]  /*0c30*/  FMUL.FTZ R40, R41, UR4 ;  /* 0x0000000429287c20 */ /* 0x000fe20008410000 */
[----:B------:R-:W-:Y:S01]  /*0c40*/  FMUL.FTZ R20, R20, UR4 ;  /* 0x0000000414147c20 */ /* 0x000fe20008410000 */
[----:B------:R-:W-:Y:S01]  /*0c50*/  F2FP.BF16.F32.PACK_AB R8, R57, R10 ;  /* 0x0000000a3908723e */ /* 0x000fe200000010ff */
[----:B------:R-:W-:Y:S01]  /*0c60*/  FMUL.FTZ R36, R42, UR4 ;  /* 0x000000042a247c20 */ /* 0x000fe20008410000 */
[----:B------:R-:W-:Y:S01]  /*0c70*/  F2FP.BF16.F32.PACK_AB R9, R50, R11 ;  /* 0x0000000b3209723e */ /* 0x000fe200000010ff */
[----:B------:R-:W-:Y:S01]  /*0c80*/  FMUL.FTZ R43, R43, UR4 ;  /* 0x000000042b2b7c20 */ /* 0x000fe20008410000 */
[----:B------:R-:W-:Y:S01]  /*0c90*/  F2FP.BF16.F32.PACK_AB R12, R51, R44 ;  /* 0x0000002c330c723e */ /* 0x000fe200000010ff */
[----:B------:R-:W-:Y:S01]  /*0ca0*/  ULDC UR4, c[0x0][0x244] ;  /* 0x0000910000047ab9 */ /* 0x000fe20000000800 */
[----:B------:R-:W-:-:S02]  /*0cb0*/  F2FP.BF16.F32.PACK_AB R13, R53, R46 ;  /* 0x0000002e350d723e */ /* 0x000fc400000010ff */
[----:B------:R-:W-:Y:S02]  /*0cc0*/  F2FP.BF16.F32.PACK_AB R10, R59, R16 ;  /* 0x000000103b0a723e */ /* 0x000fe400000010ff */
[----:B------:R-:W-:Y:S01]  /*0cd0*/  F2FP.BF16.F32.PACK_AB R11, R52, R17 ;  /* 0x00000011340b723e */ /* 0x000fe200000010ff */
[----:B------:R0:W-:Y:S01]  /*0ce0*/  STSM.16.MT88.4 [R47+0xa000], R12 ;  /* 0x00a0000c2f007844 */ /* 0x0001e20000004200 */
[----:B------:R-:W-:Y:S02]  /*0cf0*/  F2FP.BF16.F32.PACK_AB R16, R37, R18 ;  /* 0x000000122510723e */ /* 0x000fe400000010ff */
[----:B------:R-:W-:Y:S01]  /*0d00*/  F2FP.BF16.F32.PACK_AB R17, R38, R19 ;  /* 0x000000132611723e */ /* 0x000fe200000010ff */
[----:B------:R1:W-:Y:S01]  /*0d10*/  STSM.16.MT88.4 [R47+0xa200], R8 ;  /* 0x00a200082f007844 */ /* 0x0003e20000004200 */
[----:B------:R-:W-:Y:S02]  /*0d20*/  F2FP.BF16.F32.PACK_AB R18, R39, R32 ;  /* 0x000000202712723e */ /* 0x000fe400000010ff */
[----:B------:R-:W-:-:S02]  /*0d30*/  F2FP.BF16.F32.PACK_AB R19, R34, R33 ;  /* 0x000000212213723e */ /* 0x000fc400000010ff */
[----:B------:R-:W-:Y:S02]  /*0d40*/  F2FP.BF16.F32.PACK_AB R29, R30, R29 ;  /* 0x0000001d1e1d723e */ /* 0x000fe400000010ff */
[----:B------:R-:W-:Y:S01]  /*0d50*/  F2FP.BF16.F32.PACK_AB R21, R22, R21 ;  /* 0x000000151615723e */ /* 0x000fe200000010ff */
[----:B------:R1:W-:Y:S01]  /*0d60*/  STSM.16.MT88.4 [R47+0xa400], R16 ;  /* 0x00a400102f007844 */ /* 0x0003e20000004200 */
[----:B------:R-:W-:Y:S02]  /*0d70*/  F2FP.BF16.F32.PACK_AB R28, R35, R28 ;  /* 0x0000001c231c723e */ /* 0x000fe400000010ff */
[----:B------:R-:W-:Y:S01]  /*0d80*/  F2FP.BF16.F32.PACK_AB R30, R25, R24 ;  /* 0x00000018191e723e */ /* 0x000fe200000010ff */
[----:B0-----:R-:W-:Y:S01]  /*0d90*/  IMAD R12, R5, 0x2, R2 ;  /* 0x00000002050c7824 */ /* 0x001fe200078e0202 */
[----:B------:R-:W-:Y:S01]  /*0da0*/  F2FP.BF16.F32.PACK_AB R31, R26, R31 ;  /* 0x0000001f1a1f723e */ /* 0x000fe200000010ff */
[----:B------:R-:W-:Y:S01]  /*0db0*/  IMAD R13, R7, UR6, RZ ;  /* 0x00000006070d7c24 */ /* 0x000fe2000f8e02ff */
[----:B------:R-:W-:Y:S01]  /*0dc0*/  F2FP.BF16.F32.PACK_AB R22, R40, R23 ;  /* 0x000000172816723e */ /* 0x000fe200000010ff */
[----:B------:R-:W-:Y:S01]  /*0dd0*/  VIADD R7, R3, 0x10 ;  /* 0x0000001003077836 */ /* 0x000fe20000000000 */
[----:B------:R-:W-:Y:S01]  /*0de0*/  F2FP.BF16.F32.PACK_AB R20, R27, R20 ;  /* 0x000000141b14723e */ /* 0x000fe200000010ff */
[----:B------:R1:W-:Y:S01]  /*0df0*/  STSM.16.MT88.4 [R47+0xa600], R28 ;  /* 0x00a6001c2f007844 */ /* 0x0003e20000004200 */
[----:B------:R-:W-:Y:S01]  /*0e00*/  F2FP.BF16.F32.PACK_AB R23, R43, R36 ;  /* 0x000000242b17723e */ /* 0x000fe200000010ff */
[----:B------:R-:W-:Y:S01]  /*0e10*/  IMAD R13, R0, UR7, R13 ;  /* 0x00000007000d7c24 */ /* 0x000fe2000f8e020d */
[----:B------:R-:W-:-:S02]  /*0e20*/  VIMNMX R24, R49, 0x50, PT ;  /* 0x0000005031187848 */ /* 0x000fc40003fe0100 */
[----:B------:R-:W-:Y:S01]  /*0e30*/  ISETP.GE.AND P0, PT, R54, UR4, PT ;  /* 0x0000000436007c0c */ /* 0x000fe2000bf06270 */
[----:B------:R1:W-:Y:S01]  /*0e40*/  STSM.16.MT88.4 [R47+0xa800], R20 ;  /* 0x00a800142f007844 */ /* 0x0003e20000004200 */
[--C-:B------:R-:W-:Y:S01]  /*0e50*/  SHF.R.S32.HI R55, RZ, 0x1f, R54.reuse ;  /* 0x0000001fff377819 */ /* 0x100fe20000011436 */
[----:B------:R-:W-:Y:S01]  /*0e60*/  ULDC.64 UR4, c[0x0][0x260] ;  /* 0x0000980000047ab9 */ /* 0x000fe20000000a00 */
[----:B------:R-:W-:Y:S01]  /*0e70*/  BAR.SYNC.DEFER_BLOCKING 0x0 ;  /* 0x0000000000007b1d */ /* 0x000fe20000010000 */
[C---:B------:R-:W-:Y:S01]  /*0e80*/  ISETP.GE.OR P4, PT, R3.reuse, R24, P0 ;  /* 0x000000180300720c */ /* 0x040fe20000786670 */
[----:B------:R-:W-:Y:S01]  /*0e90*/  IMAD.WIDE.U32 R54, R0, UR6, R54 ;  /* 0x0000000600367c25 */ /* 0x000fe2000f8e0036 */
[----:B------:R-:W-:Y:S02]  /*0ea0*/  IADD3 R14, P1, R3, R60, RZ ;  /* 0x0000003c030e7210 */ /* 0x000fe40007f3e0ff */
[-C--:B------:R-:W-:Y:S01]  /*0eb0*/  ISETP.GE.OR P3, PT, R7, R24.reuse, P0 ;  /* 0x000000180700720c */ /* 0x080fe20000766670 */
[C---:B------:R-:W-:Y:S01]  /*0ec0*/  VIADD R0, R3.reuse, 0x20 ;  /* 0x0000002003007836 */ /* 0x040fe20000000000 */
[----:B------:R-:W-:Y:S01]  /*0ed0*/  IADD3 R7, R3, 0x30, RZ ;  /* 0x0000003003077810 */ /* 0x000fe20007ffe0ff */
[----:B------:R-:W-:Y:S01]  /*0ee0*/  IMAD R45, R45, UR4, RZ ;  /* 0x000000042d2d7c24 */ /* 0x000fe2000f8e02ff */
[----:B------:R-:W-:Y:S01]  /*0ef0*/  LEA.HI.X.SX32 R15, R3, R61, 0x1, P1 ;  /* 0x0000003d030f7211 */ /* 0x000fe200008f0eff */
[----:B------:R-:W-:Y:S01]  /*0f00*/  IMAD.IADD R55, R55, 0x1, R13 ;  /* 0x0000000137377824 */ /* 0x000fe200078e020d */
[-C--:B------:R-:W-:Y:S01]  /*0f10*/  ISETP.GE.OR P2, PT, R0, R24.reuse, P0 ;  /* 0x000000180000720c */ /* 0x080fe20000746670 */
[----:B------:R-:W-:Y:S01]  /*0f20*/  VIADD R3, R3, 0x40 ;  /* 0x0000004003037836 */ /* 0x000fe20000000000 */
[----:B------:R-:W-:Y:S01]  /*0f30*/  ISETP.GE.OR P1, PT, R7, R24, P0 ;  /* 0x000000180700720c */ /* 0x000fe20000726670 */
[----:B------:R-:W-:-:S02]  /*0f40*/  VIADD R0, R2, 0xa000 ;  /* 0x0000a00002007836 */ /* 0x000fc40000000000 */
[C---:B------:R-:W-:Y:S01]  /*0f50*/  IMAD R45, R6.reuse, UR5, R45 ;  /* 0x00000005062d7c24 */ /* 0x040fe2000f8e022d */
[----:B------:R-:W-:Y:S01]  /*0f60*/  ISETP.GE.OR P0, PT, R3, R24, P0 ;  /* 0x000000180300720c */ /* 0x000fe20000706670 */
[----:B------:R-:W-:Y:S01]  /*0f70*/  IMAD.WIDE.U32 R6, R6, UR4, R54 ;  /* 0x0000000406067c25 */ /* 0x000fe2000f8e0036 */
[----:B------:R-:W-:-:S03]  /*0f80*/  LEA R0, R5, R0, 0x1 ;  /* 0x0000000005007211 */ /* 0x000fc600078e08ff */
[----:B------:R-:W-:Y:S01]  /*0f90*/  IMAD.WIDE R2, R4, 0x50, R14 ;  /* 0x0000005004027825 */ /* 0x000fe200078e020e */
[----:B------:R1:W0:Y:S03]  /*0fa0*/  LDS.128 R8, [R12+0xa800] ;  /* 0x00a800000c087984 */ /* 0x0002260000000c00 */
[----:B------:R-:W-:Y:S01]  /*0fb0*/  IMAD.IADD R5, R7, 0x1, R45 ;  /* 0x0000000107057824 */ /* 0x000fe200078e022d */
[----:B------:R-:W-:Y:S06]  /*0fc0*/  @P4 BRA `(.L_x_959) ;  /* 0x00000000002c4947 */ /* 0x000fec0003800000 */
[----:B-1----:R-:W1:Y:S01]  /*0fd0*/  LDS.128 R16, [R0] ;  /* 0x0000000000107984 */ /* 0x002e620000000c00 */
        /* <DEDUP_REMOVED lines=9> */
[----:B-1----:R2:W-:Y:S02]  /*1070*/  STG.E.128 desc[UR8][R20.64], R16 ;  /* 0x0000001014007986 */ /* 0x0025e4000c101d08 */
.L_x_959:
[----:B------:R-:W-:Y:S05]  /*1080*/  BSYNC B0 ;  /* 0x0000000000007941 */ /* 0x000fea0003800000 */
.L_x_958:
[----:B-12---:R1:W2:Y:S01]  /*1090*/  LDS.128 R16, [R12+0xa200] ;  /* 0x00a200000c107984 */ /* 0x0062a20000000c00 */
[----:B------:R-:W-:Y:S04]  /*10a0*/  BSSY B0, `(.L_x_960) ;  /* 0x000000f000007945 */ /* 0x000fe80003800000 */
[----:B------:R-:W-:Y:S05]  /*10b0*/  @P3 BRA `(.L_x_961) ;  /* 0x0000000000343947 */ /* 0x000fea0003800000 */
[----:B------:R-:W-:Y:S01]  /*10c0*/  IADD3 R13, P3, R2, 0x10, RZ ;  /* 0x00000010020d7810 */ /* 0x000fe20007f7e0ff */
[----:B------:R-:W-:Y:S01]  /*10d0*/  ULDC.64 UR4, c[0x0][0x250] ;  /* 0x0000940000047ab9 */ /* 0x000fe20000000a00 */
[----:B------:R-:W-:Y:S02]  /*10e0*/  IMAD.MOV.U32 R14, RZ, RZ, R6 ;  /* 0x000000ffff0e7224 */ /* 0x000fe400078e0006 */
[----:B------:R-:W-:Y:S01]  /*10f0*/  IADD3.X R0, RZ, R3, RZ, P3, !PT ;  /* 0x00000003ff007210 */ /* 0x000fe20001ffe4ff */
[----:B------:R-:W-:-:S04]  /*1100*/  IMAD.MOV.U32 R15, RZ, RZ, R5 ;  /* 0x000000ffff0f7224 */ /* 0x000fc800078e0005 */
        /* <DEDUP_REMOVED lines=8> */
.L_x_961:
[----:B------:R-:W-:Y:S05]  /*1190*/  BSYNC B0 ;  /* 0x0000000000007941 */ /* 0x000fea0003800000 */
.L_x_960:
[----:B--23--:R2:W3:Y:S01]  /*11a0*/  LDS.128 R16, [R12+0xa400] ;  /* 0x00a400000c107984 */ /* 0x00c4e20000000c00 */
        /* <DEDUP_REMOVED lines=15> */
.L_x_963:
[----:B------:R-:W-:Y:S05]  /*12a0*/  BSYNC B0 ;  /* 0x0000000000007941 */ /* 0x000fea0003800000 */
.L_x_962:
[----:B-12---:R-:W1:Y:S01]  /*12b0*/  LDS.128 R12, [R12+0xa600] ;  /* 0x00a600000c0c7984 */ /* 0x006e620000000c00 */
[----:B------:R-:W-:Y:S04]  /*12c0*/  BSSY B0, `(.L_x_964) ;  /* 0x000000f000007945 */ /* 0x000fe80003800000 */
[----:B------:R-:W-:Y:S05]  /*12d0*/  @P1 BRA `(.L_x_965) ;  /* 0x0000000000341947 */ /* 0x000fea0003800000 */
[----:B---34-:R-:W-:Y:S01]  /*12e0*/  IADD3 R19, P1, R2, 0x30, RZ ;  /* 0x0000003002137810 */ /* 0x018fe20007f3e0ff */
        /* <DEDUP_REMOVED lines=8> */
[----:B------:R-:W-:Y:S02]  /*1370*/  LEA R18, P1, R16, UR4, 0x1 ;  /* 0x0000000410127c11 */ /* 0x000fe4000f8208ff */
[----:B------:R-:W-:-:S04]  /*1380*/  IADD3 R17, R17, R19, RZ ;  /* 0x0000001311117210 */ /* 0x000fc80007ffe0ff */
[----:B------:R-:W-:-:S05]  /*1390*/  LEA.HI.X R19, R16, UR5, R17, 0x1, P1 ;  /* 0x0000000510137c11 */ /* 0x000fca00088f0c11 */
[----:B-1----:R2:W-:Y:S02]  /*13a0*/  STG.E.128 desc[UR8][R18.64], R12 ;  /* 0x0000000c12007986 */ /* 0x0025e4000c101d08 */
.L_x_965:
[----:B------:R-:W-:Y:S05]  /*13b0*/  BSYNC B0 ;  /* 0x0000000000007941 */ /* 0x000fea0003800000 */
.L_x_964:
[----:B------:R-:W-:Y:S05]  /*13c0*/  @P0 EXIT ;  /* 0x000000000000094d */ /* 0x000fea0003800000 */
[----:B------:R-:W-:Y:S01]  /*13d0*/  IADD3 R7, P0, R2, 0x40, RZ ;  /* 0x0000004002077810 */ /* 0x000fe20007f1e0ff */
[----:B------:R-:W-:-:S04]  /*13e0*/  ULDC.64 UR4, c[0x0][0x250] ;  /* 0x0000940000047ab9 */ /* 0x000fc80000000a00 */
[----:B------:R-:W-:Y:S01]  /*13f0*/  IMAD.X R2, RZ, RZ, R3, P0 ;  /* 0x000000ffff027224 */ /* 0x000fe200000e0603 */
[----:B------:R-:W-:-:S03]  /*1400*/  MOV R3, R5 ;  /* 0x0000000500037202 */ /* 0x000fc60000000f00 */
        /* <DEDUP_REMOVED lines=8> */
[----:B0-----:R-:W-:Y:S01]  /*1490*/  STG.E.128 desc[UR8][R4.64], R8 ;  /* 0x0000000804007986 */ /* 0x001fe2000c101d08 */
[----:B------:R-:W-:Y:S05]  /*14a0*/  EXIT ;  /* 0x000000000000794d */ /* 0x000fea0003800000 */
.L_x_966:
        /* <DEDUP_REMOVED lines=13> */
.L_x_3690:


//--------------------- .text._ZN7cutlass13device_kernelIN5flash11enable_sm90INS1_16FlashAttnBwdSm90INS1_25CollectiveMainloopBwdSm90ILi2ELi2ELi2EN4cute5tupleIJNS5_1CILi1EEES8_S8_EEENS6_IJNS7_ILi80EEENS7_ILi128EEESB_EEENS_10bfloat16_tEfNS_4arch4Sm90ELb0ELb0ELb0ELb1ELb1ELb1ELb0ELb1ELi2ELi1ELi2ELi1ELb0EEENS1_24CollectiveEpilogueBwdGQAISC_fSF_Li256ELb1ELb1EEENS1_19SingleTileSchedulerILb1ELb0ELb0ELi128EEEEEEEEEvNT_6ParamsE --------------------------
	.section	.text._ZN7cutlass13device_kernelIN5flash11enable_sm90INS1_16FlashAttnBwdSm90INS1_25CollectiveMainloopBwdSm90ILi2ELi2ELi2EN4cute5tupleIJNS5_1CILi1EEES8_S8_EEENS6_IJNS7_ILi80EEENS7_ILi128EEESB_EEENS_10bfloat16_tEfNS_4arch4Sm90ELb0ELb0ELb0ELb1ELb1ELb1ELb0ELb1ELi2ELi1ELi2ELi1ELb0EEENS1_24CollectiveEpilogueBwdGQAISC_fSF_Li256ELb1ELb1EEENS1_19SingleTileSchedulerILb1ELb0ELb0ELi128EEEEEEEEEvNT_6ParamsE,"ax",@progbits
	.align	128
.text._ZN7cutlass13device_kernelIN5flash11enable_sm90INS1_16FlashAttnBwdSm90INS1_25CollectiveMainloopBwdSm90ILi2ELi2ELi2EN4cute5tupleIJNS5_1CILi1EEES8_S8_EEENS6_IJNS7_ILi80EEENS7_ILi128EEESB_EEENS_10bfloat16_tEfNS_4arch4Sm90ELb0ELb0ELb0ELb1ELb1ELb1ELb0ELb1ELi2ELi1ELi2ELi1ELb0EEENS1_24CollectiveEpilogueBwdGQAISC_fSF_Li256ELb1ELb1EEENS1_19SingleTileSchedulerILb1ELb0ELb0ELi128EEEEEEEEEvNT_6ParamsE:
        .type           _ZN7cutlass13device_kernelIN5flash11enable_sm90INS1_16FlashAttnBwdSm90INS1_25CollectiveMainloopBwdSm90ILi2ELi2ELi2EN4cute5tupleIJNS5_1CILi1EEES8_S8_EEENS6_IJNS7_ILi80EEENS7_ILi128EEESB_EEENS_10bfloat16_tEfNS_4arch4Sm90ELb0ELb0ELb0ELb1ELb1ELb1ELb0ELb1ELi2ELi1ELi2ELi1ELb0EEENS1_24CollectiveEpilogueBwdGQAISC_fSF_Li256ELb1ELb1EEENS1_19SingleTileSchedulerILb1ELb0ELb0ELi128EEEEEEEEEvNT_6ParamsE,@function
        .size           _ZN7cutlass13device_kernelIN5flash11enable_sm90INS1_16FlashAttnBwdSm90INS1_25CollectiveMainloopBwdSm90ILi2ELi2ELi2EN4cute5tupleIJNS5_1CILi1EEES8_S8_EEENS6_IJNS7_ILi80EEENS7_ILi128EEESB_EEENS_10bfloat16_tEfNS_4arch4Sm90ELb0ELb0ELb0ELb1ELb1ELb1ELb0ELb1ELi2ELi1ELi2ELi1ELb0EEENS1_24CollectiveEpilogueBwdGQAISC_fSF_Li256ELb1ELb1EEENS1_19SingleTileSchedulerILb1ELb0ELb0ELi128EEEEEEEEEvNT_6ParamsE,(.L_x_3691 - _ZN7cutlass13device_kernelIN5flash11enable_sm90INS1_16FlashAttnBwdSm90INS1_25CollectiveMainloopBwdSm90ILi2ELi2ELi2EN4cute5tupleIJNS5_1CILi1EEES8_S8_EEENS6_IJNS7_ILi80EEENS7_ILi128EEESB_EEENS_10bfloat16_tEfNS_4arch4Sm90ELb0ELb0ELb0ELb1ELb1ELb1ELb0ELb1ELi2ELi1ELi2ELi1ELb0EEENS1_24CollectiveEpilogueBwdGQAISC_fSF_Li256ELb1ELb1EEENS1_19SingleTileSchedulerILb1ELb0ELb0ELi128EEEEEEEEEvNT_6ParamsE)
        .other          _ZN7cutlass13device_kernelIN5flash11enable_sm90INS1_16FlashAttnBwdSm90INS1_25CollectiveMainloopBwdSm90ILi2ELi2ELi2EN4cute5tupleIJNS5_1CILi1EEES8_S8_EEENS6_IJNS7_ILi80EEENS7_ILi128EEESB_EEENS_10bfloat16_tEfNS_4arch4Sm90ELb0ELb0ELb0ELb1ELb1ELb1ELb0ELb1ELi2ELi1ELi2ELi1ELb0EEENS1_24CollectiveEpilogueBwdGQAISC_fSF_Li256ELb1ELb1EEENS1_19SingleTileSchedulerILb1ELb0ELb0ELi128EEEEEEEEEvNT_6ParamsE,@"STO_CUDA_ENTRY STV_DEFAULT"
_ZN7cutlass13device_kernelIN5flash11enable_sm90INS1_16FlashAttnBwdSm90INS1_25CollectiveMainloopBwdSm90ILi2ELi2ELi2EN4cute5tupleIJNS5_1CILi1EEES8_S8_EEENS6_IJNS7_ILi80EEENS7_ILi128EEESB_EEENS_10bfloat16_tEfNS_4arch4Sm90ELb0ELb0ELb0ELb1ELb1ELb1ELb0ELb1ELi2ELi1ELi2ELi1ELb0EEENS1_24CollectiveEpilogueBwdGQAISC_fSF_Li256ELb1ELb1EEENS1_19SingleTileSchedulerILb1ELb0ELb0ELi128EEEEEEEEEvNT_6ParamsE:
        /* <DEDUP_REMOVED lines=23> */
.L_x_968:
[----:B------:R-:W-:Y:S05]  /*0170*/  BSYNC B0 ;  /* 0x0000000000007941 */ /* 0x000fea0003800000 */
.L_x_967:
        /* <DEDUP_REMOVED lines=34> */
.L_x_969:
        /* <DEDUP_REMOVED lines=22> */
.L_x_970:
        /* <DEDUP_REMOVED lines=9> */
.L_x_973:
        /* <DEDUP_REMOVED lines=20> */
.L_x_974:
        /* <DEDUP_REMOVED lines=10> */
.L_x_976:
[----:B------:R-:W2:Y:S02]  /*0770*/  LDC R0, c[0x0][0x8c4] ;  /* 0x00023100ff007b82 */ /* 0x000ea40000000800 */
.L_x_975:
        /* <DEDUP_REMOVED lines=17> */
.L_x_978:
        /* <DEDUP_REMOVED lines=10> */
.L_x_979:
        /* <DEDUP_REMOVED lines=8> */
.L_x_980:
        /* <DEDUP_REMOVED lines=9> */
.L_x_981:
        /* <DEDUP_REMOVED lines=87> */
.L_x_984:
        /* <DEDUP_REMOVED lines=15> */
.L_x_983:
        /* <DEDUP_REMOVED lines=23> */
.L_x_986:
        /* <DEDUP_REMOVED lines=15> */
.L_x_985:
        /* <DEDUP_REMOVED lines=8> */
.L_x_1091:
        /* <DEDUP_REMOVED lines=48> */
.L_x_988:
        /* <DEDUP_REMOVED lines=79> */
.L_x_1000:
[----:B------:R-:W2:Y:S02]  /*1b70*/  LDL R3, [R1] ;  /* 0x0000000001037983 */ /* 0x000ea40000100800 */
[----:B--2---:R-:W-:-:S13]  /*1b80*/  ISETP.NE.AND P0, PT, R3, 0x3, PT ;  /* 0x000000030300780c */ /* 0x004fda0003f05270 */
[----:B------:R-:W-:Y:S05]  /*1b90*/  @!P0 BRA `(.L_x_990) ;  /* 0x0000000000048947 */ /* 0x000fea0003800000 */
[----:B------:R-:W-:Y:S01]  /*1ba0*/  BPT.TRAP 0x1 ;  /* 0x000000040000795c */ /* 0x000fe20000300000 */
.L_x_990:
        /* <DEDUP_REMOVED lines=8> */
.L_x_991:
[----:B---3--:R-:W-:Y:S05]  /*1c30*/  @P1 BRA `(.L_x_992) ;  /* 0x0000000000081947 */ /* 0x008fea0003800000 */
[----:B------:R-:W3:Y:S02]  /*1c40*/  SYNCS.PHASECHK.TRANS64.TRYWAIT P1, [R3+URZ+0x38810], R154 ;  /* 0x0388109a030075a7 */ /* 0x000ee4000802017f */
[----:B---3--:R-:W-:Y:S05]  /*1c50*/  @!P1 BRA `(.L_x_993) ;  /* 0x0000009800149947 */ /* 0x008fea0003800000 */
.L_x_992:
        /* <DEDUP_REMOVED lines=286> */
.L_x_994:
[----:B------:R1:W1:Y:S01]  /*2e40*/  SYNCS.PHASECHK.TRANS64.TRYWAIT P1, [R3+URZ+0x38830], R154 ;  /* 0x0388309a030075a7 */ /* 0x000262000802017f */
[----:B------:R-:W-:Y:S05]  /*2e50*/  @!P0 BRA `(.L_x_995) ;  /* 0x0000000000048947 */ /* 0x000fea0003800000 */
[----:B------:R-:W-:Y:S01]  /*2e60*/  BPT.TRAP 0x1 ;  /* 0x000000040000795c */ /* 0x000fe20000300000 */
.L_x_995:
[----:B------:R-:W-:-:S05]  /*2e70*/  VIADD R152, R152, 0x24000 ;  /* 0x0002400098987836 */ /* 0x000fca0000000000 */
[----:B------:R-:W-:-:S04]  /*2e80*/  SHF.R.U32.HI R152, RZ, 0x4, R152 ;  /* 0x00000004ff987819 */ /* 0x000fc80000011698 */
[----:B------:R-:W-:-:S04]  /*2e90*/  LOP3.LUT R236, R152, 0x3fff, RZ, 0xc0, !PT ;  /* 0x00003fff98ec7812 */ /* 0x000fc800078ec0ff */
[----:B------:R-:W-:Y:S01]  /*2ea0*/  LOP3.LUT R153, R236, 0x10000, RZ, 0xfc, !PT ;  /* 0x00010000ec997812 */ /* 0x000fe200078efcff */
[----:B-1----:R-:W-:Y:S06]  /*2eb0*/  @P1 BRA `(.L_x_996) ;  /* 0x0000000000081947 */ /* 0x002fec0003800000 */
[----:B------:R-:W1:Y:S02]  /*2ec0*/  SYNCS.PHASECHK.TRANS64.TRYWAIT P1, [R3+URZ+0x38830], R154 ;  /* 0x0388309a030075a7 */ /* 0x000e64000802017f */
[----:B-1----:R-:W-:Y:S05]  /*2ed0*/  @!P1 BRA `(.L_x_997) ;  /* 0x0000008400889947 */ /* 0x002fea0003800000 */
.L_x_996:
        /* <DEDUP_REMOVED lines=832> */
.L_x_998:
        /* <DEDUP_REMOVED lines=56> */
.L_x_999:
        /* <DEDUP_REMOVED lines=78> */
.L_x_982:
[----:B------:R-:W-:Y:S05]  /*6b40*/  @P0 BRA `(.L_x_977) ;  /* 0x0000004800140947 */ /* 0x000fea0003800000 */
[----:B------:R-:W2:Y:S01]  /*6b50*/  LDL.LU R152, [R1+0x1c] ;  /* 0x00001c0001987983 */ /* 0x000ea20000300800 */
[----:B-1----:R-:W1:Y:S01]  /*6b60*/  LDC.64 R2, c[0x0][0x878] ;  /* 0x00021e00ff027b82 */ /* 0x002e620000000a00 */
[----:B------:R-:W-:Y:S01]  /*6b70*/  ULDC UR4, c[0x0][0x870] ;  /* 0x00021c0000047ab9 */ /* 0x000fe20000000800 */
[----:B------:R-:W-:-:S06]  /*6b80*/  ULDC UR6, c[0x0][0x80c] ;  /* 0x0002030000067ab9 */ /* 0x000fcc0000000800 */
[----:B------:R-:W3:Y:S01]  /*6b90*/  LDC R17, c[0x0][0x850] ;  /* 0x00021400ff117b82 */ /* 0x000ee20000000800 */
[----:B------:R-:W4:Y:S01]  /*6ba0*/  S2R R4, SR_TID.X ;  /* 0x0000000000047919 */ /* 0x000f220000002100 */
[----:B------:R-:W5:Y:S01]  /*6bb0*/  S2R R8, SR_CTAID.Y ;  /* 0x0000000000087919 */ /* 0x000f620000002600 */
[----:B------:R-:W5:Y:S05]  /*6bc0*/  S2R R16, SR_CTAID.X ;  /* 0x0000000000107919 */ /* 0x000f6a0000002500 */
[----:B------:R-:W5:Y:S01]  /*6bd0*/  S2UR UR5, SR_CgaCtaId ;  /* 0x00000000000579c3 */ /* 0x000f620000008800 */
[----:B-1----:R-:W-:-:S07]  /*6be0*/  ISETP.NE.U32.AND P0, PT, R2, RZ, PT ;  /* 0x000000ff0200720c */ /* 0x002fce0003f05070 */
[----:B------:R-:W1:Y:S01]  /*6bf0*/  LDC.64 R14, c[0x0][0x840] ;  /* 0x00021000ff0e7b82 */ /* 0x000e620000000a00 */
[----:B------:R-:W-:-:S07]  /*6c00*/  ISETP.NE.AND.EX P0, PT, R3, RZ, PT, P0 ;  /* 0x000000ff0300720c */ /* 0x000fce0003f05300 */
[----:B------:R-:W1:Y:S08]  /*6c10*/  LDC.64 R12, c[0x0][0x818] ;  /* 0x00020600ff0c7b82 */ /* 0x000e700000000a00 */
[----:B------:R-:W2:Y:S01]  /*6c20*/  @P0 LDC.64 R2, c[0x0][0x878] ;  /* 0x00021e00ff020b82 */ /* 0x000ea20000000a00 */
[----:B---3--:R-:W-:-:S07]  /*6c30*/  ISETP.NE.AND P2, PT, R17, 0x1, PT ;  /* 0x000000011100780c */ /* 0x008fce0003f45270 */
[----:B------:R-:W3:Y:S08]  /*6c40*/  LDC.64 R18, c[0x0][0x820] ;  /* 0x00020800ff127b82 */ /* 0x000ef00000000a00 */
[----:B------:R-:W5:Y:S08]  /*6c50*/  @P2 LDC R5, c[0x0][0x854] ;  /* 0x00021500ff052b82 */ /* 0x000f700000000800 */
[----:B------:R-:W1:Y:S08]  /*6c60*/  @P2 LDC R9, c[0x0][0x858] ;  /* 0x00021600ff092b82 */ /* 0x000e700000000800 */
[----:B------:R-:W3:Y:S08]  /*6c70*/  LDC.64 R20, c[0x0][0x848] ;  /* 0x00021200ff147b82 */ /* 0x000ef00000000a00 */
[----:B------:R-:W3:Y:S01]  /*6c80*/  LDC.64 R22, c[0x0][0x800] ;  /* 0x00020000ff167b82 */ /* 0x000ee20000000a00 */
[----:B--2---:R-:W-:-:S06]  /*6c90*/  @P0 IMAD.WIDE R2, R152, 0x4, R2 ;  /* 0x0000000498020825 */ /* 0x004fcc00078e0202 */
[----:B------:R2:W3:Y:S01]  /*6ca0*/  @P0 LDG.E R2, desc[UR38][R2.64] ;  /* 0x0000002602020981 */ /* 0x0004e2000c1e1900 */
[----:B----4-:R-:W-:Y:S01]  /*6cb0*/  VIADD R11, R4, 0xffffff80 ;  /* 0xffffff80040b7836 */ /* 0x010fe20000000000 */
[----:B------:R-:W-:Y:S01]  /*6cc0*/  BAR.SYNC.DEFER_BLOCKING 0x1, 0x100 ;  /* 0x0044000000007b1d */ /* 0x000fe20000010000 */
[----:B-----5:R-:W-:Y:S01]  /*6cd0*/  @P2 IMAD.HI.U32 R0, R8, R5, RZ ;  /* 0x0000000508002227 */ /* 0x020fe200078e00ff */
[----:B------:R-:W-:Y:S02]  /*6ce0*/  ISETP.NE.AND P1, PT, R4, 0x80, PT ;  /* 0x000000800400780c */ /* 0x000fe40003f25270 */
[----:B------:R-:W-:Y:S01]  /*6cf0*/  SHF.R.S32.HI R4, RZ, 0x1f, R11 ;  /* 0x0000001fff047819 */ /* 0x000fe2000001140b */
[----:B------:R-:W-:Y:S01]  /*6d00*/  IMAD.MOV.U32 R7, RZ, RZ, R8 ;  /* 0x000000ffff077224 */ /* 0x000fe200078e0008 */
[----:B-1----:R-:W-:Y:S01]  /*6d10*/  @P2 SHF.R.U32.HI R7, RZ, R9, R0 ;  /* 0x00000009ff072219 */ /* 0x002fe20000011600 */
[----:B------:R-:W-:Y:S01]  /*6d20*/  IMAD R0, R16, UR4, RZ ;  /* 0x0000000410007c24 */ /* 0x000fe2000f8e02ff */
[----:B--2---:R-:W-:Y:S01]  /*6d30*/  LEA.HI R3, R4, R11, RZ, 0x7 ;  /* 0x0000000b04037211 */ /* 0x004fe200078f38ff */
[----:B------:R-:W-:Y:S01]  /*6d40*/  IMAD R4, R152, UR6, RZ ;  /* 0x0000000698047c24 */ /* 0x000fe2000f8e02ff */
[----:B------:R-:W-:Y:S01]  /*6d50*/  UMOV UR4, 0x400 ;  /* 0x0000040000047882 */ /* 0x000fe20000000000 */
[----:B------:R-:W-:Y:S01]  /*6d60*/  IMAD R5, R0, UR6, RZ ;  /* 0x0000000600057c24 */ /* 0x000fe2000f8e02ff */
[C---:B------:R-:W-:Y:S01]  /*6d70*/  LOP3.LUT R0, R3.reuse, 0xfffff80, RZ, 0xc0, !PT ;  /* 0x0fffff8003007812 */ /* 0x040fe200078ec0ff */
[----:B------:R-:W-:Y:S01]  /*6d80*/  IMAD.SHL.U32 R3, R3, 0x40, RZ ;  /* 0x0000004003037824 */ /* 0x000fe200078e00ff */
[----:B------:R-:W-:Y:S01]  /*6d90*/  SHF.R.S32.HI R6, RZ, 0x1f, R4 ;  /* 0x0000001fff067819 */ /* 0x000fe20000011404 */
[----:B------:R-:W-:Y:S01]  /*6da0*/  ULEA UR4, UR5, UR4, 0x18 ;  /* 0x0000000405047291 */ /* 0x000fe2000f8ec03f */
[----:B------:R-:W-:Y:S01]  /*6db0*/  IADD3 R10, P3, P4, R5, R4, R7 ;  /* 0x00000004050a7210 */ /* 0x000fe20007c7e007 */
[----:B------:R-:W-:Y:S01]  /*6dc0*/  IMAD.IADD R0, R11, 0x1, -R0 ;  /* 0x000000010b007824 */ /* 0x000fe200078e0a00 */
[----:B------:R-:W-:Y:S01]  /*6dd0*/  LOP3.LUT R3, R3, 0x3fffe000, RZ, 0xc0, !PT ;  /* 0x3fffe00003037812 */ /* 0x000fe200078ec0ff */
[----:B------:R-:W-:Y:S01]  /*6de0*/  ULDC.64 UR6, c[0x0][0x868] ;  /* 0x00021a0000067ab9 */ /* 0x000fe20000000a00 */
[----:B------:R-:W-:Y:S01]  /*6df0*/  SHF.R.S32.HI R5, RZ, 0x1f, R5 ;  /* 0x0000001fff057819 */ /* 0x000fe20000011405 */
[----:B------:R-:W-:Y:S01]  /*6e00*/  BSSY B0, `(.L_x_1001) ;  /* 0x0000042000007945 */ /* 0x000fe20003800000 */
[----:B------:R-:W-:Y:S01]  /*6e10*/  SHF.R.S32.HI R9, RZ, 0x1f, R7 ;  /* 0x0000001fff097819 */ /* 0x000fe20000011407 */
[----:B------:R-:W-:Y:S01]  /*6e20*/  IMAD R0, R0, 0x4, R3 ;  /* 0x0000000400007824 */ /* 0x000fe200078e0203 */
[----:B------:R-:W-:-:S02]  /*6e30*/  ISETP.NE.AND P2, PT, R11, RZ, PT ;  /* 0x000000ff0b00720c */ /* 0x000fc40003f45270 */
[----:B------:R-:W-:Y:S01]  /*6e40*/  IADD3.X R11, R5, R6, R9, P3, P4 ;  /* 0x00000006050b7210 */ /* 0x000fe20001fe8409 */
[----:B------:R-:W-:Y:S01]  /*6e50*/  IMAD.SHL.U32 R5, R16, 0x4000, RZ ;  /* 0x0000400010057824 */ /* 0x000fe200078e00ff */
[----:B------:R-:W-:Y:S01]  /*6e60*/  LEA R0, R0, UR4, 0x2 ;  /* 0x0000000400007c11 */ /* 0x000fe2000f8e10ff */
[----:B------:R-:W-:Y:S01]  /*6e70*/  IMAD R6, R9, R14, RZ ;  /* 0x0000000e09067224 */ /* 0x000fe200078e02ff */
[----:B------:R-:W-:-:S03]  /*6e80*/  SHF.L.U64.HI R11, R10, 0x2, R11 ;  /* 0x000000020a0b7819 */ /* 0x000fc6000001020b */
[----:B------:R1:W-:Y:S01]  /*6e90*/  STS.128 [R0], R24 ;  /* 0x0000001800007388 */ /* 0x0003e20000000c00 */
[----:B------:R-:W-:Y:S01]  /*6ea0*/  IMAD R15, R7, R15, R6 ;  /* 0x0000000f070f7224 */ /* 0x000fe200078e0206 */
[----:B------:R-:W-:Y:S02]  /*6eb0*/  SHF.R.S32.HI R6, RZ, 0x1f, R152 ;  /* 0x0000001fff067819 */ /* 0x000fe40000011498 */
[----:B------:R2:W-:Y:S04]  /*6ec0*/  STS.128 [R0+0x800], R28 ;  /* 0x0008001c00007388 */ /* 0x0005e80000000c00 */
[----:B------:R2:W-:Y:S04]  /*6ed0*/  STS.128 [R0+0x1000], R32 ;  /* 0x0010002000007388 */ /* 0x0005e80000000c00 */
[----:B------:R2:W-:Y:S01]  /*6ee0*/  STS.128 [R0+0x1800], R36 ;  /* 0x0018002400007388 */ /* 0x0005e20000000c00 */
[----:B-1----:R-:W1:Y:S03]  /*6ef0*/  LDC.64 R24, c[0x0][0x828] ;  /* 0x00020a00ff187b82 */ /* 0x002e660000000a00 */
        /* <DEDUP_REMOVED lines=12> */
[----:B---3--:R-:W-:-:S05]  /*6fc0*/  @P0 IMAD R2, R152, 0x80, R2 ;  /* 0x0000008098020824 */ /* 0x008fca00078e0202 */
[----:B------:R-:W-:-:S04]  /*6fd0*/  @P0 SHF.R.S32.HI R3, RZ, 0x1f, R2 ;  /* 0x0000001fff030819 */ /* 0x000fc80000011402 */
[----:B------:R-:W-:-:S05]  /*6fe0*/  @P0 LEA.HI R3, R3, R2, RZ, 0x7 ;  /* 0x0000000203030211 */ /* 0x000fca00078f38ff */
[----:B------:R-:W-:-:S05]  /*6ff0*/  @P0 IMAD.SHL.U32 R3, R3, 0x80, RZ ;  /* 0x0000008003030824 */ /* 0x000fca00078e00ff */
[----:B------:R-:W-:-:S04]  /*7000*/  @P0 LOP3.LUT R2, R3, 0xffffc000, RZ, 0xc0, !PT ;  /* 0xffffc00003020812 */ /* 0x000fc800078ec0ff */
[----:B------:R-:W-:Y:S02]  /*7010*/  @P0 SHF.R.S32.HI R3, RZ, 0x1f, R2 ;  /* 0x0000001fff030819 */ /* 0x000fe40000011402 */
[----:B------:R-:W-:-:S06]  /*7020*/  @!P0 CS2R R2, SRZ ;  /* 0x0000000000028805 */ /* 0x000fcc000001ff00 */
[----:B------:R-:W-:Y:S01]  /*7030*/  IADD3 R4, P3, R5, R2, RZ ;  /* 0x0000000205047210 */ /* 0x000fe20007f7e0ff */
[----:B------:R-:W-:-:S03]  /*7040*/  IMAD R2, R9, R12, RZ ;  /* 0x0000000c09027224 */ /* 0x000fc600078e02ff */
[----:B------:R-:W-:Y:S01]  /*7050*/  LEA.HI.X.SX32 R5, R5, R3, 0x1, P3 ;  /* 0x0000000305057211 */ /* 0x000fe200018f0eff */
[C---:B------:R-:W-:Y:S01]  /*7060*/  IMAD R9, R7.reuse, R13, R2 ;  /* 0x0000000d07097224 */ /* 0x040fe200078e0202 */
[----:B------:R-:W-:Y:S01]  /*7070*/  SEL R13, R6, RZ, !P0 ;  /* 0x000000ff060d7207 */ /* 0x000fe20004000000 */
[----:B------:R-:W-:-:S04]  /*7080*/  IMAD.WIDE.U32 R2, R7, R12, R4 ;  /* 0x0000000c07027225 */ /* 0x000fc800078e0004 */
[----:B------:R-:W-:Y:S01]  /*7090*/  IMAD.IADD R3, R3, 0x1, R9 ;  /* 0x0000000103037824 */ /* 0x000fe200078e0209 */
[----:B------:R-:W-:Y:S01]  /*70a0*/  SEL R9, R152, RZ, !P0 ;  /* 0x000000ff98097207 */ /* 0x000fe20004000000 */
[----:B------:R-:W-:-:S04]  /*70b0*/  IMAD.WIDE.U32 R4, R7, R14, R4 ;  /* 0x0000000e07047225 */ /* 0x000fc800078e0004 */
[C---:B------:R-:W-:Y:S02]  /*70c0*/  IMAD R6, R13.reuse, R18, RZ ;  /* 0x000000120d067224 */ /* 0x040fe400078e02ff */
[----:B------:R-:W-:Y:S02]  /*70d0*/  IMAD R12, R13, R20, RZ ;  /* 0x000000140d0c7224 */ /* 0x000fe400078e02ff */
[----:B------:R-:W-:Y:S02]  /*70e0*/  IMAD.SHL.U32 R13, R10, 0x4, RZ ;  /* 0x000000040a0d7824 */ /* 0x000fe400078e00ff */
[----:B------:R-:W-:Y:S02]  /*70f0*/  IMAD.IADD R5, R5, 0x1, R15 ;  /* 0x0000000105057824 */ /* 0x000fe400078e020f */
[----:B------:R-:W-:Y:S01]  /*7100*/  IMAD R15, R9, R19, R6 ;  /* 0x00000013090f7224 */ /* 0x000fe200078e0206 */
[----:B------:R-:W-:Y:S01]  /*7110*/  IADD3 R6, P4, R13, UR6, RZ ;  /* 0x000000060d067c10 */ /* 0x000fe2000ff9e0ff */
[----:B------:R-:W-:-:S04]  /*7120*/  IMAD.WIDE.U32 R2, R9, R18, R2 ;  /* 0x0000001209027225 */ /* 0x000fc800078e0002 */
[----:B------:R-:W-:Y:S01]  /*7130*/  IMAD.WIDE.U32 R4, R9, R20, R4 ;  /* 0x0000001409047225 */ /* 0x000fe200078e0004 */
[----:B------:R-:W-:-:S03]  /*7140*/  LEA R22, P3, R2, R22, 0x2 ;  /* 0x0000001602167211 */ /* 0x000fc600078610ff */
[----:B------:R-:W-:Y:S01]  /*7150*/  IMAD.MOV R10, RZ, RZ, -R7 ;  /* 0x000000ffff0a7224 */ /* 0x000fe200078e0a07 */
[----:B------:R-:W-:Y:S01]  /*7160*/  IADD3.X R7, R11, UR7, RZ, P4, !PT ;  /* 0x000000070b077c10 */ /* 0x000fe2000a7fe4ff */
[----:B------:R-:W-:Y:S01]  /*7170*/  IMAD R9, R9, R21, R12 ;  /* 0x0000001509097224 */ /* 0x000fe200078e020c */
[----:B-1----:R-:W-:Y:S01]  /*7180*/  LEA R24, P0, R4, R24, 0x2 ;  /* 0x0000001804187211 */ /* 0x002fe200078010ff */
[----:B------:R-:W-:Y:S02]  /*7190*/  IMAD R17, R17, R10, R8 ;  /* 0x0000000a11117224 */ /* 0x000fe400078e0208 */
[----:B------:R-:W-:Y:S02]  /*71a0*/  IMAD.IADD R10, R3, 0x1, R15 ;  /* 0x00000001030a7824 */ /* 0x000fe400078e020f */
[----:B------:R-:W-:Y:S01]  /*71b0*/  IMAD.IADD R9, R5, 0x1, R9 ;  /* 0x0000000105097824 */ /* 0x000fe200078e0209 */
[----:B--2---:R-:W-:Y:S07]  /*71c0*/  @P2 BRA `(.L_x_1002) ;  /* 0x0000000000142947 */ /* 0x004fee0003800000 */
.L_x_1003:
[----:B------:R-:W2:Y:S04]  /*71d0*/  LDG.E.STRONG.GPU R8, desc[UR38][R6.64] ;  /* 0x0000002606087981 */ /* 0x000ea8000c1ef900 */
[----:B--2---:R-:W-:Y:S01]  /*71e0*/  CCTL.IVALL ;  /* 0x00000000ff00798f */ /* 0x004fe20002000000 */
[----:B------:R-:W-:Y:S05]  /*71f0*/  YIELD ;  /* 0x0000000000007946 */ /* 0x000fea0003800000 */
[----:B------:R-:W-:-:S13]  /*7200*/  ISETP.NE.AND P2, PT, R8, R17, PT ;  /* 0x000000110800720c */ /* 0x000fda0003f45270 */
[----:B------:R-:W-:Y:S05]  /*7210*/  @P2 BRA `(.L_x_1003) ;  /* 0xfffffffc00ec2947 */ /* 0x000fea000383ffff */
.L_x_1002:
[----:B------:R-:W-:Y:S05]  /*7220*/  BSYNC B0 ;  /* 0x0000000000007941 */ /* 0x000fea0003800000 */
.L_x_1001:
[----:B------:R-:W-:Y:S01]  /*7230*/  UMOV UR5, 0xffffffff ;  /* 0xffffffff00057882 */ /* 0x000fe20000000000 */
[----:B------:R-:W-:Y:S02]  /*7240*/  LEA.HI.X R10, R2, R23, R10, 0x2, P3 ;  /* 0x00000017020a7211 */ /* 0x000fe400018f140a */
[----:B------:R-:W-:Y:S01]  /*7250*/  LEA.HI.X R9, R4, R25, R9, 0x2, P0 ;  /* 0x0000001904097211 */ /* 0x000fe200000f1409 */
[----:B------:R-:W-:Y:S06]  /*7260*/  BRA.DIV UR5, `(.L_x_1004) ;  /* 0x0000004205b87947 */ /* 0x000fec000b800000 */
[----:B------:R-:W-:Y:S01]  /*7270*/  NOP ;  /* 0x0000000000007918 */ /* 0x000fe20000000000 */
.L_x_1094:
        /* <DEDUP_REMOVED lines=16> */
.L_x_1007:
[----:B------:R-:W-:Y:S01]  /*7380*/  @P0 ELECT P2, URZ, PT ;  /* 0x00000000003f082f */ /* 0x000fe20003840000 */
[----:B------:R1:W-:-:S12]  /*7390*/  UBLKRED.G.S.ADD.F32.RN [UR6], [UR4], UR5, desc[UR8] ;  /* 0x00000806040073bb */ /* 0x0003d800080a1405 */
[----:B------:R-:W-:Y:S02]  /*73a0*/  @P2 PLOP3.LUT P0, PT, P2, PT, PT, 0x8, 0x0 ;  /* 0x000000000000281c */ /* 0x000fe4000170e170 */
[----:B------:R-:W-:-:S11]  /*73b0*/  PLOP3.LUT P2, PT, PT, PT, PT, 0x8, 0x0 ;  /* 0x000000000000781c */ /* 0x000fd60003f4e170 */
[----:B-1----:R-:W-:Y:S05]  /*73c0*/  @P0 BRA.U.ANY `(.L_x_1007) ;  /* 0xfffffffd00ec0947 */ /* 0x002fea000393ffff */
[----:B------:R0:W-:Y:S01]  /*73d0*/  UTMACMDFLUSH ;  /* 0x00000000000079b7 */ /* 0x0001e20000000000 */
[----:B------:R-:W-:-:S04]  /*73e0*/  DEPBAR.LE SB0, 0x0 ;  /* 0x000080000000791a */ /* 0x000fc80000000000 */
.L_x_1006:
[----:B------:R-:W-:Y:S05]  /*73f0*/  BSYNC B0 ;  /* 0x0000000000007941 */ /* 0x000fea0003800000 */
.L_x_1005:
        /* <DEDUP_REMOVED lines=14> */
.L_x_1009:
[----:B------:R-:W-:Y:S05]  /*74e0*/  BSYNC B0 ;  /* 0x0000000000007941 */ /* 0x000fea0003800000 */
.L_x_1008:
        /* <DEDUP_REMOVED lines=22> */
.L_x_1012:
[----:B-1----:R-:W2:Y:S04]  /*7650*/  LDG.E.STRONG.GPU R0, desc[UR38][R2.64] ;  /* 0x0000002602007981 */ /* 0x002ea8000c1ef900 */
[----:B--2---:R-:W-:Y:S01]  /*7660*/  CCTL.IVALL ;  /* 0x00000000ff00798f */ /* 0x004fe20002000000 */
[----:B------:R-:W-:Y:S05]  /*7670*/  YIELD ;  /* 0x0000000000007946 */ /* 0x000fea0003800000 */
[----:B------:R-:W-:-:S13]  /*7680*/  ISETP.NE.AND P0, PT, R0, R17, PT ;  /* 0x000000110000720c */ /* 0x000fda0003f05270 */
[----:B------:R-:W-:Y:S05]  /*7690*/  @P0 BRA `(.L_x_1012) ;  /* 0xfffffffc00ec0947 */ /* 0x000fea000383ffff */
.L_x_1011:
[----:B------:R-:W-:Y:S05]  /*76a0*/  BSYNC B0 ;  /* 0x0000000000007941 */ /* 0x000fea0003800000 */
.L_x_1010:
[----:B------:R-:W-:-:S03]  /*76b0*/  UMOV UR5, 0xffffffff ;  /* 0xffffffff00057882 */ /* 0x000fc60000000000 */
[----:B------:R-:W-:Y:S05]  /*76c0*/  BRA.DIV UR5, `(.L_x_1013) ;  /* 0x0000003e05bc7947 */ /* 0x000fea000b800000 */
[----:B------:R-:W-:Y:S01]  /*76d0*/  NOP ;  /* 0x0000000000007918 */ /* 0x000fe20000000000 */
.L_x_1097:
        /* <DEDUP_REMOVED lines=10> */
[----:B------:R-:W-:Y:S01]  /*7780*/  R2UR UR6, R22 ;  /* 0x00000000160672ca */ /* 0x000fe200000e0000 */
[----:B------:R-:W-:Y:S01]  /*7790*/  UMOV UR5, 0x1000 ;  /* 0x0000100000057882 */ /* 0x000fe20000000000 */
[----:B------:R-:W-:Y:S01]  /*77a0*/  R2UR UR7, R10 ;  /* 0x000000000a0772ca */ /* 0x000fe200000e0000 */
[----:B------:R-:W-:Y:S01]  /*77b0*/  UMOV UR8, 0x0 ;  /* 0x0000000000087882 */ /* 0x000fe20000000000 */
[----:B------:R-:W-:Y:S01]  /*77c0*/  PLOP3.LUT P0, PT, PT, PT, PT, 0x80, 0x0 ;  /* 0x000000000000781c */ /* 0x000fe20003f0f070 */
[----:B------:R-:W-:-:S12]  /*77d0*/  UMOV UR9, 0x14f00000 ;  /* 0x14f0000000097882 */ /* 0x000fd80000000000 */
.L_x_1016:
[----:B------:R-:W-:Y:S01]  /*77e0*/  @P0 ELECT P2, URZ, PT ;  /* 0x00000000003f082f */ /* 0x000fe20003840000 */
[----:B------:R2:W-:-:S12]  /*77f0*/  UBLKRED.G.S.ADD.F32.RN [UR6], [UR4], UR5, desc[UR8] ;  /* 0x00000806040073bb */ /* 0x0005d800080a1405 */
[----:B------:R-:W-:Y:S02]  /*7800*/  @P2 PLOP3.LUT P0, PT, P2, PT, PT, 0x8, 0x0 ;  /* 0x000000000000281c */ /* 0x000fe4000170e170 */
[----:B------:R-:W-:-:S11]  /*7810*/  PLOP3.LUT P2, PT, PT, PT, PT, 0x8, 0x0 ;  /* 0x000000000000781c */ /* 0x000fd60003f4e170 */
[----:B--2---:R-:W-:Y:S05]  /*7820*/  @P0 BRA.U.ANY `(.L_x_1016) ;  /* 0xfffffffd00ec0947 */ /* 0x004fea000393ffff */
[----:B------:R0:W-:Y:S01]  /*7830*/  UTMACMDFLUSH ;  /* 0x00000000000079b7 */ /* 0x0001e20000000000 */
[----:B------:R-:W-:-:S04]  /*7840*/  DEPBAR.LE SB0, 0x0 ;  /* 0x000080000000791a */ /* 0x000fc80000000000 */
.L_x_1015:
[----:B------:R-:W-:Y:S05]  /*7850*/  BSYNC B0 ;  /* 0x0000000000007941 */ /* 0x000fea0003800000 */
.L_x_1014:
        /* <DEDUP_REMOVED lines=14> */
.L_x_972:
        /* <DEDUP_REMOVED lines=21> */
.L_x_1018:
        /* <DEDUP_REMOVED lines=13> */
.L_x_1020:
[----:B------:R-:W-:-:S05]  /*7b60*/  ULDC UR4, c[0x0][0x8c4] ;  /* 0x0002310000047ab9 */ /* 0x000fca0000000800 */
.L_x_1019:
        /* <DEDUP_REMOVED lines=37> */
.L_x_1021:
        /* <DEDUP_REMOVED lines=59> */
.L_x_1047:
        /* <DEDUP_REMOVED lines=17> */
.L_x_1025:
[----:B------:R-:W2:Y:S04]  /*8280*/  LDG.E.STRONG.GPU R5, desc[UR38][R2.64] ;  /* 0x0000002602057981 */ /* 0x000ea8000c1ef900 */
[----:B--2---:R-:W-:Y:S01]  /*8290*/  CCTL.IVALL ;  /* 0x00000000ff00798f */ /* 0x004fe20002000000 */
[----:B------:R-:W-:Y:S05]  /*82a0*/  YIELD ;  /* 0x0000000000007946 */ /* 0x000fea0003800000 */
[----:B------:R-:W-:-:S13]  /*82b0*/  ISETP.NE.AND P3, PT, R5, UR24, PT ;  /* 0x0000001805007c0c */ /* 0x000fda000bf65270 */
[----:B------:R-:W-:Y:S05]  /*82c0*/  @P3 BRA `(.L_x_1025) ;  /* 0xfffffffc00ec3947 */ /* 0x000fea000383ffff */
.L_x_1024:
[----:B------:R-:W-:Y:S05]  /*82d0*/  BSYNC B0 ;  /* 0x0000000000007941 */ /* 0x000fea0003800000 */
.L_x_1023:
[----:B------:R-:W-:-:S03]  /*82e0*/  UMOV UR22, 0xffffffff ;  /* 0xffffffff00167882 */ /* 0x000fc60000000000 */
[----:B------:R-:W-:Y:S05]  /*82f0*/  BRA.DIV UR22, `(.L_x_1026) ;  /* 0x0000003216cc7947 */ /* 0x000fea000b800000 */
[----:B------:R-:W-:Y:S01]  /*8300*/  NOP ;  /* 0x0000000000007918 */ /* 0x000fe20000000000 */
.L_x_1100:
        /* <DEDUP_REMOVED lines=19> */
.L_x_1028:
[----:B------:R-:W-:Y:S05]  /*8440*/  BSYNC B0 ;  /* 0x0000000000007941 */ /* 0x000fea0003800000 */
.L_x_1027:
        /* <DEDUP_REMOVED lines=13> */
.L_x_1030:
[----:B------:R-:W-:Y:S05]  /*8520*/  BSYNC B0 ;  /* 0x0000000000007941 */ /* 0x000fea0003800000 */
.L_x_1029:
[----:B------:R-:W-:Y:S06]  /*8530*/  BAR.ARV 0xa, 0xa0 ;  /* 0x0282800000007b1d */ /* 0x000fec0000002000 */
[----:B------:R-:W-:Y:S04]  /*8540*/  BSSY B0, `(.L_x_1031) ;  /* 0x0000003000007945 */ /* 0x000fe80003800000 */
[----:B------:R-:W-:Y:S05]  /*8550*/  @!P0 BRA `(.L_x_1032) ;  /* 0x0000000000048947 */ /* 0x000fea0003800000 */
[----:B------:R-:W-:-:S04]  /*8560*/  DEPBAR.LE SB0, 0x0 ;  /* 0x000080000000791a */ /* 0x000fc80000000000 */
.L_x_1032:
[----:B------:R-:W-:Y:S05]  /*8570*/  BSYNC B0 ;  /* 0x0000000000007941 */ /* 0x000fea0003800000 */
.L_x_1031:
        /* <DEDUP_REMOVED lines=19> */
.L_x_1034:
[----:B------:R-:W-:Y:S05]  /*86b0*/  BSYNC B0 ;  /* 0x0000000000007941 */ /* 0x000fea0003800000 */
.L_x_1033:
        /* <DEDUP_REMOVED lines=9> */
.L_x_1037:
[----:B------:R-:W2:Y:S04]  /*8750*/  LDG.E.STRONG.GPU R5, desc[UR38][R2.64] ;  /* 0x0000002602057981 */ /* 0x000ea8000c1ef900 */
[----:B--2---:R-:W-:Y:S01]  /*8760*/  CCTL.IVALL ;  /* 0x00000000ff00798f */ /* 0x004fe20002000000 */
[----:B------:R-:W-:Y:S05]  /*8770*/  YIELD ;  /* 0x0000000000007946 */ /* 0x000fea0003800000 */
[----:B------:R-:W-:-:S13]  /*8780*/  ISETP.NE.AND P3, PT, R5, UR24, PT ;  /* 0x0000001805007c0c */ /* 0x000fda000bf65270 */
[----:B------:R-:W-:Y:S05]  /*8790*/  @P3 BRA `(.L_x_1037) ;  /* 0xfffffffc00ec3947 */ /* 0x000fea000383ffff */
.L_x_1036:
[----:B------:R-:W-:Y:S05]  /*87a0*/  BSYNC B0 ;  /* 0x0000000000007941 */ /* 0x000fea0003800000 */
.L_x_1035:
[----:B------:R-:W-:-:S03]  /*87b0*/  UMOV UR6, 0xffffffff ;  /* 0xffffffff00067882 */ /* 0x000fc60000000000 */
[----:B------:R-:W-:Y:S05]  /*87c0*/  BRA.DIV UR6, `(.L_x_1038) ;  /* 0x0000002e06b47947 */ /* 0x000fea000b800000 */
[----:B------:R-:W-:Y:S01]  /*87d0*/  NOP ;  /* 0x0000000000007918 */ /* 0x000fe20000000000 */
.L_x_1103:
        /* <DEDUP_REMOVED lines=13> */
.L_x_1040:
[----:B------:R-:W-:Y:S05]  /*88b0*/  BSYNC B0 ;  /* 0x0000000000007941 */ /* 0x000fea0003800000 */
.L_x_1039:
        /* <DEDUP_REMOVED lines=13> */
.L_x_1042:
[----:B------:R-:W-:Y:S05]  /*8990*/  BSYNC B0 ;  /* 0x0000000000007941 */ /* 0x000fea0003800000 */
.L_x_1041:
[----:B------:R-:W-:Y:S06]  /*89a0*/  BAR.ARV 0xa, 0xa0 ;  /* 0x0282800000007b1d */ /* 0x000fec0000002000 */
[----:B------:R-:W-:Y:S04]  /*89b0*/  BSSY B0, `(.L_x_1043) ;  /* 0x0000003000007945 */ /* 0x000fe80003800000 */
[----:B------:R-:W-:Y:S05]  /*89c0*/  @!P0 BRA `(.L_x_1044) ;  /* 0x0000000000048947 */ /* 0x000fea0003800000 */
[----:B------:R-:W-:-:S04]  /*89d0*/  DEPBAR.LE SB0, 0x0 ;  /* 0x000080000000791a */ /* 0x000fc80000000000 */
.L_x_1044:
[----:B------:R-:W-:Y:S05]  /*89e0*/  BSYNC B0 ;  /* 0x0000000000007941 */ /* 0x000fea0003800000 */
.L_x_1043:
        /* <DEDUP_REMOVED lines=19> */
.L_x_1046:
[----:B------:R-:W-:Y:S05]  /*8b20*/  BSYNC B0 ;  /* 0x0000000000007941 */ /* 0x000fea0003800000 */
.L_x_1045:
[----:B------:R-:W-:Y:S02]  /*8b30*/  UIADD3 UR4, UR4, 0x2, URZ ;  /* 0x0000000204047890 */ /* 0x000fe4000fffe03f */
[----:B------:R-:W-:Y:S01]  /*8b40*/  UIADD3 UR5, UR5, 0x1, URZ ;  /* 0x0000000105057890 */ /* 0x000fe2000fffe03f */
[----:B------:R-:W-:Y:S11]  /*8b50*/  @P2 BRA `(.L_x_1047) ;  /* 0xfffffff400842947 */ /* 0x000ff6000383ffff */
.L_x_1022:
        /* <DEDUP_REMOVED lines=13> */
.L_x_1050:
[----:B------:R-:W2:Y:S04]  /*8c30*/  LDG.E.STRONG.GPU R0, desc[UR38][R2.64] ;  /* 0x0000002602007981 */ /* 0x000ea8000c1ef900 */
[----:B--2---:R-:W-:Y:S01]  /*8c40*/  CCTL.IVALL ;  /* 0x00000000ff00798f */ /* 0x004fe20002000000 */
[----:B------:R-:W-:Y:S05]  /*8c50*/  YIELD ;  /* 0x0000000000007946 */ /* 0x000fea0003800000 */
[----:B------:R-:W-:-:S13]  /*8c60*/  ISETP.NE.AND P1, PT, R0, UR24, PT ;  /* 0x0000001800007c0c */ /* 0x000fda000bf25270 */
[----:B------:R-:W-:Y:S05]  /*8c70*/  @P1 BRA `(.L_x_1050) ;  /* 0xfffffffc00ec1947 */ /* 0x000fea000383ffff */
.L_x_1049:
[----:B------:R-:W-:Y:S05]  /*8c80*/  BSYNC B0 ;  /* 0x0000000000007941 */ /* 0x000fea0003800000 */
.L_x_1048:
[----:B------:R-:W-:-:S03]  /*8c90*/  UMOV UR5, 0xffffffff ;  /* 0xffffffff00057882 */ /* 0x000fc60000000000 */
[----:B------:R-:W-:Y:S05]  /*8ca0*/  BRA.DIV UR5, `(.L_x_1051) ;  /* 0x0000002a05987947 */ /* 0x000fea000b800000 */
[----:B------:R-:W-:Y:S01]  /*8cb0*/  NOP ;  /* 0x0000000000007918 */ /* 0x000fe20000000000 */
.L_x_1106:
        /* <DEDUP_REMOVED lines=22> */
.L_x_1053:
[----:B------:R-:W-:Y:S05]  /*8e20*/  BSYNC B0 ;  /* 0x0000000000007941 */ /* 0x000fea0003800000 */
.L_x_1052:
        /* <DEDUP_REMOVED lines=20> */
.L_x_1055:
[----:B------:R-:W-:Y:S05]  /*8f70*/  BSYNC B0 ;  /* 0x0000000000007941 */ /* 0x000fea0003800000 */
.L_x_1054:
[----:B------:R-:W-:Y:S06]  /*8f80*/  BAR.ARV 0xa, 0xa0 ;  /* 0x0282800000007b1d */ /* 0x000fec0000002000 */
[----:B------:R-:W-:Y:S04]  /*8f90*/  BSSY B0, `(.L_x_1056) ;  /* 0x0000003000007945 */ /* 0x000fe80003800000 */
[----:B------:R-:W-:Y:S05]  /*8fa0*/  @!P0 BRA `(.L_x_1057) ;  /* 0x0000000000048947 */ /* 0x000fea0003800000 */
[----:B------:R-:W-:-:S04]  /*8fb0*/  DEPBAR.LE SB0, 0x0 ;  /* 0x000080000000791a */ /* 0x000fc80000000000 */
.L_x_1057:
[----:B------:R-:W-:Y:S05]  /*8fc0*/  BSYNC B0 ;  /* 0x0000000000007941 */ /* 0x000fea0003800000 */
.L_x_1056:
        /* <DEDUP_REMOVED lines=19> */
.L_x_1017:
        /* <DEDUP_REMOVED lines=10> */
.L_x_1058:
        /* <DEDUP_REMOVED lines=10> */
.L_x_1060:
[----:B------:R-:W3:Y:S02]  /*9240*/  LDC R5, c[0x0][0x8c4] ;  /* 0x00023100ff057b82 */ /* 0x000ee40000000800 */
.L_x_1059:
        /* <DEDUP_REMOVED lines=46> */
.L_x_1062:
        /* <DEDUP_REMOVED lines=66> */
.L_x_1107:
        /* <DEDUP_REMOVED lines=9> */
.L_x_1065:
        /* <DEDUP_REMOVED lines=84> */
.L_x_1076:
[----:B------:R-:W-:-:S04]  /*9f20*/  SHF.L.U32 R21, R10, 0x1f, RZ ;  /* 0x0000001f0a157819 */ /* 0x000fc800000006ff */
[----:B-1----:R-:W1:Y:S02]  /*9f30*/  SYNCS.PHASECHK.TRANS64.TRYWAIT P1, [R12+URZ+0x38840], R21 ;  /* 0x038840150c0075a7 */ /* 0x002e64000802017f */
[----:B-12--5:R-:W-:Y:S05]  /*9f40*/  @!P1 BRA `(.L_x_1068) ;  /* 0x0000001800209947 */ /* 0x026fea0003800000 */
.L_x_1108:
[----:B------:R-:W-:Y:S05]  /*9f50*/  @P0 BRA `(.L_x_1069) ;  /* 0x0000000000140947 */ /* 0x000fea0003800000 */
[----:B------:R-:W-:Y:S01]  /*9f60*/  ISETP.NE.AND P1, PT, R20, RZ, PT ;  /* 0x000000ff1400720c */ /* 0x000fe20003f25270 */
[----:B------:R-:W-:-:S04]  /*9f70*/  IMAD.MOV.U32 R3, RZ, RZ, 0x5140 ;  /* 0x00005140ff037424 */ /* 0x000fc800078e00ff */
[----:B------:R3:W-:Y:S08]  /*9f80*/  SYNCS.ARRIVE.TRANS64 RZ, [R12+URZ+0x38830], R3 ;  /* 0x038830030cff79a7 */ /* 0x0007f0000800003f */
[----:B------:R-:W-:Y:S05]  /*9f90*/  @!P1 BRA `(.L_x_1069) ;  /* 0x0000000000049947 */ /* 0x000fea0003800000 */
[----:B------:R-:W-:Y:S01]  /*9fa0*/  BPT.TRAP 0x1 ;  /* 0x000000040000795c */ /* 0x000fe20000300000 */
.L_x_1069:
        /* <DEDUP_REMOVED lines=37> */
.L_x_1109:
[----:B------:R-:W-:Y:S05]  /*a200*/  @P0 BRA `(.L_x_1071) ;  /* 0x0000000000140947 */ /* 0x000fea0003800000 */
[----:B------:R-:W-:Y:S01]  /*a210*/  ISETP.NE.AND P1, PT, R20, RZ, PT ;  /* 0x000000ff1400720c */ /* 0x000fe20003f25270 */
[----:B------:R-:W-:-:S04]  /*a220*/  IMAD.MOV.U32 R2, RZ, RZ, 0x5140 ;  /* 0x00005140ff027424 */ /* 0x000fc800078e00ff */
[----:B------:R3:W-:Y:S08]  /*a230*/  SYNCS.ARRIVE.TRANS64 RZ, [R12+URZ+0x38818], R2 ;  /* 0x038818020cff79a7 */ /* 0x0007f0000800003f */
[----:B------:R-:W-:Y:S05]  /*a240*/  @!P1 BRA `(.L_x_1071) ;  /* 0x0000000000049947 */ /* 0x000fea0003800000 */
[----:B------:R-:W-:Y:S01]  /*a250*/  BPT.TRAP 0x1 ;  /* 0x000000040000795c */ /* 0x000fe20000300000 */
.L_x_1071:
        /* <DEDUP_REMOVED lines=29> */
.L_x_1110:
        /* <DEDUP_REMOVED lines=9> */
.L_x_1073:
        /* <DEDUP_REMOVED lines=31> */
.L_x_1112:
[----:B------:R-:W-:Y:S05]  /*a6b0*/  @P0 BRA `(.L_x_1075) ;  /* 0x0000000000140947 */ /* 0x000fea0003800000 */
[----:B------:R-:W-:Y:S01]  /*a6c0*/  ISETP.NE.AND P1, PT, R20, RZ, PT ;  /* 0x000000ff1400720c */ /* 0x000fe20003f25270 */
[----:B-1----:R-:W-:-:S04]  /*a6d0*/  IMAD.MOV.U32 R5, RZ, RZ, 0x5140 ;  /* 0x00005140ff057424 */ /* 0x002fc800078e00ff */
[----:B------:R2:W-:Y:S08]  /*a6e0*/  SYNCS.ARRIVE.TRANS64 RZ, [R12+URZ+0x38810], R5 ;  /* 0x038810050cff79a7 */ /* 0x0005f0000800003f */
[----:B------:R-:W-:Y:S05]  /*a6f0*/  @!P1 BRA `(.L_x_1075) ;  /* 0x0000000000049947 */ /* 0x000fea0003800000 */
[----:B------:R-:W-:Y:S01]  /*a700*/  BPT.TRAP 0x1 ;  /* 0x000000040000795c */ /* 0x000fe20000300000 */
.L_x_1075:
        /* <DEDUP_REMOVED lines=29> */
.L_x_1067:
[----:B--2---:R-:W2:Y:S02]  /*a8e0*/  LDL.LU R4, [R1] ;  /* 0x0000000001047983 */ /* 0x004ea40000300800 */
[----:B--2---:R-:W-:-:S13]  /*a8f0*/  ISETP.NE.AND P1, PT, R4, RZ, PT ;  /* 0x000000ff0400720c */ /* 0x004fda0003f25270 */
[----:B------:R-:W-:Y:S05]  /*a900*/  @!P1 BRA `(.L_x_1066) ;  /* 0x0000000400309947 */ /* 0x000fea0003800000 */
[----:B------:R-:W-:-:S04]  /*a910*/  SHF.L.U32 R13, R10, 0x1f, RZ ;  /* 0x0000001f0a0d7819 */ /* 0x000fc800000006ff */
[----:B------:R-:W1:Y:S02]  /*a920*/  SYNCS.PHASECHK.TRANS64.TRYWAIT P1, [R12+URZ+0x38840], R13 ;  /* 0x0388400d0c0075a7 */ /* 0x000e64000802017f */
[----:B-1----:R-:W-:Y:S05]  /*a930*/  @!P1 BRA `(.L_x_1077) ;  /* 0x0000000c00f89947 */ /* 0x002fea0003800000 */
.L_x_1113:
[----:B------:R-:W-:Y:S05]  /*a940*/  @P0 BRA `(.L_x_1078) ;  /* 0x0000000000140947 */ /* 0x000fea0003800000 */
[----:B------:R-:W-:Y:S01]  /*a950*/  ISETP.NE.AND P1, PT, R20, RZ, PT ;  /* 0x000000ff1400720c */ /* 0x000fe20003f25270 */
[----:B------:R-:W-:-:S04]  /*a960*/  IMAD.MOV.U32 R5, RZ, RZ, 0x5140 ;  /* 0x00005140ff057424 */ /* 0x000fc800078e00ff */
[----:B------:R2:W-:Y:S08]  /*a970*/  SYNCS.ARRIVE.TRANS64 RZ, [R12+URZ+0x38830], R5 ;  /* 0x038830050cff79a7 */ /* 0x0005f0000800003f */
[----:B------:R-:W-:Y:S05]  /*a980*/  @!P1 BRA `(.L_x_1078) ;  /* 0x0000000000049947 */ /* 0x000fea0003800000 */
[----:B------:R-:W-:Y:S01]  /*a990*/  BPT.TRAP 0x1 ;  /* 0x000000040000795c */ /* 0x000fe20000300000 */
.L_x_1078:
        /* <DEDUP_REMOVED lines=34> */
.L_x_1114:
[----:B------:R-:W-:Y:S05]  /*abc0*/  @P0 BRA `(.L_x_1080) ;  /* 0x0000000000140947 */ /* 0x000fea0003800000 */
[----:B------:R-:W-:Y:S01]  /*abd0*/  ISETP.NE.AND P0, PT, R20, RZ, PT ;  /* 0x000000ff1400720c */ /* 0x000fe20003f05270 */
[----:B------:R-:W-:-:S04]  /*abe0*/  IMAD.MOV.U32 R5, RZ, RZ, 0x5140 ;  /* 0x00005140ff057424 */ /* 0x000fc800078e00ff */
[----:B------:R3:W-:Y:S08]  /*abf0*/  SYNCS.ARRIVE.TRANS64 RZ, [R12+URZ+0x38818], R5 ;  /* 0x038818050cff79a7 */ /* 0x0007f0000800003f */
[----:B------:R-:W-:Y:S05]  /*ac00*/  @!P0 BRA `(.L_x_1080) ;  /* 0x0000000000048947 */ /* 0x000fea0003800000 */
[----:B------:R-:W-:Y:S01]  /*ac10*/  BPT.TRAP 0x1 ;  /* 0x000000040000795c */ /* 0x000fe20000300000 */
.L_x_1080:
        /* <DEDUP_REMOVED lines=27> */
.L_x_1066:
[----:B-----5:R-:W-:Y:S01]  /*add0*/  IMAD R4, R0, 0x8, R12 ;  /* 0x0000000800047824 */ /* 0x020fe200078e020c */
[----:B------:R-:W-:Y:S01]  /*ade0*/  SHF.L.U32 R3, R10, 0x1f, RZ ;  /* 0x0000001f0a037819 */ /* 0x000fe200000006ff */
[----:B------:R-:W3:Y:S03]  /*adf0*/  S2R R2, SR_TID.X ;  /* 0x0000000000027919 */ /* 0x000ee60000002100 */
[----:B------:R-:W4:Y:S01]  /*ae00*/  SYNCS.PHASECHK.TRANS64.TRYWAIT P0, [R4+URZ+0x38840], R3 ;  /* 0x03884003040075a7 */ /* 0x000f22000800017f */
[----:B---3--:R-:W-:-:S04]  /*ae10*/  LOP3.LUT R2, R2, 0x7f, RZ, 0xc0, !PT ;  /* 0x0000007f02027812 */ /* 0x008fc800078ec0ff */
[----:B------:R-:W-:Y:S01]  /*ae20*/  ISETP.NE.AND P1, PT, R2, RZ, PT ;  /* 0x000000ff0200720c */ /* 0x000fe20003f25270 */
[----:B----4-:R-:W-:-:S12]  /*ae30*/  @!P0 BRA `(.L_x_1081) ;  /* 0x0000000800e08947 */ /* 0x010fd80003800000 */
.L_x_1115:
[----:B------:R-:W-:Y:S05]  /*ae40*/  @P1 BRA `(.L_x_1082) ;  /* 0x0000000000181947 */ /* 0x000fea0003800000 */
[----:B------:R-:W4:Y:S01]  /*ae50*/  S2R R2, SR_TID.X ;  /* 0x0000000000027919 */ /* 0x000f220000002100 */
[----:B---3--:R-:W-:-:S04]  /*ae60*/  IMAD.MOV.U32 R3, RZ, RZ, 0x5140 ;  /* 0x00005140ff037424 */ /* 0x008fc800078e00ff */
[----:B------:R3:W-:Y:S01]  /*ae70*/  SYNCS.ARRIVE.TRANS64 RZ, [R4+URZ+0x38830], R3 ;  /* 0x0388300304ff79a7 */ /* 0x0007e2000800003f */
[----:B----4-:R-:W-:-:S13]  /*ae80*/  LOP3.LUT P0, RZ, R2, 0x1f, RZ, 0xc0, !PT ;  /* 0x0000001f02ff7812 */ /* 0x010fda000780c0ff */
[----:B---3--:R-:W-:Y:S05]  /*ae90*/  @!P0 BRA `(.L_x_1082) ;  /* 0x0000000000048947 */ /* 0x008fea0003800000 */
[----:B------:R-:W-:Y:S01]  /*aea0*/  BPT.TRAP 0x1 ;  /* 0x000000040000795c */ /* 0x000fe20000300000 */
.L_x_1082:
        /* <DEDUP_REMOVED lines=41> */
.L_x_1063:
[----:B------:R-:W-:Y:S05]  /*b140*/  BSYNC B0 ;  /* 0x0000000000007941 */ /* 0x000fea0003800000 */
.L_x_1061:
[----:B------:R-:W-:-:S03]  /*b150*/  UMOV UR6, 0xffffffff ;  /* 0xffffffff00067882 */ /* 0x000fc60000000000 */
[----:B------:R-:W-:Y:S05]  /*b160*/  BRA.DIV UR6, `(.L_x_1083) ;  /* 0x0000000a06287947 */ /* 0x000fea000b800000 */
[----:B------:R-:W-:-:S13]  /*b170*/  ELECT P0, URZ, PT ;  /* 0x00000000003f782f */ /* 0x000fda0003800000 */
.L_x_1118:
[----:B------:R-:W-:Y:S05]  /*b180*/  @!P0 BRA `(.L_x_977) ;  /* 0x0000000000848947 */ /* 0x000fea0003800000 */
[----:B------:R-:W3:Y:S02]  /*b190*/  LDL.LU R2, [R1+0x8] ;  /* 0x0000080001027983 */ /* 0x000ee40000300800 */
[----:B---3--:R-:W-:-:S04]  /*b1a0*/  LOP3.LUT R2, R2, 0x2, RZ, 0xfc, !PT ;  /* 0x0000000202027812 */ /* 0x008fc800078efcff */
[----:B------:R-:W-:-:S13]  /*b1b0*/  ISETP.NE.AND P0, PT, R2, 0x3, PT ;  /* 0x000000030200780c */ /* 0x000fda0003f05270 */
[----:B------:R-:W-:Y:S05]  /*b1c0*/  @!P0 BRA `(.L_x_1084) ;  /* 0x0000000000048947 */ /* 0x000fea0003800000 */
[----:B--2---:R-:W-:Y:S01]  /*b1d0*/  BPT.TRAP 0x1 ;  /* 0x000000040000795c */ /* 0x004fe20000300000 */
.L_x_1084:
        /* <DEDUP_REMOVED lines=15> */
.L_x_1119:
[----:B------:R-:W3:Y:S02]  /*b2d0*/  SYNCS.PHASECHK.TRANS64.TRYWAIT P1, [R11+URZ], R2 ;  /* 0x000000020b0075a7 */ /* 0x000ee4000802017f */
[----:B---3--:R-:W-:Y:S05]  /*b2e0*/  @!P1 BRA `(.L_x_1086) ;  /* 0x0000000800009947 */ /* 0x008fea0003800000 */
.L_x_1120:
[----:B------:R-:W-:Y:S05]  /*b2f0*/  @!P0 BRA `(.L_x_1087) ;  /* 0x0000000000048947 */ /* 0x000fea0003800000 */
[----:B--2---:R-:W-:Y:S01]  /*b300*/  BPT.TRAP 0x1 ;  /* 0x000000040000795c */ /* 0x004fe20000300000 */
.L_x_1087:
[----:B------:R-:W-:-:S04]  /*b310*/  VIADD R0, R6, 0x38840 ;  /* 0x0003884006007836 */ /* 0x000fc80000000000 */
[----:B------:R-:W-:-:S04]  /*b320*/  IMAD R9, R9, 0x8, R0 ;  /* 0x0000000809097824 */ /* 0x000fc800078e0200 */
[----:B------:R-:W4:Y:S02]  /*b330*/  SYNCS.PHASECHK.TRANS64.TRYWAIT P0, [R9+URZ], R4 ;  /* 0x00000004090075a7 */ /* 0x000f24000800017f */
[----:B----4-:R-:W-:Y:S05]  /*b340*/  @!P0 BRA `(.L_x_1088) ;  /* 0x0000000400fc8947 */ /* 0x010fea0003800000 */
.L_x_1121:
[----:B------:R-:W-:-:S07]  /*b350*/  IMAD R3, R3, 0x8, R0 ;  /* 0x0000000803037824 */ /* 0x000fce00078e0200 */
.L_x_1089:
[----:B------:R1:W1:Y:S02]  /*b360*/  SYNCS.PHASECHK.TRANS64.TRYWAIT P0, [R3+URZ], R2 ;  /* 0x00000002030075a7 */ /* 0x000264000800017f */
[----:B-1----:R-:W-:Y:S05]  /*b370*/  @!P0 NANOSLEEP.SYNCS 0x989680 ;  /* 0x009896800000895d */ /* 0x002fea0003900000 */
[----:B------:R-:W1:Y:S02]  /*b380*/  @!P0 SYNCS.PHASECHK.TRANS64 P0, [R3+URZ], R2 ;  /* 0x00000002030085a7 */ /* 0x000e64000800007f */
[----:B-1----:R-:W-:Y:S05]  /*b390*/  @!P0 BRA `(.L_x_1089) ;  /* 0xfffffffc00f08947 */ /* 0x002fea000383ffff */
.L_x_977:
[----:B--2---:R-:W-:Y:S05]  /*b3a0*/  BSYNC B6 ;  /* 0x0000000000067941 */ /* 0x004fea0003800000 */
.L_x_971:
[----:B------:R-:W-:Y:S05]  /*b3b0*/  EXIT ;  /* 0x000000000000794d */ /* 0x000fea0003800000 */
.L_x_987:
[----:B------:R-:W-:Y:S02]  /*b3c0*/  IMAD.MOV.U32 R12, RZ, RZ, RZ ;  /* 0x000000ffff0c7224 */ /* 0x000fe400078e00ff */
[----:B------:R-:W-:Y:S02]  /*b3d0*/  IMAD.MOV.U32 R11, RZ, RZ, 0x1f ;  /* 0x0000001fff0b7424 */ /* 0x000fe400078e00ff */
[----:B------:R-:W-:-:S07]  /*b3e0*/  IMAD.MOV.U32 R15, RZ, RZ, -0x1 ;  /* 0xffffffffff0f7424 */ /* 0x000fce00078e00ff */
[----:B------:R-:W-:Y:S05]  /*b3f0*/  WARPSYNC.COLLECTIVE R15, `(.L_x_1090) ;  /* 0x000000000f087348 */ /* 0x000fea0003c00000 */
[----:B------:R1:W2:Y:S02]  /*b400*/  SHFL.IDX P6, R14, R13, R12, R11 ;  /* 0x0000000c0d0e7389 */ /* 0x0002a400000c000b */
[----:B-12---:R-:W-:Y:S01]  /*b410*/  ENDCOLLECTIVE ;  /* 0x000000000000791b */ /* 0x006fe20003800000 */
.L_x_1090:
[----:B------:R-:W-:Y:S05]  /*b420*/  BRA `(.L_x_1091) ;  /* 0xffffff5c00d47947 */ /* 0x000fea000383ffff */
.L_x_989:
        /* <DEDUP_REMOVED lines=8> */
.L_x_993:
[----:B---3--:R3:W4:Y:S02]  /*b4b0*/  SYNCS.PHASECHK.TRANS64.TRYWAIT P1, [R3+URZ+0x38810], R154 ;  /* 0x0388109a030075a7 */ /* 0x008724000802017f */
[----:B----4-:R-:W-:Y:S05]  /*b4c0*/  @!P1 NANOSLEEP.SYNCS 0x989680 ;  /* 0x009896800000995d */ /* 0x010fea0003900000 */
[----:B------:R-:W4:Y:S02]  /*b4d0*/  @!P1 SYNCS.PHASECHK.TRANS64 P1, [R3+URZ+0x38810], R154 ;  /* 0x0388109a030095a7 */ /* 0x000f24000802007f */
[----:B----4-:R-:W-:Y:S05]  /*b4e0*/  @!P1 BRA `(.L_x_993) ;  /* 0xfffffffc00f09947 */ /* 0x010fea000383ffff */
[----:B------:R-:W-:Y:S05]  /*b4f0*/  BRA `(.L_x_992) ;  /* 0xffffff6400d87947 */ /* 0x000fea000383ffff */
.L_x_997:
[----:B------:R1:W1:Y:S02]  /*b500*/  SYNCS.PHASECHK.TRANS64.TRYWAIT P1, [R3+URZ+0x38830], R154 ;  /* 0x0388309a030075a7 */ /* 0x000264000802017f */
[----:B-1----:R-:W-:Y:S05]  /*b510*/  @!P1 NANOSLEEP.SYNCS 0x989680 ;  /* 0x009896800000995d */ /* 0x002fea0003900000 */
[----:B------:R-:W1:Y:S02]  /*b520*/  @!P1 SYNCS.PHASECHK.TRANS64 P1, [R3+URZ+0x38830], R154 ;  /* 0x0388309a030095a7 */ /* 0x000e64000802007f */
[----:B-1----:R-:W-:Y:S05]  /*b530*/  @!P1 BRA `(.L_x_997) ;  /* 0xfffffffc00f09947 */ /* 0x002fea000383ffff */
[----:B------:R-:W-:Y:S05]  /*b540*/  BRA `(.L_x_996) ;  /* 0xffffff7800647947 */ /* 0x000fea000383ffff */
.L_x_1004:
[----:B------:R-:W-:Y:S01]  /*b550*/  BSSY B0, `(.L_x_1092) ;  /* 0x0000005000007945 */ /* 0x000fe20003800000 */
[----:B------:R-:W-:-:S07]  /*b560*/  IMAD.MOV.U32 R15, RZ, RZ, -0x1 ;  /* 0xffffffffff0f7424 */ /* 0x000fce00078e00ff */
[----:B------:R-:W-:Y:S05]  /*b570*/  WARPSYNC.COLLECTIVE R15, `(.L_x_1093) ;  /* 0x000000000f087348 */ /* 0x000fea0003c00000 */
[----:B------:R-:W-:Y:S01]  /*b580*/  NOP ;  /* 0x0000000000007918 */ /* 0x000fe20000000000 */
[----:B------:R-:W-:Y:S01]  /*b590*/  ENDCOLLECTIVE ;  /* 0x000000000000791b */ /* 0x000fe20003800000 */
.L_x_1093:
[----:B------:R-:W-:Y:S05]  /*b5a0*/  BSYNC B0 ;  /* 0x0000000000007941 */ /* 0x000fea0003800000 */
.L_x_1092:
[----:B------:R-:W-:Y:S05]  /*b5b0*/  BRA `(.L_x_1094) ;  /* 0xffffffbc00307947 */ /* 0x000fea000383ffff */
.L_x_1013:
[----:B------:R-:W-:Y:S01]  /*b5c0*/  BSSY B0, `(.L_x_1095) ;  /* 0x0000005000007945 */ /* 0x000fe20003800000 */
[----:B------:R-:W-:-:S07]  /*b5d0*/  IMAD.MOV.U32 R15, RZ, RZ, -0x1 ;  /* 0xffffffffff0f7424 */ /* 0x000fce00078e00ff */
[----:B-1----:R-:W-:Y:S05]  /*b5e0*/  WARPSYNC.COLLECTIVE R15, `(.L_x_1096) ;  /* 0x000000000f087348 */ /* 0x002fea0003c00000 */
[----:B------:R-:W-:Y:S01]  /*b5f0*/  NOP ;  /* 0x0000000000007918 */ /* 0x000fe20000000000 */
[----:B-1----:R-:W-:Y:S01]  /*b600*/  ENDCOLLECTIVE ;  /* 0x000000000000791b */ /* 0x002fe20003800000 */
.L_x_1096:
[----:B------:R-:W-:Y:S05]  /*b610*/  BSYNC B0 ;  /* 0x0000000000007941 */ /* 0x000fea0003800000 */
.L_x_1095:
[----:B------:R-:W-:Y:S05]  /*b620*/  BRA `(.L_x_1097) ;  /* 0xffffffc0002c7947 */ /* 0x000fea000383ffff */
.L_x_1026:
[----:B------:R-:W-:Y:S01]  /*b630*/  BSSY B0, `(.L_x_1098) ;  /* 0x0000005000007945 */ /* 0x000fe20003800000 */
[----:B------:R-:W-:-:S07]  /*b640*/  IMAD.MOV.U32 R15, RZ, RZ, -0x1 ;  /* 0xffffffffff0f7424 */ /* 0x000fce00078e00ff */
[----:B------:R-:W-:Y:S05]  /*b650*/  WARPSYNC.COLLECTIVE R15, `(.L_x_1099) ;  /* 0x000000000f087348 */ /* 0x000fea0003c00000 */
[----:B------:R-:W-:Y:S01]  /*b660*/  NOP ;  /* 0x0000000000007918 */ /* 0x000fe20000000000 */
[----:B------:R-:W-:Y:S01]  /*b670*/  ENDCOLLECTIVE ;  /* 0x000000000000791b */ /* 0x000fe20003800000 */
.L_x_1099:
[----:B------:R-:W-:Y:S05]  /*b680*/  BSYNC B0 ;  /* 0x0000000000007941 */ /* 0x000fea0003800000 */
.L_x_1098:
[----:B------:R-:W-:Y:S05]  /*b690*/  BRA `(.L_x_1100) ;  /* 0xffffffcc001c7947 */ /* 0x000fea000383ffff */
.L_x_1038:
[----:B------:R-:W-:Y:S01]  /*b6a0*/  BSSY B0, `(.L_x_1101) ;  /* 0x0000005000007945 */ /* 0x000fe20003800000 */
[----:B------:R-:W-:-:S07]  /*b6b0*/  IMAD.MOV.U32 R15, RZ, RZ, -0x1 ;  /* 0xffffffffff0f7424 */ /* 0x000fce00078e00ff */
[----:B------:R-:W-:Y:S05]  /*b6c0*/  WARPSYNC.COLLECTIVE R15, `(.L_x_1102) ;  /* 0x000000000f087348 */ /* 0x000fea0003c00000 */
[----:B------:R-:W-:Y:S01]  /*b6d0*/  NOP ;  /* 0x0000000000007918 */ /* 0x000fe20000000000 */
[----:B------:R-:W-:Y:S01]  /*b6e0*/  ENDCOLLECTIVE ;  /* 0x000000000000791b */ /* 0x000fe20003800000 */
.L_x_1102:
[----:B------:R-:W-:Y:S05]  /*b6f0*/  BSYNC B0 ;  /* 0x0000000000007941 */ /* 0x000fea0003800000 */
.L_x_1101:
[----:B------:R-:W-:Y:S05]  /*b700*/  BRA `(.L_x_1103) ;  /* 0xffffffd000347947 */ /* 0x000fea000383ffff */
.L_x_1051:
[----:B------:R-:W-:Y:S01]  /*b710*/  BSSY B0, `(.L_x_1104) ;  /* 0x0000005000007945 */ /* 0x000fe20003800000 */
[----:B------:R-:W-:-:S07]  /*b720*/  IMAD.MOV.U32 R15, RZ, RZ, -0x1 ;  /* 0xffffffffff0f7424 */ /* 0x000fce00078e00ff */
[----:B------:R-:W-:Y:S05]  /*b730*/  WARPSYNC.COLLECTIVE R15, `(.L_x_1105) ;  /* 0x000000000f087348 */ /* 0x000fea0003c00000 */
[----:B------:R-:W-:Y:S01]  /*b740*/  NOP ;  /* 0x0000000000007918 */ /* 0x000fe20000000000 */
[----:B------:R-:W-:Y:S01]  /*b750*/  ENDCOLLECTIVE ;  /* 0x000000000000791b */ /* 0x000fe20003800000 */
.L_x_1105:
[----:B------:R-:W-:Y:S05]  /*b760*/  BSYNC B0 ;  /* 0x0000000000007941 */ /* 0x000fea0003800000 */
.L_x_1104:
[----:B------:R-:W-:Y:S05]  /*b770*/  BRA `(.L_x_1106) ;  /* 0xffffffd400507947 */ /* 0x000fea000383ffff */
.L_x_1064:
[----:B-1----:R1:W2:Y:S02]  /*b780*/  SYNCS.PHASECHK.TRANS64.TRYWAIT P1, [R12+URZ+0x38820], R3 ;  /* 0x038820030c0075a7 */ /* 0x0022a4000802017f */
[----:B--2---:R-:W-:Y:S05]  /*b790*/  @!P1 NANOSLEEP.SYNCS 0x989680 ;  /* 0x009896800000995d */ /* 0x004fea0003900000 */
[----:B------:R-:W2:Y:S02]  /*b7a0*/  @!P1 SYNCS.PHASECHK.TRANS64 P1, [R12+URZ+0x38820], R3 ;  /* 0x038820030c0095a7 */ /* 0x000ea4000802007f */
[----:B--2---:R-:W-:Y:S05]  /*b7b0*/  @!P1 BRA `(.L_x_1064) ;  /* 0xfffffffc00f09947 */ /* 0x004fea000383ffff */
[----:B------:R-:W-:Y:S05]  /*b7c0*/  BRA `(.L_x_1107) ;  /* 0xffffffe000607947 */ /* 0x000fea000383ffff */
.L_x_1068:
[----:B-1----:R1:W3:Y:S02]  /*b7d0*/  SYNCS.PHASECHK.TRANS64.TRYWAIT P1, [R12+URZ+0x38840], R21 ;  /* 0x038840150c0075a7 */ /* 0x0022e4000802017f */
[----:B---3--:R-:W-:Y:S05]  /*b7e0*/  @!P1 NANOSLEEP.SYNCS 0x989680 ;  /* 0x009896800000995d */ /* 0x008fea0003900000 */
[----:B------:R-:W3:Y:S02]  /*b7f0*/  @!P1 SYNCS.PHASECHK.TRANS64 P1, [R12+URZ+0x38840], R21 ;  /* 0x038840150c0095a7 */ /* 0x000ee4000802007f */
[----:B---3--:R-:W-:Y:S05]  /*b800*/  @!P1 BRA `(.L_x_1068) ;  /* 0xfffffffc00f09947 */ /* 0x008fea000383ffff */
[----:B------:R-:W-:Y:S05]  /*b810*/  BRA `(.L_x_1108) ;  /* 0xffffffe400cc7947 */ /* 0x000fea000383ffff */
.L_x_1070:
[----:B--2---:R2:W3:Y:S02]  /*b820*/  SYNCS.PHASECHK.TRANS64.TRYWAIT P1, [R12+URZ+0x38828], R21 ;  /* 0x038828150c0075a7 */ /* 0x0044e4000802017f */
[----:B---3--:R-:W-:Y:S05]  /*b830*/  @!P1 NANOSLEEP.SYNCS 0x989680 ;  /* 0x009896800000995d */ /* 0x008fea0003900000 */
[----:B------:R-:W3:Y:S02]  /*b840*/  @!P1 SYNCS.PHASECHK.TRANS64 P1, [R12+URZ+0x38828], R21 ;  /* 0x038828150c0095a7 */ /* 0x000ee4000802007f */
[----:B---3--:R-:W-:Y:S05]  /*b850*/  @!P1 BRA `(.L_x_1070) ;  /* 0xfffffffc00f09947 */ /* 0x008fea000383ffff */
[----:B------:R-:W-:Y:S05]  /*b860*/  BRA `(.L_x_1109) ;  /* 0xffffffe800647947 */ /* 0x000fea000383ffff */
.L_x_1072:
[----:B---3--:R3:W4:Y:S02]  /*b870*/  SYNCS.PHASECHK.TRANS64.TRYWAIT P1, [R12+URZ+0x38848], R21 ;  /* 0x038848150c0075a7 */ /* 0x008724000802017f */
[----:B----4-:R-:W-:Y:S05]  /*b880*/  @!P1 NANOSLEEP.SYNCS 0x989680 ;  /* 0x009896800000995d */ /* 0x010fea0003900000 */
[----:B------:R-:W4:Y:S02]  /*b890*/  @!P1 SYNCS.PHASECHK.TRANS64 P1, [R12+URZ+0x38848], R21 ;  /* 0x038848150c0095a7 */ /* 0x000f24000802007f */
[----:B----4-:R-:W-:Y:S05]  /*b8a0*/  @!P1 BRA `(.L_x_1072) ;  /* 0xfffffffc00f09947 */ /* 0x010fea000383ffff */
[----:B------:R-:W-:Y:S05]  /*b8b0*/  BRA `(.L_x_1110) ;  /* 0xffffffe800dc7947 */ /* 0x000fea000383ffff */
.L_x_1074:
[----:B------:R-:W-:-:S07]  /*b8c0*/  SHF.L.U32 R5, R10, 0x1f, RZ ;  /* 0x0000001f0a057819 */ /* 0x000fce00000006ff */
.L_x_1111:
[----:B-1----:R1:W2:Y:S02]  /*b8d0*/  SYNCS.PHASECHK.TRANS64.TRYWAIT P1, [R12+URZ+0x38820], R5 ;  /* 0x038820050c0075a7 */ /* 0x0022a4000802017f */
[----:B--2---:R-:W-:Y:S05]  /*b8e0*/  @!P1 NANOSLEEP.SYNCS 0x989680 ;  /* 0x009896800000995d */ /* 0x004fea0003900000 */
[----:B------:R-:W2:Y:S02]  /*b8f0*/  @!P1 SYNCS.PHASECHK.TRANS64 P1, [R12+URZ+0x38820], R5 ;  /* 0x038820050c0095a7 */ /* 0x000ea4000802007f */
[----:B--2---:R-:W-:Y:S05]  /*b900*/  @!P1 BRA `(.L_x_1111) ;  /* 0xfffffffc00f09947 */ /* 0x004fea000383ffff */
[----:B------:R-:W-:Y:S05]  /*b910*/  BRA `(.L_x_1112) ;  /* 0xffffffec00647947 */ /* 0x000fea000383ffff */
.L_x_1077:
[----:B-1----:R1:W2:Y:S02]  /*b920*/  SYNCS.PHASECHK.TRANS64.TRYWAIT P1, [R12+URZ+0x38840], R13 ;  /* 0x0388400d0c0075a7 */ /* 0x0022a4000802017f */
[----:B--2---:R-:W-:Y:S05]  /*b930*/  @!P1 NANOSLEEP.SYNCS 0x989680 ;  /* 0x009896800000995d */ /* 0x004fea0003900000 */
[----:B------:R-:W2:Y:S02]  /*b940*/  @!P1 SYNCS.PHASECHK.TRANS64 P1, [R12+URZ+0x38840], R13 ;  /* 0x0388400d0c0095a7 */ /* 0x000ea4000802007f */
[----:B--2---:R-:W-:Y:S05]  /*b950*/  @!P1 BRA `(.L_x_1077) ;  /* 0xfffffffc00f09947 */ /* 0x004fea000383ffff */
[----:B------:R-:W-:Y:S05]  /*b960*/  BRA `(.L_x_1113) ;  /* 0xffffffec00f47947 */ /* 0x000fea000383ffff */
.L_x_1079:
[----:B--2---:R2:W3:Y:S02]  /*b970*/  SYNCS.PHASECHK.TRANS64.TRYWAIT P1, [R12+URZ+0x38828], R13 ;  /* 0x0388280d0c0075a7 */ /* 0x0044e4000802017f */
[----:B---3--:R-:W-:Y:S05]  /*b980*/  @!P1 NANOSLEEP.SYNCS 0x989680 ;  /* 0x009896800000995d */ /* 0x008fea0003900000 */
[----:B------:R-:W3:Y:S02]  /*b990*/  @!P1 SYNCS.PHASECHK.TRANS64 P1, [R12+URZ+0x38828], R13 ;  /* 0x0388280d0c0095a7 */ /* 0x000ee4000802007f */
[----:B---3--:R-:W-:Y:S05]  /*b9a0*/  @!P1 BRA `(.L_x_1079) ;  /* 0xfffffffc00f09947 */ /* 0x008fea000383ffff */
[----:B------:R-:W-:Y:S05]  /*b9b0*/  BRA `(.L_x_1114) ;  /* 0xfffffff000807947 */ /* 0x000fea000383ffff */
.L_x_1081:
[----:B---3--:R3:W4:Y:S02]  /*b9c0*/  SYNCS.PHASECHK.TRANS64.TRYWAIT P0, [R4+URZ+0x38840], R3 ;  /* 0x03884003040075a7 */ /* 0x008724000800017f */
[----:B----4-:R-:W-:Y:S05]  /*b9d0*/  @!P0 NANOSLEEP.SYNCS 0x989680 ;  /* 0x009896800000895d */ /* 0x010fea0003900000 */
[----:B------:R-:W4:Y:S02]  /*b9e0*/  @!P0 SYNCS.PHASECHK.TRANS64 P0, [R4+URZ+0x38840], R3 ;  /* 0x03884003040085a7 */ /* 0x000f24000800007f */
[----:B----4-:R-:W-:Y:S05]  /*b9f0*/  @!P0 BRA `(.L_x_1081) ;  /* 0xfffffffc00f08947 */ /* 0x010fea000383ffff */
[----:B------:R-:W-:Y:S05]  /*ba00*/  BRA `(.L_x_1115) ;  /* 0xfffffff4000c7947 */ /* 0x000fea000383ffff */
.L_x_1083:
[----:B------:R-:W-:Y:S01]  /*ba10*/  BSSY B0, `(.L_x_1116) ;  /* 0x0000006000007945 */ /* 0x000fe20003800000 */
[----:B------:R-:W-:-:S07]  /*ba20*/  IMAD.MOV.U32 R15, RZ, RZ, -0x1 ;  /* 0xffffffffff0f7424 */ /* 0x000fce00078e00ff */
[----:B--2---:R-:W-:Y:S05]  /*ba30*/  WARPSYNC.COLLECTIVE R15, `(.L_x_1117) ;  /* 0x000000000f0c7348 */ /* 0x004fea0003c00000 */
[----:B------:R-:W-:Y:S02]  /*ba40*/  ELECT P6, UR62, PT ;  /* 0x00000000003e782f */ /* 0x000fe400038c0000 */
[----:B------:R-:W-:Y:S01]  /*ba50*/  MOV R14, UR62 ;  /* 0x0000003e000e7c02 */ /* 0x000fe20008000f00 */
[----:B--2---:R-:W-:Y:S10]  /*ba60*/  ENDCOLLECTIVE ;  /* 0x000000000000791b */ /* 0x004ff40003800000 */
.L_x_1117:
[----:B------:R-:W-:Y:S05]  /*ba70*/  BSYNC B0 ;  /* 0x0000000000007941 */ /* 0x000fea0003800000 */
.L_x_1116:
[----:B------:R-:W-:Y:S01]  /*ba80*/  PLOP3.LUT P0, PT, P6, PT, PT, 0x80, 0x0 ;  /* 0x000000000000781c */ /* 0x000fe2000370f070 */
[----:B------:R-:W-:-:S12]  /*ba90*/  BRA `(.L_x_1118) ;  /* 0xfffffff400b87947 */ /* 0x000fd8000383ffff */
.L_x_1085:
[----:B-1----:R1:W3:Y:S02]  /*baa0*/  SYNCS.PHASECHK.TRANS64.TRYWAIT P1, [R7+URZ], R4 ;  /* 0x00000004070075a7 */ /* 0x0022e4000802017f */
[----:B---3--:R-:W-:Y:S05]  /*bab0*/  @!P1 NANOSLEEP.SYNCS 0x989680 ;  /* 0x009896800000995d */ /* 0x008fea0003900000 */
[----:B------:R-:W3:Y:S02]  /*bac0*/  @!P1 SYNCS.PHASECHK.TRANS64 P1, [R7+URZ], R4 ;  /* 0x00000004070095a7 */ /* 0x000ee4000802007f */
[----:B---3--:R-:W-:Y:S05]  /*bad0*/  @!P1 BRA `(.L_x_1085) ;  /* 0xfffffffc00f09947 */ /* 0x008fea000383ffff */
[----:B------:R-:W-:Y:S05]  /*bae0*/  BRA `(.L_x_1119) ;  /* 0xfffffff400f87947 */ /* 0x000fea000383ffff */
.L_x_1086:
[----:B---3--:R3:W4:Y:S02]  /*baf0*/  SYNCS.PHASECHK.TRANS64.TRYWAIT P1, [R11+URZ], R2 ;  /* 0x000000020b0075a7 */ /* 0x008724000802017f */
[----:B----4-:R-:W-:Y:S05]  /*bb00*/  @!P1 NANOSLEEP.SYNCS 0x989680 ;  /* 0x009896800000995d */ /* 0x010fea0003900000 */
[----:B------:R-:W4:Y:S02]  /*bb10*/  @!P1 SYNCS.PHASECHK.TRANS64 P1, [R11+URZ], R2 ;  /* 0x000000020b0095a7 */ /* 0x000f24000802007f */
[----:B----4-:R-:W-:Y:S05]  /*bb20*/  @!P1 BRA `(.L_x_1086) ;  /* 0xfffffffc00f09947 */ /* 0x010fea000383ffff */
[----:B------:R-:W-:Y:S05]  /*bb30*/  BRA `(.L_x_1120) ;  /* 0xfffffff400ec7947 */ /* 0x000fea000383ffff */
.L_x_1088:
[----:B----4-:R4:W1:Y:S02]  /*bb40*/  SYNCS.PHASECHK.TRANS64.TRYWAIT P0, [R9+URZ], R4 ;  /* 0x00000004090075a7 */ /* 0x010864000800017f */
[----:B-1----:R-:W-:Y:S05]  /*bb50*/  @!P0 NANOSLEEP.SYNCS 0x989680 ;  /* 0x009896800000895d */ /* 0x002fea0003900000 */
[----:B------:R-:W1:Y:S02]  /*bb60*/  @!P0 SYNCS.PHASECHK.TRANS64 P0, [R9+URZ], R4 ;  /* 0x00000004090085a7 */ /* 0x000e64000800007f */
[----:B-1----:R-:W-:Y:S05]  /*bb70*/  @!P0 BRA `(.L_x_1088) ;  /* 0xfffffffc00f08947 */ /* 0x002fea000383ffff */
[----:B------:R-:W-:Y:S05]  /*bb80*/  BRA `(.L_x_1121) ;  /* 0xfffffff400f07947 */ /* 0x000fea000383ffff */
.L_x_1122:
        /* <DEDUP_REMOVED lines=15> */
.L_x_3691:


//--------------------- .text._ZN7cutlass13device_kernelIN5flash22FlashAttnBwdPreprocessIN4cute5tupleIJNS3_1CILi80EEENS5_ILi128EEEEEENS_10bfloat16_tEfNS_4arch4Sm90ELb1ELb1EEEEEvNT_6ParamsE --------------------------
	.section	.text._ZN7cutlass13device_kernelIN5flash22FlashAttnBwdPreprocessIN4cute5tupleIJNS3_1CILi80EEENS5_ILi128EEEEEENS_10bfloat16_tEfNS_4arch4Sm90ELb1ELb1EEEEEvNT_6ParamsE,"ax",@progbits
	.align	128
.text._ZN7cutlass13device_kernelIN5flash22FlashAttnBwdPreprocessIN4cute5tupleIJNS3_1CILi80EEENS5_ILi128EEEEEENS_10bfloat16_tEfNS_4arch4Sm90ELb1ELb1EEEEEvNT_6ParamsE:
        .type           _ZN7cutlass13device_kernelIN5flash22FlashAttnBwdPreprocessIN4cute5tupleIJNS3_1CILi80EEENS5_ILi128EEEEEENS_10bfloat16_tEfNS_4arch4Sm90ELb1ELb1EEEEEvNT_6ParamsE,@function
        .size           _ZN7cutlass13device_kernelIN5flash22FlashAttnBwdPreprocessIN4cute5tupleIJNS3_1CILi80EEENS5_ILi128EEEEEENS_10bfloat16_tEfNS_4arch4Sm90ELb1ELb1EEEEEvNT_6ParamsE,(.L_x_3692 - _ZN7cutlass13device_kernelIN5flash22FlashAttnBwdPreprocessIN4cute5tupleIJNS3_1CILi80EEENS5_ILi128EEEEEENS_10bfloat16_tEfNS_4arch4Sm90ELb1ELb1EEEEEvNT_6ParamsE)
        .other          _ZN7cutlass13device_kernelIN5flash22FlashAttnBwdPreprocessIN4cute5tupleIJNS3_1CILi80EEENS5_ILi128EEEEEENS_10bfloat16_tEfNS_4arch4Sm90ELb1ELb1EEEEEvNT_6ParamsE,@"STO_CUDA_ENTRY STV_DEFAULT"
_ZN7cutlass13device_kernelIN5flash22FlashAttnBwdPreprocessIN4cute5tupleIJNS3_1CILi80EEENS5_ILi128EEEEEENS_10bfloat16_tEfNS_4arch4Sm90ELb1ELb1EEEEEvNT_6ParamsE:
        /* <DEDUP_REMOVED lines=14> */
[----:B------:R-:W-:Y:S01]  /*00e0*/  ISETP.NE.U32.AND P2, PT, R10, RZ, PT ;  /* 0x000000ff0a00720c */ /* 0x000fe20003f45070 */
[----:B------:R-:W3:Y:S01]  /*00f0*/  S2R R3, SR_CTAID.X ;  /* 0x0000000000037919 */ /* 0x000ee20000002500 */
[----:B------:R-:W4:Y:S01]  /*0100*/  S2R R4, SR_TID.X ;  /* 0x0000000000047919 */ /* 0x000f220000002100 */
[----:B------:R-:W0:Y:S01]  /*0110*/  S2UR UR6, SR_CTAID.Y ;  /* 0x00000000000679c3 */ /* 0x000e220000002600 */
[----:B------:R-:W-:Y:S01]  /*0120*/  ISETP.NE.AND.EX P2, PT, R11, RZ, PT, P2 ;  /* 0x000000ff0b00720c */ /* 0x000fe20003f45320 */
[----:B-1----:R-:W-:-:S05]  /*0130*/  @P0 IMAD.WIDE R8, R0, 0x4, R8 ;  /* 0x0000000400080825 */ /* 0x002fca00078e0208 */
[----:B0-----:R2:W5:Y:S01]  /*0140*/  @P0 LDG.E R2, desc[UR4][R8.64] ;  /* 0x0000000408020981 */ /* 0x001562000c1e1900 */
[----:B---3--:R-:W-:Y:S01]  /*0150*/  IMAD R5, R3, 0x50, RZ ;  /* 0x0000005003057824 */ /* 0x008fe200078e02ff */
[----:B----4-:R-:W-:Y:S06]  /*0160*/  @P0 BRA `(.L_x_1123) ;  /* 0x0000000000100947 */ /* 0x010fec0003800000 */
[----:B------:R-:W-:Y:S05]  /*0170*/  @!P1 BRA `(.L_x_1123) ;  /* 0x00000000000c9947 */ /* 0x000fea0003800000 */
[----:B--2---:R-:W2:Y:S04]  /*0180*/  LDG.E R9, desc[UR4][R6.64] ;  /* 0x0000000406097981 */ /* 0x004ea8000c1e1900 */
[----:B-----5:R-:W2:Y:S02]  /*0190*/  LDG.E R2, desc[UR4][R6.64+0x4] ;  /* 0x0000040406027981 */ /* 0x020ea4000c1e1900 */
[----:B--2---:R-:W-:-:S07]  /*01a0*/  IMAD.IADD R2, R2, 0x1, -R9 ;  /* 0x0000000102027824 */ /* 0x004fce00078e0a09 */
.L_x_1123:
[----:B-----5:R-:W-:-:S13]  /*01b0*/  ISETP.GE.AND P0, PT, R5, R2, PT ;  /* 0x000000020500720c */ /* 0x020fda0003f06270 */
[----:B------:R-:W-:Y:S05]  /*01c0*/  @P2 EXIT P0 ;  /* 0x000000000000294d */ /* 0x000fea0000000000 */
[----:B------:R-:W0:Y:S01]  /*01d0*/  LDC.64 R14, c[0x0][0x230] ;  /* 0x00008c00ff0e7b82 */ /* 0x000e220000000a00 */
[----:B--2---:R-:W-:Y:S01]  /*01e0*/  IMAD R7, R3, -0x50, R2 ;  /* 0xffffffb003077824 */ /* 0x004fe200078e0202 */
[C---:B------:R-:W-:Y:S01]  /*01f0*/  ISETP.GT.AND P0, PT, R4.reuse, 0x4f, PT ;  /* 0x0000004f0400780c */ /* 0x040fe20003f04270 */
[----:B------:R-:W-:Y:S01]  /*0200*/  USHF.R.S32.HI UR7, URZ, 0x1f, UR6 ;  /* 0x0000001f3f077899 */ /* 0x000fe20008011406 */
[----:B------:R-:W-:Y:S01]  /*0210*/  SHF.R.S32.HI R9, RZ, 0x1f, R4 ;  /* 0x0000001fff097819 */ /* 0x000fe20000011404 */
[----:B------:R-:W-:Y:S01]  /*0220*/  BSSY B0, `(.L_x_1124) ;  /* 0x0000021000007945 */ /* 0x000fe20003800000 */
[----:B------:R-:W-:Y:S02]  /*0230*/  ISETP.GE.OR P3, PT, R4, R7, P0 ;  /* 0x000000070400720c */ /* 0x000fe40000766670 */
[----:B------:R-:W-:Y:S01]  /*0240*/  CS2R R12, SRZ ;  /* 0x00000000000c7805 */ /* 0x000fe2000001ff00 */
[----:B------:R-:W1:Y:S01]  /*0250*/  LDC.64 R10, c[0x0][0x250] ;  /* 0x00009400ff0a7b82 */ /* 0x000e620000000a00 */
[----:B------:R-:W-:Y:S01]  /*0260*/  LEA.HI R9, R9, R4, RZ, 0x4 ;  /* 0x0000000409097211 */ /* 0x000fe200078f20ff */
[----:B------:R-:W-:Y:S01]  /*0270*/  @P1 IMAD.MOV.U32 R12, RZ, RZ, R53 ;  /* 0x000000ffff0c1224 */ /* 0x000fe200078e0035 */
[----:B------:R-:W-:Y:S01]  /*0280*/  SHF.R.S32.HI R49, RZ, 0x1f, R0 ;  /* 0x0000001fff317819 */ /* 0x000fe20000011400 */
[----:B------:R-:W-:Y:S01]  /*0290*/  IMAD.MOV.U32 R48, RZ, RZ, 0x7f800000 ;  /* 0x7f800000ff307424 */ /* 0x000fe200078e00ff */
[----:B------:R-:W-:-:S02]  /*02a0*/  LOP3.LUT R55, R9, 0xfffffff0, RZ, 0xc0, !PT ;  /* 0xfffffff009377812 */ /* 0x000fc400078ec0ff */
[----:B------:R-:W-:Y:S02]  /*02b0*/  @P1 SHF.R.S32.HI R13, RZ, 0x1f, R53 ;  /* 0x0000001fff0d1819 */ /* 0x000fe40000011435 */
[----:B------:R-:W-:Y:S02]  /*02c0*/  IADD3 R55, -R55, R4, RZ ;  /* 0x0000000437377210 */ /* 0x000fe40007ffe1ff */
[----:B------:R-:W-:Y:S02]  /*02d0*/  SEL R6, R0, RZ, !P2 ;  /* 0x000000ff00067207 */ /* 0x000fe40005000000 */
[----:B------:R-:W-:Y:S01]  /*02e0*/  SEL R49, R49, RZ, !P2 ;  /* 0x000000ff31317207 */ /* 0x000fe20005000000 */
[----:B------:R-:W-:Y:S01]  /*02f0*/  IMAD.SHL.U32 R8, R55, 0x8, RZ ;  /* 0x0000000837087824 */ /* 0x000fe200078e00ff */
[----:B------:R-:W-:Y:S06]  /*0300*/  @P3 BRA `(.L_x_1125) ;  /* 0x0000000000483947 */ /* 0x000fec0003800000 */
[----:B------:R-:W2:Y:S01]  /*0310*/  LDC.64 R20, c[0x0][0x290] ;  /* 0x0000a400ff147b82 */ /* 0x000ea20000000a00 */
[----:B------:R-:W-:Y:S01]  /*0320*/  SHF.R.S32.HI R17, RZ, 0x1f, R5 ;  /* 0x0000001fff117819 */ /* 0x000fe20000011405 */
[----:B------:R-:W-:Y:S01]  /*0330*/  ULDC.64 UR8, c[0x0][0x298] ;  /* 0x0000a60000087ab9 */ /* 0x000fe20000000a00 */
[--C-:B------:R-:W-:Y:S02]  /*0340*/  SHF.R.S32.HI R18, RZ, 0x1f, R4.reuse ;  /* 0x0000001fff127819 */ /* 0x100fe40000011404 */
[----:B------:R-:W-:-:S04]  /*0350*/  IADD3 R16, P2, P3, R12, R5, R4 ;  /* 0x000000050c107210 */ /* 0x000fc80007b5e004 */
[----:B------:R-:W-:Y:S01]  /*0360*/  IADD3.X R17, R13, R17, R18, P2, P3 ;  /* 0x000000110d117210 */ /* 0x000fe200017e6412 */
[C---:B--2---:R-:W-:Y:S02]  /*0370*/  IMAD R18, R20.reuse, UR7, RZ ;  /* 0x0000000714127c24 */ /* 0x044fe4000f8e02ff */
[----:B------:R-:W-:-:S04]  /*0380*/  IMAD.WIDE.U32 R16, R20, UR6, R16 ;  /* 0x0000000614107c25 */ /* 0x000fc8000f8e0010 */
[----:B------:R-:W-:Y:S02]  /*0390*/  IMAD R19, R21, UR6, R18 ;  /* 0x0000000615137c24 */ /* 0x000fe4000f8e0212 */
[----:B------:R-:W-:-:S03]  /*03a0*/  IMAD R21, R49, UR8, RZ ;  /* 0x0000000831157c24 */ /* 0x000fc6000f8e02ff */
[----:B------:R-:W-:Y:S01]  /*03b0*/  IADD3 R17, R17, R19, RZ ;  /* 0x0000001311117210 */ /* 0x000fe20007ffe0ff */
[C---:B------:R-:W-:Y:S02]  /*03c0*/  IMAD R21, R6.reuse, UR9, R21 ;  /* 0x0000000906157c24 */ /* 0x040fe4000f8e0215 */
[----:B------:R-:W-:Y:S01]  /*03d0*/  IMAD.WIDE.U32 R16, R6, UR8, R16 ;  /* 0x0000000806107c25 */ /* 0x000fe2000f8e0010 */
[----:B------:R-:W-:-:S03]  /*03e0*/  ULDC.64 UR8, c[0x0][0x288] ;  /* 0x0000a20000087ab9 */ /* 0x000fc60000000a00 */
[----:B------:R-:W-:Y:S01]  /*03f0*/  IMAD.IADD R17, R17, 0x1, R21 ;  /* 0x0000000111117824 */ /* 0x000fe200078e0215 */
[----:B------:R-:W-:-:S04]  /*0400*/  LEA R18, P2, R16, UR8, 0x2 ;  /* 0x0000000810127c11 */ /* 0x000fc8000f8410ff */
[----:B------:R-:W-:-:S05]  /*0410*/  LEA.HI.X R19, R16, UR9, R17, 0x2, P2 ;  /* 0x0000000910137c11 */ /* 0x000fca00090f1411 */
[----:B------:R2:W5:Y:S04]  /*0420*/  LDG.E R48, desc[UR4][R18.64] ;  /* 0x0000000412307981 */ /* 0x000568000c1e1900 */
.L_x_1125:
[----:B------:R-:W-:Y:S05]  /*0430*/  BSYNC B0 ;  /* 0x0000000000007941 */ /* 0x000fea0003800000 */
.L_x_1124:
[----:B------:R-:W-:Y:S01]  /*0440*/  ULDC UR8, c[0x0][0x21c] ;  /* 0x0000870000087ab9 */ /* 0x000fe20000000800 */
[----:B------:R-:W-:Y:S01]  /*0450*/  SHF.R.S32.HI R50, RZ, 0x4, R9 ;  /* 0x00000004ff327819 */ /* 0x000fe20000011409 */
[----:B0-----:R-:W-:Y:S01]  /*0460*/  IMAD R16, R14, UR7, RZ ;  /* 0x000000070e107c24 */ /* 0x001fe2000f8e02ff */
[----:B------:R-:W-:Y:S01]  /*0470*/  ISETP.GE.AND P2, PT, R8, UR8, PT ;  /* 0x0000000808007c0c */ /* 0x000fe2000bf46270 */
[----:B------:R-:W-:Y:S01]  /*0480*/  ULDC.64 UR10, c[0x0][0x238] ;  /* 0x00008e00000a7ab9 */ /* 0x000fe20000000a00 */
[----:B------:R-:W-:Y:S01]  /*0490*/  SHF.R.S32.HI R9, RZ, 0x1f, R8 ;  /* 0x0000001fff097819 */ /* 0x000fe20000011408 */
[----:B------:R-:W-:Y:S01]  /*04a0*/  IMAD R15, R15, UR6, R16 ;  /* 0x000000060f0f7c24 */ /* 0x000fe2000f8e0210 */
[C---:B------:R-:W-:Y:S01]  /*04b0*/  ISETP.GE.OR P6, PT, R50.reuse, R7, P2 ;  /* 0x000000073200720c */ /* 0x040fe200017c6670 */
[----:B------:R-:W-:Y:S01]  /*04c0*/  VIADD R52, R50, 0x10 ;  /* 0x0000001032347836 */ /* 0x000fe20000000000 */
[----:B------:R-:W-:Y:S01]  /*04d0*/  SHF.R.S32.HI R51, RZ, 0x1f, R50 ;  /* 0x0000001fff337819 */ /* 0x000fe20000011432 */
[----:B--2---:R-:W-:Y:S01]  /*04e0*/  IMAD.WIDE.U32 R18, R14, UR6, R8 ;  /* 0x000000060e127c25 */ /* 0x004fe2000f8e0008 */
[----:B------:R-:W-:-:S03]  /*04f0*/  IADD3 R60, P3, R50, R12, RZ ;  /* 0x0000000c323c7210 */ /* 0x000fc60007f7e0ff */
[----:B------:R-:W-:Y:S01]  /*0500*/  IMAD.IADD R19, R19, 0x1, R15 ;  /* 0x0000000113137824 */ /* 0x000fe200078e020f */
[----:B------:R-:W-:Y:S01]  /*0510*/  IADD3.X R61, R51, R13, RZ, P3, !PT ;  /* 0x0000000d333d7210 */ /* 0x000fe20001ffe4ff */
[----:B-1----:R-:W-:Y:S01]  /*0520*/  IMAD R12, R10, UR7, RZ ;  /* 0x000000070a0c7c24 */ /* 0x002fe2000f8e02ff */
[----:B------:R-:W-:Y:S01]  /*0530*/  ISETP.GE.AND P3, PT, R8, UR8, PT ;  /* 0x0000000808007c0c */ /* 0x000fe2000bf66270 */
[----:B------:R-:W-:Y:S02]  /*0540*/  IMAD R13, R49, UR10, RZ ;  /* 0x0000000a310d7c24 */ /* 0x000fe4000f8e02ff */
[----:B------:R-:W0:Y:S01]  /*0550*/  @!P6 LDC.64 R16, c[0x0][0x228] ;  /* 0x00008a00ff10eb82 */ /* 0x000e220000000a00 */
[----:B------:R-:W-:Y:S01]  /*0560*/  IMAD.WIDE.U32 R20, R10, UR6, R8 ;  /* 0x000000060a147c25 */ /* 0x000fe2000f8e0008 */
[----:B------:R-:W-:-:S03]  /*0570*/  ISETP.LT.AND P5, PT, R52, R7, !P3 ;  /* 0x000000073400720c */ /* 0x000fc60005fa1270 */
[----:B------:R-:W-:Y:S02]  /*0580*/  IMAD R11, R11, UR6, R12 ;  /* 0x000000060b0b7c24 */ /* 0x000fe4000f8e020c */
[C---:B------:R-:W-:Y:S01]  /*0590*/  IMAD R9, R6.reuse, UR11, R13 ;  /* 0x0000000b06097c24 */ /* 0x040fe2000f8e020d */
[----:B------:R-:W1:Y:S01]  /*05a0*/  @!P6 LDC.64 R14, c[0x0][0x248] ;  /* 0x00009200ff0eeb82 */ /* 0x000e620000000a00 */
[----:B------:R-:W-:Y:S02]  /*05b0*/  IMAD.IADD R21, R21, 0x1, R11 ;  /* 0x0000000115157824 */ /* 0x000fe400078e020b */
[----:B------:R-:W-:Y:S01]  /*05c0*/  IMAD.WIDE.U32 R46, R6, UR10, R18 ;  /* 0x0000000a062e7c25 */ /* 0x000fe2000f8e0012 */
[----:B------:R-:W-:-:S03]  /*05d0*/  ULDC.64 UR10, c[0x0][0x258] ;  /* 0x00009600000a7ab9 */ /* 0x000fc60000000a00 */
[----:B------:R-:W-:Y:S01]  /*05e0*/  IMAD R19, R49, UR10, RZ ;  /* 0x0000000a31137c24 */ /* 0x000fe2000f8e02ff */
[----:B------:R-:W2:Y:S01]  /*05f0*/  @!P6 LDC.64 R12, c[0x0][0x210] ;  /* 0x00008400ff0ceb82 */ /* 0x000ea20000000a00 */
[----:B------:R-:W-:-:S04]  /*0600*/  IMAD.WIDE R60, R3, 0x50, R60 ;  /* 0x00000050033c7825 */ /* 0x000fc800078e023c */
[C---:B------:R-:W-:Y:S02]  /*0610*/  IMAD R19, R6.reuse, UR11, R19 ;  /* 0x0000000b06137c24 */ /* 0x040fe4000f8e0213 */
[----:B------:R-:W-:Y:S01]  /*0620*/  IMAD.WIDE.U32 R44, R6, UR10, R20 ;  /* 0x0000000a062c7c25 */ /* 0x000fe2000f8e0014 */
[----:B------:R-:W3:Y:S03]  /*0630*/  @!P6 LDC.64 R10, c[0x0][0x240] ;  /* 0x00009000ff0aeb82 */ /* 0x000ee60000000a00 */
[----:B0-----:R-:W-:Y:S01]  /*0640*/  @!P6 IMAD R18, R61, R16, RZ ;  /* 0x000000103d12e224 */ /* 0x001fe200078e02ff */
[----:B------:R-:W-:Y:S01]  /*0650*/  IADD3 R45, R45, R19, RZ ;  /* 0x000000132d2d7210 */ /* 0x000fe20007ffe0ff */
[----:B------:R-:W-:Y:S02]  /*0660*/  IMAD.IADD R47, R47, 0x1, R9 ;  /* 0x000000012f2f7824 */ /* 0x000fe400078e0209 */
[----:B------:R-:W-:Y:S01]  /*0670*/  @!P6 IMAD R9, R60, R17, R18 ;  /* 0x000000113c09e224 */ /* 0x000fe200078e0212 */
[----:B------:R-:W0:Y:S01]  /*0680*/  @P5 LDC.64 R20, c[0x0][0x228] ;  /* 0x00008a00ff145b82 */ /* 0x000e220000000a00 */
[----:B-1----:R-:W-:-:S02]  /*0690*/  @!P6 IMAD R8, R61, R14, RZ ;  /* 0x0000000e3d08e224 */ /* 0x002fc400078e02ff */
[----:B------:R-:W-:-:S04]  /*06a0*/  @!P6 IMAD.WIDE.U32 R16, R60, R16, R46 ;  /* 0x000000103c10e225 */ /* 0x000fc800078e002e */
[----:B------:R-:W-:Y:S01]  /*06b0*/  @!P6 IMAD R19, R60, R15, R8 ;  /* 0x0000000f3c13e224 */ /* 0x000fe200078e0208 */
[----:B--2---:R-:W-:Y:S01]  /*06c0*/  @!P6 LEA R22, P4, R16, R12, 0x1 ;  /* 0x0000000c1016e211 */ /* 0x004fe200078808ff */
[----:B------:R-:W-:Y:S01]  /*06d0*/  @!P6 IMAD.IADD R8, R17, 0x1, R9 ;  /* 0x000000011108e824 */ /* 0x000fe200078e0209 */
[----:B------:R-:W1:Y:S01]  /*06e0*/  @P5 LDC.64 R30, c[0x0][0x210] ;  /* 0x00008400ff1e5b82 */ /* 0x000e620000000a00 */
[----:B------:R-:W-:-:S03]  /*06f0*/  @!P6 IMAD.WIDE.U32 R14, R60, R14, R44 ;  /* 0x0000000e3c0ee225 */ /* 0x000fc600078e002c */
[----:B------:R-:W-:Y:S01]  /*0700*/  @!P6 LEA.HI.X R23, R16, R13, R8, 0x1, P4 ;  /* 0x0000000d1017e211 */ /* 0x000fe200020f0c08 */
[----:B------:R-:W-:Y:S01]  /*0710*/  VIADD R54, R50, 0x20 ;  /* 0x0000002032367836 */ /* 0x000fe20000000000 */
[----:B------:R-:W-:Y:S02]  /*0720*/  @!P6 IADD3 R8, R15, R19, RZ ;  /* 0x000000130f08e210 */ /* 0x000fe40007ffe0ff */
[----:B------:R-:W-:Y:S02]  /*0730*/  CS2R R12, SRZ ;  /* 0x00000000000c7805 */ /* 0x000fe4000001ff00 */
[C---:B---3--:R-:W-:Y:S01]  /*0740*/  @!P6 LEA R24, P4, R14.reuse, R10, 0x1 ;  /* 0x0000000a0e18e211 */ /* 0x048fe200078808ff */
[----:B------:R-:W2:Y:S03]  /*0750*/  @P5 LDC.64 R18, c[0x0][0x248] ;  /* 0x00009200ff125b82 */ /* 0x000ea60000000a00 */
[----:B------:R-:W-:-:S02]  /*0760*/  @!P6 LEA.HI.X R25, R14, R11, R8, 0x1, P4 ;  /* 0x0000000b0e19e211 */ /* 0x000fc400020f0c08 */
[----:B------:R-:W-:Y:S02]  /*0770*/  CS2R R8, SRZ ;  /* 0x0000000000087805 */ /* 0x000fe4000001ff00 */
[----:B------:R-:W-:Y:S02]  /*0780*/  CS2R R10, SRZ ;  /* 0x00000000000a7805 */ /* 0x000fe4000001ff00 */
[----:B------:R-:W-:Y:S02]  /*0790*/  ISETP.LT.AND P4, PT, R54, R7, !P3 ;  /* 0x000000073600720c */ /* 0x000fe40005f81270 */
[----:B------:R-:W-:Y:S02]  /*07a0*/  CS2R R14, SRZ ;  /* 0x00000000000e7805 */ /* 0x000fe4000001ff00 */
[----:B------:R3:W4:Y:S04]  /*07b0*/  @!P6 LDG.E.128 R8, desc[UR4][R22.64] ;  /* 0x000000041608e981 */ /* 0x000728000c1e1d00 */
[----:B------:R0:W4:Y:S01]  /*07c0*/  @!P6 LDG.E.128 R12, desc[UR4][R24.64] ;  /* 0x00000004180ce981 */ /* 0x000122000c1e1d00 */
[----:B------:R-:W-:Y:S01]  /*07d0*/  @P5 IADD3 R27, P6, R60, 0x10, RZ ;  /* 0x000000103c1b5810 */ /* 0x000fe20007fde0ff */
[----:B------:R-:W-:-:S03]  /*07e0*/  VIADD R56, R50, 0x30 ;  /* 0x0000003032387836 */ /* 0x000fc60000000000 */
[----:B------:R-:W1:Y:S01]  /*07f0*/  @P4 LDC.64 R16, c[0x0][0x228] ;  /* 0x00008a00ff104b82 */ /* 0x000e620000000a00 */
[----:B------:R-:W-:Y:S02]  /*0800*/  VIADD R58, R50, 0x40 ;  /* 0x00000040323a7836 */ /* 0x000fe40000000000 */
[----:B------:R-:W-:Y:S01]  /*0810*/  @P5 IMAD.X R29, RZ, RZ, R61, P6 ;  /* 0x000000ffff1d5224 */ /* 0x000fe200030e063d */
[----:B------:R-:W-:Y:S01]  /*0820*/  @P5 IADD3 R35, P6, R60, 0x10, RZ ;  /* 0x000000103c235810 */ /* 0x000fe20007fde0ff */
[----:B---3--:R-:W-:Y:S01]  /*0830*/  @P5 IMAD.MOV.U32 R22, RZ, RZ, R46 ;  /* 0x000000ffff165224 */ /* 0x008fe200078e002e */
[-C--:B------:R-:W-:Y:S01]  /*0840*/  ISETP.LT.AND P3, PT, R56, R7.reuse, !P3 ;  /* 0x000000073800720c */ /* 0x080fe20005f61270 */
[----:B0-----:R-:W-:Y:S01]  /*0850*/  @P5 IMAD R26, R29, R20, RZ ;  /* 0x000000141d1a5224 */ /* 0x001fe200078e02ff */
[----:B------:R-:W0:Y:S01]  /*0860*/  @P4 LDC.64 R68, c[0x0][0x210] ;  /* 0x00008400ff444b82 */ /* 0x000e220000000a00 */
[----:B------:R-:W-:Y:S01]  /*0870*/  @P5 IMAD.MOV.U32 R23, RZ, RZ, R47 ;  /* 0x000000ffff175224 */ /* 0x000fe200078e002f */
[----:B------:R-:W-:Y:S01]  /*0880*/  ISETP.GE.OR P2, PT, R58, R7, P2 ;  /* 0x000000073a00720c */ /* 0x000fe20001746670 */
[----:B------:R-:W-:Y:S01]  /*0890*/  @P5 IMAD R33, R27, R21, R26 ;  /* 0x000000151b215224 */ /* 0x000fe200078e021a */
[----:B------:R-:W-:-:S02]  /*08a0*/  @P5 IADD3.X R21, RZ, R61, RZ, P6, !PT ;  /* 0x0000003dff155210 */ /* 0x000fc400037fe4ff */
[----:B------:R-:W-:Y:S02]  /*08b0*/  @P4 IADD3 R24, P6, R60, 0x20, RZ ;  /* 0x000000203c184810 */ /* 0x000fe40007fde0ff */
[----:B------:R-:W3:Y:S01]  /*08c0*/  @P5 LDC.64 R28, c[0x0][0x240] ;  /* 0x00009000ff1c5b82 */ /* 0x000ee20000000a00 */
[----:B--2---:R-:W-:Y:S01]  /*08d0*/  @P5 IMAD R26, R21, R18, RZ ;  /* 0x00000012151a5224 */ /* 0x004fe200078e02ff */
[----:B------:R-:W-:Y:S01]  /*08e0*/  @P4 IADD3.X R25, RZ, R61, RZ, P6, !PT ;  /* 0x0000003dff194210 */ /* 0x000fe200037fe4ff */
[----:B------:R-:W-:-:S04]  /*08f0*/  @P5 IMAD.WIDE.U32 R20, R27, R20, R22 ;  /* 0x000000141b145225 */ /* 0x000fc800078e0016 */
[----:B------:R-:W-:Y:S01]  /*0900*/  @P5 IMAD.MOV.U32 R22, RZ, RZ, R44 ;  /* 0x000000ffff165224 */ /* 0x000fe200078e002c */
[----:B------:R-:W-:Y:S01]  /*0910*/  @P5 IADD3 R21, R21, R33, RZ ;  /* 0x0000002115155210 */ /* 0x000fe20007ffe0ff */
[----:B------:R-:W-:Y:S01]  /*0920*/  @P5 IMAD.MOV.U32 R23, RZ, RZ, R45 ;  /* 0x000000ffff175224 */ /* 0x000fe200078e002d */
[C---:B-1----:R-:W-:Y:S01]  /*0930*/  @P5 LEA R30, P6, R20.reuse, R30, 0x1 ;  /* 0x0000001e141e5211 */ /* 0x042fe200078c08ff */
[----:B------:R-:W-:Y:S01]  /*0940*/  @P5 IMAD R27, R35, R19, R26 ;  /* 0x00000013231b5224 */ /* 0x000fe200078e021a */
[----:B------:R-:W1:Y:S01]  /*0950*/  @P3 LDC.64 R62, c[0x0][0x228] ;  /* 0x00008a00ff3e3b82 */ /* 0x000e620000000a00 */
[----:B------:R-:W-:Y:S01]  /*0960*/  @P4 IMAD R25, R25, R16, RZ ;  /* 0x0000001019194224 */ /* 0x000fe200078e02ff */
[----:B------:R-:W-:Y:S01]  /*0970*/  @P5 LEA.HI.X R31, R20, R31, R21, 0x1, P6 ;  /* 0x0000001f141f5211 */ /* 0x000fe200030f0c15 */
[----:B------:R-:W-:Y:S01]  /*0980*/  @P5 IMAD.WIDE.U32 R18, R35, R18, R22 ;  /* 0x0000001223125225 */ /* 0x000fe200078e0016 */
[----:B------:R-:W-:-:S03]  /*0990*/  @P4 MOV R20, R46 ;  /* 0x0000002e00144202 */ /* 0x000fc60000000f00 */
[----:B------:R-:W-:Y:S01]  /*09a0*/  @P4 IMAD.MOV.U32 R21, RZ, RZ, R47 ;  /* 0x000000ffff154224 */ /* 0x000fe200078e002f */
[----:B------:R-:W2:Y:S01]  /*09b0*/  @!P2 LDC.64 R64, c[0x0][0x228] ;  /* 0x00008a00ff40ab82 */ /* 0x000ea20000000a00 */
[----:B------:R-:W-:Y:S02]  /*09c0*/  @P4 IMAD R25, R24, R17, R25 ;  /* 0x0000001118194224 */ /* 0x000fe400078e0219 */
[----:B------:R-:W-:Y:S01]  /*09d0*/  @P5 IMAD.IADD R19, R19, 0x1, R27 ;  /* 0x0000000113135824 */ /* 0x000fe200078e021b */
[----:B---3--:R-:W-:Y:S01]  /*09e0*/  @P5 LEA R28, P6, R18, R28, 0x1 ;  /* 0x0000001c121c5211 */ /* 0x008fe200078c08ff */
[----:B------:R-:W-:-:S03]  /*09f0*/  @P4 IMAD.WIDE.U32 R16, R24, R16, R20 ;  /* 0x0000001018104225 */ /* 0x000fc600078e0014 */
[----:B------:R-:W3:Y:S01]  /*0a00*/  @P4 LDC.64 R26, c[0x0][0x248] ;  /* 0x00009200ff1a4b82 */ /* 0x000ee20000000a00 */
[----:B------:R-:W-:Y:S02]  /*0a10*/  @P5 LEA.HI.X R29, R18, R29, R19, 0x1, P6 ;  /* 0x0000001d121d5211 */ /* 0x000fe400030f0c13 */
[----:B------:R-:W-:Y:S02]  /*0a20*/  @P4 IADD3 R17, R17, R25, RZ ;  /* 0x0000001911114210 */ /* 0x000fe40007ffe0ff */
[----:B0-----:R-:W-:-:S03]  /*0a30*/  @P4 LEA R68, P6, R16, R68, 0x1 ;  /* 0x0000004410444211 */ /* 0x001fc600078c08ff */
[----:B------:R-:W0:Y:S01]  /*0a40*/  @P4 LDC.64 R24, c[0x0][0x240] ;  /* 0x00009000ff184b82 */ /* 0x000e220000000a00 */
[----:B------:R-:W-:Y:S01]  /*0a50*/  @P4 LEA.HI.X R69, R16, R69, R17, 0x1, P6 ;  /* 0x0000004510454211 */ /* 0x000fe200030f0c11 */
[----:B------:R-:W-:Y:S01]  /*0a60*/  @P3 IMAD.MOV.U32 R16, RZ, RZ, R46 ;  /* 0x000000ffff103224 */ /* 0x000fe200078e002e */
[----:B------:R-:W-:-:S05]  /*0a70*/  @P4 IADD3 R37, P6, R60, 0x20, RZ ;  /* 0x000000203c254810 */ /* 0x000fca0007fde0ff */
[--C-:B------:R-:W-:Y:S01]  /*0a80*/  @P4 IMAD.X R17, RZ, RZ, R61.reuse, P6 ;  /* 0x000000ffff114224 */ /* 0x100fe200030e063d */
[C---:B------:R-:W-:Y:S01]  /*0a90*/  @P3 IADD3 R33, P6, R60.reuse, 0x30, RZ ;  /* 0x000000303c213810 */ /* 0x040fe20007fde0ff */
[----:B------:R-:W0:Y:S04]  /*0aa0*/  @!P2 LDC.64 R42, c[0x0][0x248] ;  /* 0x00009200ff2aab82 */ /* 0x000e280000000a00 */
[----:B------:R-:W-:Y:S01]  /*0ab0*/  @P3 IMAD.X R35, RZ, RZ, R61, P6 ;  /* 0x000000ffff233224 */ /* 0x000fe200030e063d */
[----:B------:R-:W-:Y:S01]  /*0ac0*/  @!P2 IADD3 R23, P6, R60, 0x40, RZ ;  /* 0x000000403c17a810 */ /* 0x000fe20007fde0ff */
[----:B---3--:R-:W-:Y:S02]  /*0ad0*/  @P4 IMAD R18, R17, R26, RZ ;  /* 0x0000001a11124224 */ /* 0x008fe400078e02ff */
[----:B-1----:R-:W-:Y:S01]  /*0ae0*/  @P3 IMAD R20, R35, R62, RZ ;  /* 0x0000003e23143224 */ /* 0x002fe200078e02ff */
[----:B------:R-:W-:Y:S01]  /*0af0*/  @!P2 IADD3.X R19, RZ, R61, RZ, P6, !PT ;  /* 0x0000003dff13a210 */ /* 0x000fe200037fe4ff */
[----:B------:R-:W-:Y:S01]  /*0b00*/  @P3 IMAD.MOV.U32 R17, RZ, RZ, R47 ;  /* 0x000000ffff113224 */ /* 0x000fe200078e002f */
[----:B------:R-:W1:Y:S01]  /*0b10*/  @!P2 LDC.64 R34, c[0x0][0x210] ;  /* 0x00008400ff22ab82 */ /* 0x000e620000000a00 */
[----:B------:R-:W-:Y:S01]  /*0b20*/  @P4 IMAD R21, R37, R27, R18 ;  /* 0x0000001b25154224 */ /* 0x000fe200078e0212 */
[----:B------:R-:W-:Y:S01]  /*0b30*/  @P4 MOV R18, R44 ;  /* 0x0000002c00124202 */ /* 0x000fe20000000f00 */
[----:B--2---:R-:W-:-:S02]  /*0b40*/  @!P2 IMAD R22, R19, R64, RZ ;  /* 0x000000401316a224 */ /* 0x004fc400078e02ff */
[C---:B------:R-:W-:Y:S02]  /*0b50*/  @P3 IMAD R57, R33.reuse, R63, R20 ;  /* 0x0000003f21393224 */ /* 0x040fe400078e0214 */
[----:B------:R-:W-:Y:S01]  /*0b60*/  @P4 IMAD.MOV.U32 R19, RZ, RZ, R45 ;  /* 0x000000ffff134224 */ /* 0x000fe200078e002d */
[----:B------:R-:W2:Y:S01]  /*0b70*/  @P3 LDC.64 R38, c[0x0][0x240] ;  /* 0x00009000ff263b82 */ /* 0x000ea20000000a00 */
[----:B------:R-:W-:Y:S01]  /*0b80*/  @P3 IMAD.WIDE.U32 R62, R33, R62, R16 ;  /* 0x0000003e213e3225 */ /* 0x000fe200078e0010 */
[----:B------:R-:W-:-:S03]  /*0b90*/  CS2R R16, SRZ ;  /* 0x0000000000107805 */ /* 0x000fc6000001ff00 */
[----:B------:R-:W-:Y:S01]  /*0ba0*/  @P4 IMAD.WIDE.U32 R26, R37, R26, R18 ;  /* 0x0000001a251a4225 */ /* 0x000fe200078e0012 */
[----:B------:R-:W-:Y:S02]  /*0bb0*/  CS2R R18, SRZ ;  /* 0x0000000000127805 */ /* 0x000fe4000001ff00 */
[----:B------:R-:W3:Y:S01]  /*0bc0*/  @P3 LDC.64 R32, c[0x0][0x248] ;  /* 0x00009200ff203b82 */ /* 0x000ee20000000a00 */
[C---:B------:R-:W-:Y:S01]  /*0bd0*/  @!P2 IMAD R65, R23.reuse, R65, R22 ;  /* 0x000000411741a224 */ /* 0x040fe200078e0216 */
[C---:B0-----:R-:W-:Y:S01]  /*0be0*/  @P4 LEA R66, P6, R26.reuse, R24, 0x1 ;  /* 0x000000181a424211 */ /* 0x041fe200078c08ff */
[----:B------:R-:W-:Y:S01]  /*0bf0*/  @!P2 IMAD.WIDE.U32 R46, R23, R64, R46 ;  /* 0x00000040172ea225 */ /* 0x000fe200078e002e */
[----:B------:R-:W-:Y:S01]  /*0c00*/  CS2R R22, SRZ ;  /* 0x0000000000167805 */ /* 0x000fe2000001ff00 */
[----:B------:R-:W4:Y:S02]  /*0c10*/  @P5 LDG.E.128 R16, desc[UR4][R30.64] ;  /* 0x000000041e105981 */ /* 0x000f24000c1e1d00 */
[----:B------:R-:W-:Y:S01]  /*0c20*/  @P4 IMAD.IADD R27, R27, 0x1, R21 ;  /* 0x000000011b1b4824 */ /* 0x000fe200078e0215 */
[----:B------:R-:W-:Y:S01]  /*0c30*/  CS2R R20, SRZ ;  /* 0x0000000000147805 */ /* 0x000fe2000001ff00 */
[----:B------:R-:W0:Y:S03]  /*0c40*/  @P3 LDC.64 R36, c[0x0][0x210] ;  /* 0x00008400ff243b82 */ /* 0x000e260000000a00 */
[----:B------:R-:W-:-:S02]  /*0c50*/  @P4 LEA.HI.X R67, R26, R25, R27, 0x1, P6 ;  /* 0x000000191a434211 */ /* 0x000fc400030f0c1b */
[----:B------:R1:W4:Y:S01]  /*0c60*/  @P5 LDG.E.128 R20, desc[UR4][R28.64] ;  /* 0x000000041c145981 */ /* 0x000322000c1e1d00 */
[----:B------:R-:W-:-:S04]  /*0c70*/  @P3 IADD3 R59, P5, R60, 0x30, RZ ;  /* 0x000000303c3b3810 */ /* 0x000fc80007fbe0ff */
[----:B------:R-:W-:-:S05]  /*0c80*/  @P3 IADD3.X R41, RZ, R61, RZ, P5, !PT ;  /* 0x0000003dff293210 */ /* 0x000fca0002ffe4ff */
[----:B---3--:R-:W-:-:S04]  /*0c90*/  @P3 IMAD R40, R41, R32, RZ ;  /* 0x0000002029283224 */ /* 0x008fc800078e02ff */
[----:B------:R-:W-:Y:S02]  /*0ca0*/  @P3 IMAD R33, R59, R33, R40 ;  /* 0x000000213b213224 */ /* 0x000fe400078e0228 */
[----:B------:R-:W3:Y:S01]  /*0cb0*/  @!P2 LDC.64 R40, c[0x0][0x240] ;  /* 0x00009000ff28ab82 */ /* 0x000ee20000000a00 */
[----:B------:R-:W-:Y:S02]  /*0cc0*/  CS2R R24, SRZ ;  /* 0x0000000000187805 */ /* 0x000fe4000001ff00 */
[----:B------:R-:W-:Y:S02]  /*0cd0*/  CS2R R26, SRZ ;  /* 0x00000000001a7805 */ /* 0x000fe4000001ff00 */
[----:B-1----:R-:W-:Y:S02]  /*0ce0*/  CS2R R28, SRZ ;  /* 0x00000000001c7805 */ /* 0x002fe4000001ff00 */
[----:B------:R-:W-:Y:S02]  /*0cf0*/  CS2R R30, SRZ ;  /* 0x00000000001e7805 */ /* 0x000fe4000001ff00 */
[----:B------:R-:W-:Y:S01]  /*0d00*/  @!P2 IADD3 R64, P5, R60, 0x40, RZ ;  /* 0x000000403c40a810 */ /* 0x000fe20007fbe0ff */
[----:B------:R-:W4:Y:S04]  /*0d10*/  @P4 LDG.E.128 R24, desc[UR4][R68.64] ;  /* 0x0000000444184981 */ /* 0x000f28000c1e1d00 */
[----:B------:R1:W4:Y:S01]  /*0d20*/  @P4 LDG.E.128 R28, desc[UR4][R66.64] ;  /* 0x00000004421c4981 */ /* 0x000322000c1e1d00 */
[----:B------:R-:W-:Y:S01]  /*0d30*/  @!P2 IMAD.IADD R47, R47, 0x1, R65 ;  /* 0x000000012f2fa824 */ /* 0x000fe200078e0241 */
[----:B------:R-:W-:Y:S01]  /*0d40*/  @!P2 LEA R60, P4, R46, R34, 0x1 ;  /* 0x000000222e3ca211 */ /* 0x000fe200078808ff */
[----:B-1----:R-:W-:-:S04]  /*0d50*/  @P3 IMAD.WIDE.U32 R66, R59, R32, R44 ;  /* 0x000000203b423225 */ /* 0x002fc800078e002c */
[----:B------:R-:W-:Y:S01]  /*0d60*/  @!P2 IMAD.X R59, RZ, RZ, R61, P5 ;  /* 0x000000ffff3ba224 */ /* 0x000fe200028e063d */
[----:B--2---:R-:W-:Y:S01]  /*0d70*/  @P3 LEA R68, P5, R66, R38, 0x1 ;  /* 0x0000002642443211 */ /* 0x004fe200078a08ff */
[----:B------:R-:W-:Y:S02]  /*0d80*/  @P3 IMAD.IADD R33, R67, 0x1, R33 ;  /* 0x0000000143213824 */ /* 0x000fe400078e0221 */
[-C--:B------:R-:W-:Y:S01]  /*0d90*/  @!P2 IMAD R59, R59, R42.reuse, RZ ;  /* 0x0000002a3b3ba224 */ /* 0x080fe200078e02ff */
[----:B------:R-:W-:Y:S01]  /*0da0*/  @!P2 LEA.HI.X R61, R46, R35, R47, 0x1, P4 ;  /* 0x000000232e3da211 */ /* 0x000fe200020f0c2f */
[----:B------:R-:W-:Y:S01]  /*0db0*/  @!P2 IMAD.WIDE.U32 R44, R64, R42, R44 ;  /* 0x0000002a402ca225 */ /* 0x000fe200078e002c */
[----:B------:R-:W-:Y:S02]  /*0dc0*/  @P3 IADD3 R57, R63, R57, RZ ;  /* 0x000000393f393210 */ /* 0x000fe40007ffe0ff */
[----:B0-----:R-:W-:Y:S01]  /*0dd0*/  @P3 LEA R46, P4, R62, R36, 0x1 ;  /* 0x000000243e2e3211 */ /* 0x001fe200078808ff */
[----:B------:R-:W-:Y:S01]  /*0de0*/  @!P2 IMAD R43, R64, R43, R59 ;  /* 0x0000002b402ba224 */ /* 0x000fe200078e023b */
[----:B------:R-:W-:-:S02]  /*0df0*/  @P3 LEA.HI.X R69, R66, R39, R33, 0x1, P5 ;  /* 0x0000002742453211 */ /* 0x000fc400028f0c21 */
[----:B------:R-:W-:Y:S02]  /*0e00*/  CS2R R32, SRZ ;  /* 0x0000000000207805 */ /* 0x000fe4000001ff00 */
[----:B------:R-:W-:Y:S02]  /*0e10*/  CS2R R34, SRZ ;  /* 0x0000000000227805 */ /* 0x000fe4000001ff00 */
[----:B------:R-:W-:Y:S01]  /*0e20*/  @P3 LEA.HI.X R47, R62, R37, R57, 0x1, P4 ;  /* 0x000000253e2f3211 */ /* 0x000fe200020f0c39 */
[----:B------:R-:W-:Y:S01]  /*0e30*/  @!P2 IMAD.IADD R42, R45, 0x1, R43 ;  /* 0x000000012d2aa824 */ /* 0x000fe200078e022b */
[C---:B---3--:R-:W-:Y:S02]  /*0e40*/  @!P2 LEA R62, P4, R44.reuse, R40, 0x1 ;  /* 0x000000282c3ea211 */ /* 0x048fe400078808ff */
[----:B------:R-:W-:Y:S02]  /*0e50*/  CS2R R36, SRZ ;  /* 0x0000000000247805 */ /* 0x000fe4000001ff00 */
[----:B------:R-:W-:Y:S01]  /*0e60*/  CS2R R38, SRZ ;  /* 0x0000000000267805 */ /* 0x000fe2000001ff00 */
[----:B------:R0:W2:Y:S01]  /*0e70*/  @P3 LDG.E.128 R32, desc[UR4][R46.64] ;  /* 0x000000042e203981 */ /* 0x0000a2000c1e1d00 */
[----:B------:R-:W-:-:S02]  /*0e80*/  @!P2 LEA.HI.X R63, R44, R41, R42, 0x1, P4 ;  /* 0x000000292c3fa211 */ /* 0x000fc400020f0c2a */
[----:B------:R-:W-:Y:S02]  /*0e90*/  CS2R R40, SRZ ;  /* 0x0000000000287805 */ /* 0x000fe4000001ff00 */
[----:B------:R-:W-:Y:S02]  /*0ea0*/  CS2R R42, SRZ ;  /* 0x00000000002a7805 */ /* 0x000fe4000001ff00 */
[----:B------:R-:W-:Y:S01]  /*0eb0*/  CS2R R44, SRZ ;  /* 0x00000000002c7805 */ /* 0x000fe2000001ff00 */
[----:B------:R-:W3:Y:S04]  /*0ec0*/  @P3 LDG.E.128 R36, desc[UR4][R68.64] ;  /* 0x0000000444243981 */ /* 0x000ee8000c1e1d00 */
[----:B------:R1:W3:Y:S01]  /*0ed0*/  @!P2 LDG.E.128 R40, desc[UR4][R60.64] ;  /* 0x000000043c28a981 */ /* 0x0002e2000c1e1d00 */
[----:B0-----:R-:W-:-:S06]  /*0ee0*/  CS2R R46, SRZ ;  /* 0x00000000002e7805 */ /* 0x001fcc000001ff00 */
[----:B------:R0:W3:Y:S01]  /*0ef0*/  @!P2 LDG.E.128 R44, desc[UR4][R62.64] ;  /* 0x000000043e2ca981 */ /* 0x0000e2000c1e1d00 */
[----:B----4-:R-:W-:Y:S02]  /*0f00*/  LOP3.LUT R57, R8, 0xffff0000, RZ, 0xc0, !PT ;  /* 0xffff000008397812 */ /* 0x010fe400078ec0ff */
        /* <DEDUP_REMOVED lines=8> */
[----:B-1----:R-:W-:Y:S01]  /*0f90*/  LOP3.LUT R60, R13, 0xffff0000, RZ, 0xc0, !PT ;  /* 0xffff00000d3c7812 */ /* 0x002fe200078ec0ff */
[----:B------:R-:W-:Y:S01]  /*0fa0*/  FFMA.FTZ R12, R12, R57, R59 ;  /* 0x000000390c0c7223 */ /* 0x000fe2000001003b */
[----:B------:R-:W-:Y:S02]  /*0fb0*/  IMAD.U32 R8, R10, 0x10000, RZ ;  /* 0x000100000a087824 */ /* 0x000fe400078e00ff */
        /* <DEDUP_REMOVED lines=8> */
[----:B------:R-:W-:-:S03]  /*1040*/  LOP3.LUT R10, R15, 0xffff0000, RZ, 0xc0, !PT ;  /* 0xffff00000f0a7812 */ /* 0x000fc600078ec0ff */
[----:B------:R-:W-:Y:S01]  /*1050*/  FFMA.FTZ R8, R8, R13, R9 ;  /* 0x0000000d08087223 */ /* 0x000fe20000010009 */
[----:B------:R-:W-:-:S05]  /*1060*/  LOP3.LUT R11, R11, 0xffff0000, RZ, 0xc0, !PT ;  /* 0xffff00000b0b7812 */ /* 0x000fca00078ec0ff */
[----:B------:R-:W-:Y:S01]  /*1070*/  FFMA.FTZ R8, R11, R10, R8 ;  /* 0x0000000a0b087223 */ /* 0x000fe20000010008 */
[C---:B------:R-:W-:Y:S01]  /*1080*/  LOP3.LUT R59, R16.reuse, 0xffff0000, RZ, 0xc0, !PT ;  /* 0xffff0000103b7812 */ /* 0x040fe200078ec0ff */
[----:B------:R-:W-:Y:S01]  /*1090*/  IMAD.U32 R13, R16, 0x10000, RZ ;  /* 0x00010000100d7824 */ /* 0x000fe200078e00ff */
[C---:B0-----:R-:W-:Y:S01]  /*10a0*/  LOP3.LUT R62, R20.reuse, 0xffff0000, RZ, 0xc0, !PT ;  /* 0xffff0000143e7812 */ /* 0x041fe200078ec0ff */
[C---:B------:R-:W-:Y:S01]  /*10b0*/  IMAD.U32 R57, R21.reuse, 0x10000, RZ ;  /* 0x0001000015397824 */ /* 0x040fe200078e00ff */
[----:B------:R-:W-:Y:S02]  /*10c0*/  SHF.L.U32 R60, R20, 0x10, RZ ;  /* 0x00000010143c7819 */ /* 0x000fe400000006ff */
[----:B------:R-:W-:Y:S02]  /*10d0*/  LOP3.LUT R20, R21, 0xffff0000, RZ, 0xc0, !PT ;  /* 0xffff000015147812 */ /* 0x000fe400078ec0ff */
[C---:B------:R-:W-:Y:S02]  /*10e0*/  SHF.L.U32 R16, R22.reuse, 0x10, RZ ;  /* 0x0000001016107819 */ /* 0x040fe400000006ff */
[----:B------:R-:W-:Y:S01]  /*10f0*/  LOP3.LUT R15, R22, 0xffff0000, RZ, 0xc0, !PT ;  /* 0xffff0000160f7812 */ /* 0x000fe200078ec0ff */
[----:B------:R-:W-:Y:S01]  /*1100*/  FMUL.FTZ R62, R59, R62 ;  /* 0x0000003e3b3e7220 */ /* 0x000fe20000410000 */
[----:B------:R-:W-:-:S02]  /*1110*/  SHF.L.U32 R12, R17, 0x10, RZ ;  /* 0x00000010110c7819 */ /* 0x000fc400000006ff */
[----:B------:R-:W-:Y:S01]  /*1120*/  LOP3.LUT R17, R17, 0xffff0000, RZ, 0xc0, !PT ;  /* 0xffff000011117812 */ /* 0x000fe200078ec0ff */
[----:B------:R-:W-:Y:S01]  /*1130*/  IMAD.U32 R14, R23, 0x10000, RZ ;  /* 0x00010000170e7824 */ /* 0x000fe200078e00ff */
[----:B------:R-:W-:Y:S02]  /*1140*/  LOP3.LUT R21, R24, 0xffff0000, RZ, 0xc0, !PT ;  /* 0xffff000018157812 */ /* 0x000fe400078ec0ff */
[----:B------:R-:W-:-:S05]  /*1150*/  LOP3.LUT R22, R28, 0xffff0000, RZ, 0xc0, !PT ;  /* 0xffff00001c167812 */ /* 0x000fca00078ec0ff */
[----:B------:R-:W-:Y:S01]  /*1160*/  FMUL.FTZ R59, R21, R22 ;  /* 0x00000016153b7220 */ /* 0x000fe20000410000 */
[----:B------:R-:W-:Y:S01]  /*1170*/  FFMA.FTZ R21, R13, R60, R62 ;  /* 0x0000003c0d157223 */ /* 0x000fe2000001003e */
[----:B------:R-:W-:Y:S01]  /*1180*/  LOP3.LUT R10, R23, 0xffff0000, RZ, 0xc0, !PT ;  /* 0xffff0000170a7812 */ /* 0x000fe200078ec0ff */
[----:B------:R-:W-:Y:S01]  /*1190*/  IMAD.U32 R23, R28, 0x10000, RZ ;  /* 0x000100001c177824 */ /* 0x000fe200078e00ff */
[----:B------:R-:W-:Y:S01]  /*11a0*/  SHF.L.U32 R24, R24, 0x10, RZ ;  /* 0x0000001018187819 */ /* 0x000fe200000006ff */
[----:B------:R-:W-:Y:S01]  /*11b0*/  FFMA.FTZ R12, R12, R57, R21 ;  /* 0x000000390c0c7223 */ /* 0x000fe20000010015 */
[----:B------:R-:W-:Y:S01]  /*11c0*/  IMAD.U32 R11, R18, 0x10000, RZ ;  /* 0x00010000120b7824 */ /* 0x000fe200078e00ff */
[----:B------:R-:W-:Y:S02]  /*11d0*/  SHF.L.U32 R13, R25, 0x10, RZ ;  /* 0x00000010190d7819 */ /* 0x000fe400000006ff */
[----:B------:R-:W-:Y:S01]  /*11e0*/  FFMA.FTZ R20, R17, R20, R12 ;  /* 0x0000001411147223 */ /* 0x000fe2000001000c */
[----:B------:R-:W-:-:S02]  /*11f0*/  IMAD.U32 R22, R29, 0x10000, RZ ;  /* 0x000100001d167824 */ /* 0x000fc400078e00ff */
[----:B------:R-:W-:Y:S01]  /*1200*/  FFMA.FTZ R28, R24, R23, R59 ;  /* 0x00000017181c7223 */ /* 0x000fe2000001003b */
[----:B------:R-:W-:Y:S01]  /*1210*/  LOP3.LUT R18, R18, 0xffff0000, RZ, 0xc0, !PT ;  /* 0xffff000012127812 */ /* 0x000fe200078ec0ff */
[----:B------:R-:W-:Y:S01]  /*1220*/  FFMA.FTZ R17, R11, R16, R20 ;  /* 0x000000100b117223 */ /* 0x000fe20000010014 */
[----:B------:R-:W-:Y:S01]  /*1230*/  LOP3.LUT R25, R25, 0xffff0000, RZ, 0xc0, !PT ;  /* 0xffff000019197812 */ /* 0x000fe200078ec0ff */
[----:B------:R-:W-:Y:S01]  /*1240*/  FFMA.FTZ R22, R13, R22, R28 ;  /* 0x000000160d167223 */ /* 0x000fe2000001001c */
[----:B------:R-:W-:Y:S01]  /*1250*/  LOP3.LUT R24, R29, 0xffff0000, RZ, 0xc0, !PT ;  /* 0xffff00001d187812 */ /* 0x000fe200078ec0ff */
[----:B------:R-:W-:Y:S01]  /*1260*/  FFMA.FTZ R18, R18, R15, R17 ;  /* 0x0000000f12127223 */ /* 0x000fe20000010011 */
[----:B------:R-:W-:Y:S01]  /*1270*/  SHF.L.U32 R12, R26, 0x10, RZ ;  /* 0x000000101a0c7819 */ /* 0x000fe200000006ff */
[----:B------:R-:W-:Y:S02]  /*1280*/  IMAD.U32 R13, R30, 0x10000, RZ ;  /* 0x000100001e0d7824 */ /* 0x000fe400078e00ff */
[----:B------:R-:W-:Y:S01]  /*1290*/  FFMA.FTZ R25, R25, R24, R22 ;  /* 0x0000001819197223 */ /* 0x000fe20000010016 */
[----:B------:R-:W-:-:S02]  /*12a0*/  LOP3.LUT R26, R26, 0xffff0000, RZ, 0xc0, !PT ;  /* 0xffff00001a1a7812 */ /* 0x000fc400078ec0ff */
[----:B------:R-:W-:Y:S02]  /*12b0*/  LOP3.LUT R11, R30, 0xffff0000, RZ, 0xc0, !PT ;  /* 0xffff00001e0b7812 */ /* 0x000fe400078ec0ff */
[C---:B--2---:R-:W-:Y:S02]  /*12c0*/  SHF.L.U32 R15, R32.reuse, 0x10, RZ ;  /* 0x00000010200f7819 */ /* 0x044fe400000006ff */
[----:B------:R-:W-:Y:S02]  /*12d0*/  LOP3.LUT R32, R32, 0xffff0000, RZ, 0xc0, !PT ;  /* 0xffff000020207812 */ /* 0x000fe400078ec0ff */
[----:B---3--:R-:W-:Y:S01]  /*12e0*/  LOP3.LUT R23, R36, 0xffff0000, RZ, 0xc0, !PT ;  /* 0xffff000024177812 */ /* 0x008fe200078ec0ff */
[----:B------:R-:W-:Y:S01]  /*12f0*/  FFMA.FTZ R25, R12, R13, R25 ;  /* 0x0000000d0c197223 */ /* 0x000fe20000010019 */
[----:B------:R-:W-:Y:S02]  /*1300*/  SHF.L.U32 R22, R36, 0x10, RZ ;  /* 0x0000001024167819 */ /* 0x000fe400000006ff */
[----:B------:R-:W-:Y:S01]  /*1310*/  LOP3.LUT R17, R40, 0xffff0000, RZ, 0xc0, !PT ;  /* 0xffff000028117812 */ /* 0x000fe200078ec0ff */
[----:B------:R-:W-:Y:S01]  /*1320*/  FMUL.FTZ R32, R32, R23 ;  /* 0x0000001720207220 */ /* 0x000fe20000410000 */
[----:B------:R-:W-:-:S02]  /*1330*/  SHF.L.U32 R40, R40, 0x10, RZ ;  /* 0x0000001028287819 */ /* 0x000fc400000006ff */
[C---:B------:R-:W-:Y:S01]  /*1340*/  LOP3.LUT R24, R44.reuse, 0xffff0000, RZ, 0xc0, !PT ;  /* 0xffff00002c187812 */ /* 0x040fe200078ec0ff */
[----:B------:R-:W-:Y:S02]  /*1350*/  IMAD.U32 R23, R44, 0x10000, RZ ;  /* 0x000100002c177824 */ /* 0x000fe400078e00ff */
[----:B------:R-:W-:Y:S01]  /*1360*/  FFMA.FTZ R11, R26, R11, R25 ;  /* 0x0000000b1a0b7223 */ /* 0x000fe20000010019 */
[----:B------:R-:W-:Y:S02]  /*1370*/  IMAD.U32 R21, R33, 0x10000, RZ ;  /* 0x0001000021157824 */ /* 0x000fe400078e00ff */
[----:B------:R-:W-:Y:S01]  /*1380*/  FMUL.FTZ R17, R17, R24 ;  /* 0x0000001811117220 */ /* 0x000fe20000410000 */
[----:B------:R-:W-:Y:S02]  /*1390*/  IMAD.U32 R26, R37, 0x10000, RZ ;  /* 0x00010000251a7824 */ /* 0x000fe400078e00ff */
[----:B------:R-:W-:Y:S01]  /*13a0*/  FFMA.FTZ R32, R15, R22, R32 ;  /* 0x000000160f207223 */ /* 0x000fe20000010020 */
[----:B------:R-:W-:Y:S01]  /*13b0*/  SHF.L.U32 R16, R27, 0x10, RZ ;  /* 0x000000101b107819 */ /* 0x000fe200000006ff */
[----:B------:R-:W-:Y:S01]  /*13c0*/  IMAD.U32 R13, R31, 0x10000, RZ ;  /* 0x000100001f0d7824 */ /* 0x000fe200078e00ff */
[----:B------:R-:W-:Y:S01]  /*13d0*/  SHF.L.U32 R15, R41, 0x10, RZ ;  /* 0x00000010290f7819 */ /* 0x000fe200000006ff */
        /* <DEDUP_REMOVED lines=10> */
[----:B------:R-:W-:Y:S02]  /*1480*/  SHF.L.U32 R11, R34, 0x10, RZ ;  /* 0x00000010220b7819 */ /* 0x000fe400000006ff */
[----:B------:R-:W-:Y:S01]  /*1490*/  SHF.L.U32 R30, R38, 0x10, RZ ;  /* 0x00000010261e7819 */ /* 0x000fe200000006ff */
[----:B------:R-:W-:Y:S01]  /*14a0*/  IMAD.U32 R22, R46, 0x10000, RZ ;  /* 0x000100002e167824 */ /* 0x000fe200078e00ff */
[----:B------:R-:W-:Y:S01]  /*14b0*/  SHF.L.U32 R15, R42, 0x10, RZ ;  /* 0x000000102a0f7819 */ /* 0x000fe200000006ff */
[----:B------:R-:W-:Y:S01]  /*14c0*/  FFMA.FTZ R24, R41, R24, R40 ;  /* 0x0000001829187223 */ /* 0x000fe20000010028 */
[----:B------:R-:W-:Y:S01]  /*14d0*/  IMAD.U32 R9, R19, 0x10000, RZ ;  /* 0x0001000013097824 */ /* 0x000fe200078e00ff */
[----:B------:R-:W-:Y:S01]  /*14e0*/  LOP3.LUT R34, R34, 0xffff0000, RZ, 0xc0, !PT ;  /* 0xffff000022227812 */ /* 0x000fe200078ec0ff */
[----:B------:R-:W-:Y:S01]  /*14f0*/  FFMA.FTZ R11, R11, R30, R26 ;  /* 0x0000001e0b0b7223 */ /* 0x000fe2000001001a */
[----:B------:R-:W-:Y:S01]  /*1500*/  LOP3.LUT R13, R38, 0xffff0000, RZ, 0xc0, !PT ;  /* 0xffff0000260d7812 */ /* 0x000fe200078ec0ff */
        /* <DEDUP_REMOVED lines=17> */
[----:B------:R-:W-:Y:S02]  /*1620*/  LOP3.LUT R43, R43, 0xffff0000, RZ, 0xc0, !PT ;  /* 0xffff00002b2b7812 */ /* 0x000fe400078ec0ff */
[----:B------:R-:W-:Y:S01]  /*1630*/  LOP3.LUT R20, R47, 0xffff0000, RZ, 0xc0, !PT ;  /* 0xffff00002f147812 */ /* 0x000fe200078ec0ff */
[----:B------:R-:W-:Y:S01]  /*1640*/  FFMA.FTZ R18, R35, R18, R34 ;  /* 0x0000001223127223 */ /* 0x000fe20000010022 */
[----:B------:R-:W-:Y:S01]  /*1650*/  FFMA.FTZ R14, R19, R10, R14 ;  /* 0x0000000a130e7223 */ /* 0x000fe2000001000e */
[----:B------:R-:W-:Y:S02]  /*1660*/  FFMA.FTZ R16, R27, R12, R16 ;  /* 0x0000000c1b107223 */ /* 0x000fe40000010010 */
[----:B------:R-:W-:Y:S01]  /*1670*/  FFMA.FTZ R20, R43, R20, R22 ;  /* 0x000000142b147223 */ /* 0x000fe20000010016 */
[----:B------:R-:W0:Y:S04]  /*1680*/  SHFL.BFLY PT, R15, R18, 0x8, 0x1f ;  /* 0x0d001f00120f7f89 */ /* 0x000e2800000e0000 */
[----:B------:R-:W1:Y:S04]  /*1690*/  SHFL.BFLY PT, R9, R8, 0x8, 0x1f ;  /* 0x0d001f0008097f89 */ /* 0x000e6800000e0000 */
[----:B------:R-:W2:Y:S04]  /*16a0*/  SHFL.BFLY PT, R11, R14, 0x8, 0x1f ;  /* 0x0d001f000e0b7f89 */ /* 0x000ea800000e0000 */
[----:B------:R-:W3:Y:S04]  /*16b0*/  SHFL.BFLY PT, R13, R16, 0x8, 0x1f ;  /* 0x0d001f00100d7f89 */ /* 0x000ee800000e0000 */
[----:B------:R-:W4:Y:S01]  /*16c0*/  SHFL.BFLY PT, R19, R20, 0x8, 0x1f ;  /* 0x0d001f0014137f89 */ /* 0x000f2200000e0000 */
[----:B0-----:R-:W-:Y:S01]  /*16d0*/  FADD.FTZ R17, R18, R15 ;  /* 0x0000000f12117221 */ /* 0x001fe20000010000 */
[----:B-1----:R-:W-:Y:S01]  /*16e0*/  FADD.FTZ R9, R8, R9 ;  /* 0x0000000908097221 */ /* 0x002fe20000010000 */
[----:B--2---:R-:W-:Y:S01]  /*16f0*/  FADD.FTZ R12, R14, R11 ;  /* 0x0000000b0e0c7221 */ /* 0x004fe20000010000 */
[----:B---3--:R-:W-:Y:S01]  /*1700*/  FADD.FTZ R13, R16, R13 ;  /* 0x0000000d100d7221 */ /* 0x008fe20000010000 */
[----:B----4-:R-:W-:Y:S01]  /*1710*/  FADD.FTZ R21, R20, R19 ;  /* 0x0000001314157221 */ /* 0x010fe20000010000 */
        /* <DEDUP_REMOVED lines=20> */
[----:B------:R-:W0:Y:S01]  /*1860*/  SHFL.BFLY PT, R18, R19, 0x1, 0x1f ;  /* 0x0c201f0013127f89 */ /* 0x000e2200000e0000 */
[----:B------:R-:W-:Y:S01]  /*1870*/  @P1 IMAD R53, R0, 0x50, R53 ;  /* 0x0000005000351824 */ /* 0x000fe200078e0235 */
[----:B------:R-:W1:Y:S02]  /*1880*/  LDC.64 R8, c[0x0][0x2d0] ;  /* 0x0000b400ff087b82 */ /* 0x000e640000000a00 */
[----:B------:R-:W2:Y:S04]  /*1890*/  SHFL.BFLY PT, R12, R11, 0x1, 0x1f ;  /* 0x0c201f000b0c7f89 */ /* 0x000ea800000e0000 */
[----:B------:R-:W3:Y:S04]  /*18a0*/  SHFL.BFLY PT, R14, R13, 0x1, 0x1f ;  /* 0x0c201f000d0e7f89 */ /* 0x000ee800000e0000 */
[----:B------:R-:W4:Y:S04]  /*18b0*/  SHFL.BFLY PT, R15, R16, 0x1, 0x1f ;  /* 0x0c201f00100f7f89 */ /* 0x000f2800000e0000 */
[----:B------:R-:W4:Y:S01]  /*18c0*/  SHFL.BFLY PT, R20, R17, 0x1, 0x1f ;  /* 0x0c201f0011147f89 */ /* 0x000f2200000e0000 */
[----:B------:R-:W-:Y:S01]  /*18d0*/  @P1 IMAD.HI R53, R53, 0x66666667, RZ ;  /* 0x6666666735351827 */ /* 0x000fe200078e02ff */
[----:B------:R-:W-:-:S04]  /*18e0*/  ISETP.NE.AND P2, PT, R55, RZ, PT ;  /* 0x000000ff3700720c */ /* 0x000fc80003f45270 */
[----:B------:R-:W-:-:S04]  /*18f0*/  @P1 SHF.R.U32.HI R10, RZ, 0x1f, R53 ;  /* 0x0000001fff0a1819 */ /* 0x000fc80000011635 */
[----:B------:R-:W-:Y:S01]  /*1900*/  @P1 LEA.HI.SX32 R53, R53, R10, 0x1b ;  /* 0x0000000a35351211 */ /* 0x000fe200078fdaff */
[----:B------:R-:W-:Y:S01]  /*1910*/  HFMA2.MMA R10, -RZ, RZ, 0, 0 ;  /* 0x00000000ff0a7435 */ /* 0x000fe200000001ff */
[----:B------:R-:W-:Y:S01]  /*1920*/  BSSY B0, `(.L_x_1126) ;  /* 0x0000028000007945 */ /* 0x000fe20003800000 */
[----:B0-----:R-:W-:Y:S01]  /*1930*/  FADD.FTZ R18, R19, R18 ;  /* 0x0000001213127221 */ /* 0x001fe20000010000 */
[----:B--2---:R-:W-:Y:S01]  /*1940*/  FADD.FTZ R21, R11, R12 ;  /* 0x0000000c0b157221 */ /* 0x004fe20000010000 */
[----:B---3--:R-:W-:Y:S02]  /*1950*/  FADD.FTZ R22, R13, R14 ;  /* 0x0000000e0d167221 */ /* 0x008fe40000010000 */
[----:B------:R-:W-:Y:S02]  /*1960*/  @P1 IMAD R10, R53, 0x50, RZ ;  /* 0x00000050350a1824 */ /* 0x000fe400078e02ff */
[----:B----4-:R-:W-:Y:S01]  /*1970*/  FADD.FTZ R15, R16, R15 ;  /* 0x0000000f100f7221 */ /* 0x010fe20000010000 */
[----:B------:R-:W-:Y:S01]  /*1980*/  FADD.FTZ R19, R17, R20 ;  /* 0x0000001411137221 */ /* 0x000fe20000010000 */
[----:B------:R-:W-:Y:S06]  /*1990*/  @P2 BRA `(.L_x_1127) ;  /* 0x0000000000802947 */ /* 0x000fec0003800000 */
[----:B------:R-:W0:Y:S01]  /*19a0*/  LDC.64 R16, c[0x0][0x278] ;  /* 0x00009e00ff107b82 */ /* 0x000e220000000a00 */
[----:B------:R-:W-:Y:S01]  /*19b0*/  SHF.R.S32.HI R14, RZ, 0x1f, R10 ;  /* 0x0000001fff0e7819 */ /* 0x000fe2000001140a */
[----:B------:R-:W-:Y:S01]  /*19c0*/  ULDC.64 UR8, c[0x0][0x280] ;  /* 0x0000a00000087ab9 */ /* 0x000fe20000000a00 */
[C---:B------:R-:W-:Y:S02]  /*19d0*/  IADD3 R12, P1, R5.reuse, R10, RZ ;  /* 0x0000000a050c7210 */ /* 0x040fe40007f3e0ff */
[-C--:B------:R-:W-:Y:S02]  /*19e0*/  ISETP.GE.AND P2, PT, R54, R7.reuse, PT ;  /* 0x000000073600720c */ /* 0x080fe40003f46270 */
[----:B------:R-:W-:Y:S02]  /*19f0*/  LEA.HI.X.SX32 R13, R5, R14, 0x1, P1 ;  /* 0x0000000e050d7211 */ /* 0x000fe400008f0eff */
[-C--:B------:R-:W-:Y:S02]  /*1a00*/  ISETP.GE.AND P1, PT, R56, R7.reuse, PT ;  /* 0x000000073800720c */ /* 0x080fe40003f26270 */
[----:B------:R-:W-:-:S02]  /*1a10*/  ISETP.GE.AND P5, PT, R50, R7, PT ;  /* 0x000000073200720c */ /* 0x000fc40003fa6270 */
[----:B------:R-:W-:Y:S02]  /*1a20*/  ISETP.GE.AND P4, PT, R52, R7, PT ;  /* 0x000000073400720c */ /* 0x000fe40003f86270 */
[----:B------:R-:W-:Y:S01]  /*1a30*/  FSEL R15, R15, RZ, !P2 ;  /* 0x000000ff0f0f7208 */ /* 0x000fe20005000000 */
[C---:B0-----:R-:W-:Y:S02]  /*1a40*/  IMAD R14, R16.reuse, UR7, RZ ;  /* 0x00000007100e7c24 */ /* 0x041fe4000f8e02ff */
[----:B------:R-:W-:-:S04]  /*1a50*/  IMAD.WIDE.U32 R12, R16, UR6, R12 ;  /* 0x00000006100c7c25 */ /* 0x000fc8000f8e000c */
[----:B------:R-:W-:Y:S01]  /*1a60*/  IMAD R11, R17, UR6, R14 ;  /* 0x00000006110b7c24 */ /* 0x000fe2000f8e020e */
[----:B------:R-:W-:-:S03]  /*1a70*/  FSEL R17, R18, RZ, !P1 ;  /* 0x000000ff12117208 */ /* 0x000fc60004800000 */
[----:B------:R-:W-:Y:S02]  /*1a80*/  IMAD.IADD R13, R13, 0x1, R11 ;  /* 0x000000010d0d7824 */ /* 0x000fe400078e020b */
[----:B------:R-:W-:Y:S02]  /*1a90*/  IMAD R11, R49, UR8, RZ ;  /* 0x00000008310b7c24 */ /* 0x000fe4000f8e02ff */
[----:B------:R-:W-:-:S04]  /*1aa0*/  IMAD.WIDE.U32 R12, R6, UR8, R12 ;  /* 0x00000008060c7c25 */ /* 0x000fc8000f8e000c */
[----:B------:R-:W-:Y:S01]  /*1ab0*/  IMAD R14, R6, UR9, R11 ;  /* 0x00000009060e7c24 */ /* 0x000fe2000f8e020b */
[----:B------:R-:W-:Y:S01]  /*1ac0*/  IADD3 R11, P3, R50, R12, RZ ;  /* 0x0000000c320b7210 */ /* 0x000fe20007f7e0ff */
[----:B------:R-:W-:-:S03]  /*1ad0*/  ULDC.64 UR8, c[0x0][0x260] ;  /* 0x0000980000087ab9 */ /* 0x000fc60000000a00 */
[----:B------:R-:W-:Y:S02]  /*1ae0*/  IADD3.X R14, R51, R13, R14, P3, !PT ;  /* 0x0000000d330e7210 */ /* 0x000fe40001ffe40e */
[C---:B------:R-:W-:Y:S02]  /*1af0*/  LEA R12, P6, R11.reuse, UR8, 0x2 ;  /* 0x000000080b0c7c11 */ /* 0x040fe4000f8c10ff */
[----:B------:R-:W-:Y:S02]  /*1b00*/  ISETP.GE.AND P3, PT, R58, R7, PT ;  /* 0x000000073a00720c */ /* 0x000fe40003f66270 */
[----:B------:R-:W-:Y:S02]  /*1b10*/  LEA.HI.X R13, R11, UR9, R14, 0x2, P6 ;  /* 0x000000090b0d7c11 */ /* 0x000fe4000b0f140e */
[----:B------:R-:W-:Y:S02]  /*1b20*/  FSEL R7, R21, RZ, !P5 ;  /* 0x000000ff15077208 */ /* 0x000fe40006800000 */
[----:B------:R-:W-:Y:S01]  /*1b30*/  FSEL R11, R22, RZ, !P4 ;  /* 0x000000ff160b7208 */ /* 0x000fe20006000000 */
[----:B------:R0:W-:Y:S01]  /*1b40*/  STG.E desc[UR4][R12.64+0x80], R15 ;  /* 0x0000800f0c007986 */ /* 0x0001e2000c101904 */
[----:B------:R-:W-:-:S03]  /*1b50*/  FSEL R19, R19, RZ, !P3 ;  /* 0x000000ff13137208 */ /* 0x000fc60005800000 */
[----:B------:R0:W-:Y:S04]  /*1b60*/  STG.E desc[UR4][R12.64], R7 ;  /* 0x000000070c007986 */ /* 0x0001e8000c101904 */
[----:B------:R0:W-:Y:S04]  /*1b70*/  STG.E desc[UR4][R12.64+0x40], R11 ;  /* 0x0000400b0c007986 */ /* 0x0001e8000c101904 */
[----:B------:R0:W-:Y:S04]  /*1b80*/  STG.E desc[UR4][R12.64+0xc0], R17 ;  /* 0x0000c0110c007986 */ /* 0x0001e8000c101904 */
[----:B------:R0:W-:Y:S02]  /*1b90*/  STG.E desc[UR4][R12.64+0x100], R19 ;  /* 0x000100130c007986 */ /* 0x0001e4000c101904 */
.L_x_1127:
[----:B------:R-:W-:Y:S05]  /*1ba0*/  BSYNC B0 ;  /* 0x0000000000007941 */ /* 0x000fea0003800000 */
.L_x_1126:
[----:B------:R-:W-:Y:S01]  /*1bb0*/  IADD3 R2, R2, 0x4f, RZ ;  /* 0x0000004f02027810 */ /* 0x000fe20007ffe0ff */
[----:B0-----:R-:W-:Y:S01]  /*1bc0*/  IMAD.SHL.U32 R13, R10, 0x80, RZ ;  /* 0x000000800a0d7824 */ /* 0x001fe200078e00ff */
[----:B------:R-:W-:Y:S01]  /*1bd0*/  SHF.L.U32 R11, R4, 0x2, RZ ;  /* 0x00000002040b7819 */ /* 0x000fe200000006ff */
[----:B------:R-:W-:Y:S01]  /*1be0*/  IMAD R14, R3, 0x2800, RZ ;  /* 0x00002800030e7824 */ /* 0x000fe200078e02ff */
[----:B------:R-:W-:Y:S01]  /*1bf0*/  BSSY B0, `(.L_x_1128) ;  /* 0x0000028000007945 */ /* 0x000fe20003800000 */
[----:B------:R-:W-:Y:S01]  /*1c00*/  IMAD.HI R7, R2, 0x66666667, RZ ;  /* 0x6666666702077827 */ /* 0x000fe200078e02ff */
[----:B------:R-:W-:-:S04]  /*1c10*/  SHF.R.S32.HI R15, RZ, 0x1f, R13 ;  /* 0x0000001fff0f7819 */ /* 0x000fc8000001140d */
[----:B------:R-:W-:-:S04]  /*1c20*/  SHF.R.U32.HI R12, RZ, 0x1f, R7 ;  /* 0x0000001fff0c7819 */ /* 0x000fc80000011607 */
[----:B------:R-:W-:Y:S02]  /*1c30*/  LEA.HI.SX32 R7, R7, R12, 0x1b ;  /* 0x0000000c07077211 */ /* 0x000fe400078fdaff */
[--C-:B------:R-:W-:Y:S02]  /*1c40*/  IADD3 R12, P1, P2, R13, R11, R14.reuse ;  /* 0x0000000b0d0c7210 */ /* 0x100fe40007a3e00e */
[----:B------:R-:W-:Y:S01]  /*1c50*/  SHF.R.S32.HI R14, RZ, 0x1f, R14 ;  /* 0x0000001fff0e7819 */ /* 0x000fe2000001140e */
[--C-:B------:R-:W-:Y:S01]  /*1c60*/  IMAD R7, R7, 0x50, -R2.reuse ;  /* 0x0000005007077824 */ /* 0x100fe200078e0a02 */
[----:B------:R-:W-:Y:S01]  /*1c70*/  SHF.R.S32.HI R11, RZ, 0x1f, R11 ;  /* 0x0000001fff0b7819 */ /* 0x000fe2000001140b */
[----:B------:R-:W-:-:S03]  /*1c80*/  IMAD R2, R3, -0x50, R2 ;  /* 0xffffffb003027824 */ /* 0x000fc600078e0202 */
[----:B------:R-:W-:Y:S01]  /*1c90*/  IADD3.X R13, R15, R11, R14, P1, P2 ;  /* 0x0000000b0f0d7210 */ /* 0x000fe20000fe440e */
[----:B------:R-:W-:Y:S02]  /*1ca0*/  IMAD.IADD R7, R2, 0x1, R7 ;  /* 0x0000000102077824 */ /* 0x000fe400078e0207 */
[C---:B-1----:R-:W-:Y:S02]  /*1cb0*/  IMAD R14, R8.reuse, UR7, RZ ;  /* 0x00000007080e7c24 */ /* 0x042fe4000f8e02ff */
[----:B------:R-:W-:Y:S01]  /*1cc0*/  IMAD.WIDE.U32 R12, R8, UR6, R12 ;  /* 0x00000006080c7c25 */ /* 0x000fe2000f8e000c */
[----:B------:R-:W-:-:S03]  /*1cd0*/  ISETP.GE.OR P0, PT, R4, R7, P0 ;  /* 0x000000070400720c */ /* 0x000fc60000706670 */
[----:B------:R-:W-:-:S05]  /*1ce0*/  IMAD R9, R9, UR6, R14 ;  /* 0x0000000609097c24 */ /* 0x000fca000f8e020e */
[----:B------:R-:W-:-:S05]  /*1cf0*/  IADD3 R15, R13, R9, RZ ;  /* 0x000000090d0f7210 */ /* 0x000fca0007ffe0ff */
[----:B------:R-:W-:Y:S05]  /*1d00*/  @P0 BRA `(.L_x_1129) ;  /* 0x0000000000580947 */ /* 0x000fea0003800000 */
[----:B------:R-:W0:Y:S01]  /*1d10*/  LDC.64 R16, c[0x0][0x2a8] ;  /* 0x0000aa00ff107b82 */ /* 0x000e220000000a00 */
[----:B------:R-:W-:Y:S01]  /*1d20*/  SHF.R.S32.HI R2, RZ, 0x1f, R5 ;  /* 0x0000001fff027819 */ /* 0x000fe20000011405 */
[----:B------:R-:W-:Y:S01]  /*1d30*/  ULDC.64 UR8, c[0x0][0x2b0] ;  /* 0x0000ac0000087ab9 */ /* 0x000fe20000000a00 */
[----:B------:R-:W-:Y:S01]  /*1d40*/  IADD3 R8, P0, P1, R10, R5, R4 ;  /* 0x000000050a087210 */ /* 0x000fe2000791e004 */
[----:B------:R-:W-:Y:S01]  /*1d50*/  IMAD R7, R49, UR8, RZ ;  /* 0x0000000831077c24 */ /* 0x000fe2000f8e02ff */
[----:B------:R-:W-:Y:S02]  /*1d60*/  SHF.R.S32.HI R10, RZ, 0x1f, R10 ;  /* 0x0000001fff0a7819 */ /* 0x000fe4000001140a */
[----:B------:R-:W-:-:S04]  /*1d70*/  SHF.R.S32.HI R5, RZ, 0x1f, R4 ;  /* 0x0000001fff057819 */ /* 0x000fc80000011404 */
[----:B------:R-:W-:Y:S02]  /*1d80*/  IADD3.X R9, R10, R2, R5, P0, P1 ;  /* 0x000000020a097210 */ /* 0x000fe400007e2405 */
[----:B-----5:R-:W-:Y:S01]  /*1d90*/  FSETP.NEU.FTZ.AND P0, PT, R48, -INF , PT ;  /* 0xff8000003000780b */ /* 0x020fe20003f1d000 */
[C---:B0-----:R-:W-:Y:S02]  /*1da0*/  IMAD R2, R16.reuse, UR7, RZ ;  /* 0x0000000710027c24 */ /* 0x041fe4000f8e02ff */
[----:B------:R-:W-:-:S04]  /*1db0*/  IMAD.WIDE.U32 R8, R16, UR6, R8 ;  /* 0x0000000610087c25 */ /* 0x000fc8000f8e0008 */
[----:B------:R-:W-:Y:S02]  /*1dc0*/  IMAD R5, R17, UR6, R2 ;  /* 0x0000000611057c24 */ /* 0x000fe4000f8e0202 */
[----:B------:R-:W-:Y:S02]  /*1dd0*/  FMUL.FTZ R2, R48, 1.4426950216293334961 ;  /* 0x3fb8aa3b30027820 */ /* 0x000fe40000410000 */
[----:B------:R-:W-:Y:S02]  /*1de0*/  IMAD.IADD R9, R9, 0x1, R5 ;  /* 0x0000000109097824 */ /* 0x000fe400078e0205 */
[C---:B------:R-:W-:Y:S02]  /*1df0*/  IMAD R5, R6.reuse, UR9, R7 ;  /* 0x0000000906057c24 */ /* 0x040fe4000f8e0207 */
[----:B------:R-:W-:Y:S01]  /*1e00*/  IMAD.WIDE.U32 R8, R6, UR8, R8 ;  /* 0x0000000806087c25 */ /* 0x000fe2000f8e0008 */
[----:B------:R-:W-:-:S04]  /*1e10*/  ULDC.64 UR8, c[0x0][0x2a0] ;  /* 0x0000a80000087ab9 */ /* 0x000fc80000000a00 */
[----:B------:R-:W-:Y:S02]  /*1e20*/  IADD3 R5, R9, R5, RZ ;  /* 0x0000000509057210 */ /* 0x000fe40007ffe0ff */
[----:B------:R-:W-:-:S04]  /*1e30*/  LEA R10, P1, R8, UR8, 0x2 ;  /* 0x00000008080a7c11 */ /* 0x000fc8000f8210ff */
[----:B------:R-:W-:Y:S02]  /*1e40*/  LEA.HI.X R11, R8, UR9, R5, 0x2, P1 ;  /* 0x00000009080b7c11 */ /* 0x000fe400088f1405 */
[----:B------:R-:W-:-:S05]  /*1e50*/  FSEL R5, R2, RZ, P0 ;  /* 0x000000ff02057208 */ /* 0x000fca0000000000 */
[----:B------:R0:W-:Y:S02]  /*1e60*/  STG.E desc[UR4][R10.64], R5 ;  /* 0x000000050a007986 */ /* 0x0001e4000c101904 */
.L_x_1129:
[----:B------:R-:W-:Y:S05]  /*1e70*/  BSYNC B0 ;  /* 0x0000000000007941 */ /* 0x000fea0003800000 */
.L_x_1128:
[----:B------:R-:W-:Y:S01]  /*1e80*/  ULDC.64 UR10, c[0x0][0x2e8] ;  /* 0x0000ba00000a7ab9 */ /* 0x000fe20000000a00 */
[----:B------:R-:W-:Y:S01]  /*1e90*/  ULDC.64 UR8, c[0x0][0x2d8] ;  /* 0x0000b60000087ab9 */ /* 0x000fe20000000a00 */
[----:B------:R-:W-:Y:S01]  /*1ea0*/  ISETP.NE.U32.AND P0, PT, RZ, UR10, PT ;  /* 0x0000000aff007c0c */ /* 0x000fe2000bf05070 */
[----:B------:R-:W-:Y:S02]  /*1eb0*/  IMAD R49, R49, UR8, RZ ;  /* 0x0000000831317c24 */ /* 0x000fe4000f8e02ff */
[----:B------:R-:W-:Y:S01]  /*1ec0*/  IMAD.MOV.U32 R14, RZ, RZ, R12 ;  /* 0x000000ffff0e7224 */ /* 0x000fe200078e000c */
[----:B------:R-:W-:Y:S01]  /*1ed0*/  ISETP.NE.AND.EX P0, PT, RZ, UR11, PT, P0 ;  /* 0x0000000bff007c0c */ /* 0x000fe2000bf05300 */
[C---:B0-----:R-:W-:Y:S02]  /*1ee0*/  IMAD R5, R6.reuse, UR9, R49 ;  /* 0x0000000906057c24 */ /* 0x041fe4000f8e0231 */
[----:B------:R-:W-:Y:S01]  /*1ef0*/  IMAD.WIDE.U32 R8, R6, UR8, R14 ;  /* 0x0000000806087c25 */ /* 0x000fe2000f8e000e */
[----:B------:R-:W-:Y:S01]  /*1f00*/  ISETP.NE.OR P0, PT, R4, RZ, !P0 ;  /* 0x000000ff0400720c */ /* 0x000fe20004705670 */
[----:B------:R-:W-:-:S02]  /*1f10*/  ULDC.64 UR8, c[0x0][0x2b8] ;  /* 0x0000ae0000087ab9 */ /* 0x000fc40000000a00 */
[----:B------:R-:W-:Y:S02]  /*1f20*/  LEA R6, P1, R8, UR8, 0x2 ;  /* 0x0000000808067c11 */ /* 0x000fe4000f8210ff */
[----:B------:R-:W-:-:S04]  /*1f30*/  IADD3 R5, R9, R5, RZ ;  /* 0x0000000509057210 */ /* 0x000fc80007ffe0ff */
[----:B------:R-:W-:-:S05]  /*1f40*/  LEA.HI.X R7, R8, UR9, R5, 0x2, P1 ;  /* 0x0000000908077c11 */ /* 0x000fca00088f1405 */
        /* <DEDUP_REMOVED lines=11> */
[----:B------:R-:W1:Y:S08]  /*2000*/  LDC R2, c[0x0][0x2e0] ;  /* 0x0000b800ff027b82 */ /* 0x000e700000000800 */
[----:B0-----:R-:W0:Y:S08]  /*2010*/  LDC R7, c[0x0][0x220] ;  /* 0x00008800ff077b82 */ /* 0x001e300000000800 */
[----:B------:R-:W2:Y:S01]  /*2020*/  LDC.64 R4, c[0x0][0x2e8] ;  /* 0x0000ba00ff047b82 */ /* 0x000ea20000000a00 */
[----:B-1----:R-:W-:-:S04]  /*2030*/  IMAD R0, R3, R2, R0 ;  /* 0x0000000203007224 */ /* 0x002fc800078e0200 */
[----:B0-----:R-:W-:-:S04]  /*2040*/  IMAD R3, R0, R7, UR6 ;  /* 0x0000000600037e24 */ /* 0x001fc8000f8e0207 */
[----:B--2---:R-:W-:-:S05]  /*2050*/  IMAD.WIDE R2, R3, 0x4, R4 ;  /* 0x0000000403027825 */ /* 0x004fca00078e0204 */
[----:B------:R-:W-:Y:S01]  /*2060*/  STG.E desc[UR4][R2.64], RZ ;  /* 0x000000ff02007986 */ /* 0x000fe2000c101904 */
[----:B------:R-:W-:Y:S05]  /*2070*/  EXIT ;  /* 0x000000000000794d */ /* 0x000fea0003800000 */
.L_x_1130:
        /* <DEDUP_REMOVED lines=16> */
.L_x_3692:


//--------------------- .text._ZN7cutlass13device_kernelIN5flash11enable_sm90INS1_16FlashAttnBwdSm90INS1_25CollectiveMainloopBwdSm90ILi2ELi2ELi2EN4cute5tupleIJNS5_1CILi1EEES8_S8_EEENS6_IJNS7_ILi64EEENS7_ILi128EEESB_EEENS_10bfloat16_tEfNS_4arch4Sm90ELb0ELb1ELb0ELb0ELb0ELb1ELb0ELb0ELi2ELi1ELi2ELi1ELb0EEENS1_21CollectiveEpilogueBwdISC_SD_SF_Li256ELb0ELb0ELi1EEENS1_19SingleTileSchedulerILb0ELb0ELb0ELi128EEEEEEEEEvNT_6ParamsE --------------------------
	.section	.text._ZN7cutlass13device_kernelIN5flash11enable_sm90INS1_16FlashAttnBwdSm90INS1_25CollectiveMainloopBwdSm90ILi2ELi2ELi2EN4cute5tupleIJNS5_1CILi1EEES8_S8_EEENS6_IJNS7_ILi64EEENS7_ILi128EEESB_EEENS_10bfloat16_tEfNS_4arch4Sm90ELb0ELb1ELb0ELb0ELb0ELb1ELb0ELb0ELi2ELi1ELi2ELi1ELb0EEENS1_21CollectiveEpilogueBwdISC_SD_SF_Li256ELb0ELb0ELi1EEENS1_19SingleTileSchedulerILb0ELb0ELb0ELi128EEEEEEEEEvNT_6ParamsE,"ax",@progbits
	.align	128
.text._ZN7cutlass13device_kernelIN5flash11enable_sm90INS1_16FlashAttnBwdSm90INS1_25CollectiveMainloopBwdSm90ILi2ELi2ELi2EN4cute5tupleIJNS5_1CILi1EEES8_S8_EEENS6_IJNS7_ILi64EEENS7_ILi128EEESB_EEENS_10bfloat16_tEfNS_4arch4Sm90ELb0ELb1ELb0ELb0ELb0ELb1ELb0ELb0ELi2ELi1ELi2ELi1ELb0EEENS1_21CollectiveEpilogueBwdISC_SD_SF_Li256ELb0ELb0ELi1EEENS1_19SingleTileSchedulerILb0ELb0ELb0ELi128EEEEEEEEEvNT_6ParamsE:
        .type           _ZN7cutlass13device_kernelIN5flash11enable_sm90INS1_16FlashAttnBwdSm90INS1_25CollectiveMainloopBwdSm90ILi2ELi2ELi2EN4cute5tupleIJNS5_1CILi1EEES8_S8_EEENS6_IJNS7_ILi64EEENS7_ILi128EEESB_EEENS_10bfloat16_tEfNS_4arch4Sm90ELb0ELb1ELb0ELb0ELb0ELb1ELb0ELb0ELi2ELi1ELi2ELi1ELb0EEENS1_21CollectiveEpilogueBwdISC_SD_SF_Li256ELb0ELb0ELi1EEENS1_19SingleTileSchedulerILb0ELb0ELb0ELi128EEEEEEEEEvNT_6ParamsE,@function
        .size           _ZN7cutlass13device_kernelIN5flash11enable_sm90INS1_16FlashAttnBwdSm90INS1_25CollectiveMainloopBwdSm90ILi2ELi2ELi2EN4cute5tupleIJNS5_1CILi1EEES8_S8_EEENS6_IJNS7_ILi64EEENS7_ILi128EEESB_EEENS_10bfloat16_tEfNS_4arch4Sm90ELb0ELb1ELb0ELb0ELb0ELb1ELb0ELb0ELi2ELi1ELi2ELi1ELb0EEENS1_21CollectiveEpilogueBwdISC_SD_SF_Li256ELb0ELb0ELi1EEENS1_19SingleTileSchedulerILb0ELb0ELb0ELi128EEEEEEEEEvNT_6ParamsE,(.L_x_3693 - _ZN7cutlass13device_kernelIN5flash11enable_sm90INS1_16FlashAttnBwdSm90INS1_25CollectiveMainloopBwdSm90ILi2ELi2ELi2EN4cute5tupleIJNS5_1CILi1EEES8_S8_EEENS6_IJNS7_ILi64EEENS7_ILi128EEESB_EEENS_10bfloat16_tEfNS_4arch4Sm90ELb0ELb1ELb0ELb0ELb0ELb1ELb0ELb0ELi2ELi1ELi2ELi1ELb0EEENS1_21CollectiveEpilogueBwdISC_SD_SF_Li256ELb0ELb0ELi1EEENS1_19SingleTileSchedulerILb0ELb0ELb0ELi128EEEEEEEEEvNT_6ParamsE)
        .other          _ZN7cutlass13device_kernelIN5flash11enable_sm90INS1_16FlashAttnBwdSm90INS1_25CollectiveMainloopBwdSm90ILi2ELi2ELi2EN4cute5tupleIJNS5_1CILi1EEES8_S8_EEENS6_IJNS7_ILi64EEENS7_ILi128EEESB_EEENS_10bfloat16_tEfNS_4arch4Sm90ELb0ELb1ELb0ELb0ELb0ELb1ELb0ELb0ELi2ELi1ELi2ELi1ELb0EEENS1_21CollectiveEpilogueBwdISC_SD_SF_Li256ELb0ELb0ELi1EEENS1_19SingleTileSchedulerILb0ELb0ELb0ELi128EEEEEEEEEvNT_6ParamsE,@"STO_CUDA_ENTRY STV_DEFAULT"
_ZN7cutlass13device_kernelIN5flash11enable_sm90INS1_16FlashAttnBwdSm90INS1_25CollectiveMainloopBwdSm90ILi2ELi2ELi2EN4cute5tupleIJNS5_1CILi1EEES8_S8_EEENS6_IJNS7_ILi64EEENS7_ILi128EEESB_EEENS_10bfloat16_tEfNS_4arch4Sm90ELb0ELb1ELb0ELb0ELb0ELb1ELb0ELb0ELi2ELi1ELi2ELi1ELb0EEENS1_21CollectiveEpilogueBwdISC_SD_SF_Li256ELb0ELb0ELi1EEENS1_19SingleTileSchedulerILb0ELb0ELb0ELi128EEEEEEEEEvNT_6ParamsE:
[----:B------:R-:W1:Y:S02]  /*0000*/  LDC R1, c[0x0][0x28] ;  /* 0x00000a00ff017b82 */ /* 0x000e640000000800 */
[----:B-1----:R-:W-:Y:S01]  /*0010*/  VIADD R1, R1, 0xfffffff8 ;  /* 0xfffffff801017836 */ /* 0x002fe20000000000 */
[----:B------:R-:W1:Y:S01]  /*0020*/  S2R R3, SR_TID.X ;  /* 0x0000000000037919 */ /* 0x000e620000002100 */
[----:B------:R-:W-:Y:S01]  /*0030*/  ELECT P0, URZ, PT ;  /* 0x00000000003f782f */ /* 0x000fe20003800000 */
[----:B------:R-:W-:Y:S01]  /*0040*/  BSSY B0, `(.L_x_1131) ;  /* 0x000001a000007945 */ /* 0x000fe20003800000 */
[--C-:B-1----:R-:W-:Y:S02]  /*0050*/  SHF.R.U32.HI R0, RZ, 0x5, R3.reuse ;  /* 0x00000005ff007819 */ /* 0x102fe40000011603 */
[----:B------:R-:W-:-:S03]  /*0060*/  SHF.R.U32.HI R3, RZ, 0x7, R3 ;  /* 0x00000007ff037819 */ /* 0x000fc60000011603 */
        /* <DEDUP_REMOVED lines=23> */
.L_x_1132:
[----:B------:R-:W-:Y:S05]  /*01e0*/  BSYNC B0 ;  /* 0x0000000000007941 */ /* 0x000fea0003800000 */
.L_x_1131:
[----:B------:R-:W-:Y:S01]  /*01f0*/  VOTEU.ANY UP0, P0 ;  /* 0x00000000003f7886 */ /* 0x000fe20000000100 */
[----:B------:R-:W1:Y:S01]  /*0200*/  SHFL.IDX PT, R3, R3, RZ, 0x1f ;  /* 0x00001fff03037589 */ /* 0x000e6200000e0000 */
[----:B------:R-:W-:Y:S01]  /*0210*/  UMOV UR4, 0x1 ;  /* 0x0000000100047882 */ /* 0x000fe20000000000 */
[----:B------:R-:W-:Y:S01]  /*0220*/  VOTEU.ANY UP1, P0 ;  /* 0x00000000003f7886 */ /* 0x000fe20000020100 */
[----:B------:R-:W-:Y:S01]  /*0230*/  UMOV UR38, 0x1 ;  /* 0x0000000100267882 */ /* 0x000fe20000000000 */
[----:B------:R-:W2:Y:S01]  /*0240*/  @UP0 S2UR UR7, SR_CgaCtaId ;  /* 0x00000000000709c3 */ /* 0x000ea20000008800 */
[----:B------:R-:W3:Y:S01]  /*0250*/  SHFL.IDX PT, R2, R0, RZ, 0x1f ;  /* 0x00001fff00027589 */ /* 0x000ee200000e0000 */
[----:B------:R-:W-:Y:S01]  /*0260*/  @UP0 UMOV UR6, 0x400 ;  /* 0x0000040000060882 */ /* 0x000fe20000000000 */
[----:B------:R-:W-:-:S04]  /*0270*/  @UP0 UIADD3 UR4, -UR4, 0x100000, URZ ;  /* 0x0010000004040890 */ /* 0x000fc8000fffe13f */
[----:B------:R-:W-:Y:S02]  /*0280*/  @UP0 USHF.L.U32 UR5, UR4, 0xb, URZ ;  /* 0x0000000b04050899 */ /* 0x000fe4000800063f */
[----:B------:R-:W-:Y:S01]  /*0290*/  @UP0 USHF.L.U32 UR4, UR4, 0x1, URZ ;  /* 0x0000000104040899 */ /* 0x000fe2000800063f */
[----:B-1----:R-:W-:Y:S01]  /*02a0*/  R2UR UR8, R3 ;  /* 0x00000000030872ca */ /* 0x002fe200000e0000 */
[----:B--2---:R-:W-:Y:S01]  /*02b0*/  @UP0 ULEA UR6, UR7, UR6, 0x18 ;  /* 0x0000000607060291 */ /* 0x004fe2000f8ec03f */
[----:B---3--:R-:W-:-:S11]  /*02c0*/  ISETP.NE.AND P1, PT, R2, RZ, PT ;  /* 0x000000ff0200720c */ /* 0x008fd60003f25270 */
[----:B------:R-:W-:Y:S01]  /*02d0*/  UISETP.NE.AND UP0, UPT, UR8, URZ, UPT ;  /* 0x0000003f0800728c */ /* 0x000fe2000bf05270 */
[----:B------:R-:W1:Y:S02]  /*02e0*/  FENCE.VIEW.ASYNC.S ;  /* 0x00000000000073c6 */ /* 0x000e640000000000 */
[----:B-1----:R1:W2:Y:S01]  /*02f0*/  @UP1 SYNCS.EXCH.64 URZ, [UR6+0x30800], UR4 ;  /* 0x03080004063f15b2 */ /* 0x0022a20008000100 */
[----:B------:R-:W-:Y:S01]  /*0300*/  USEL UR38, UR38, 0x2, !UP0 ;  /* 0x0000000226267887 */ /* 0x000fe2000c000000 */
[----:B------:R-:W-:Y:S11]  /*0310*/  @P1 BRA `(.L_x_1133) ;  /* 0x0000000000481947 */ /* 0x000ff60003800000 */
[----:B-1----:R-:W1:Y:S01]  /*0320*/  S2UR UR5, SR_CgaCtaId ;  /* 0x00000000000579c3 */ /* 0x002e620000008800 */
        /* <DEDUP_REMOVED lines=15> */
[----:B------:R3:W1:Y:S02]  /*0420*/  SYNCS.EXCH.64 URZ, [UR8+0x30828], UR4 ;  /* 0x03082804083f75b2 */ /* 0x0006640008000100 */
[----:B---3--:R-:W-:Y:S01]  /*0430*/  NOP ;  /* 0x0000000000007918 */ /* 0x008fe20000000000 */
.L_x_1133:
[----:B------:R-:W3:Y:S01]  /*0440*/  SHFL.IDX PT, R2, R0, RZ, 0x1f ;  /* 0x00001fff00027589 */ /* 0x000ee200000e0000 */
[----:B------:R-:W-:Y:S01]  /*0450*/  NOP ;  /* 0x0000000000007918 */ /* 0x000fe20000000000 */
[----:B---3--:R-:W-:-:S13]  /*0460*/  ISETP.NE.AND P0, PT, R2, RZ, PT ;  /* 0x000000ff0200720c */ /* 0x008fda0003f05270 */
        /* <DEDUP_REMOVED lines=17> */
[----:B------:R3:W1:Y:S02]  /*0580*/  SYNCS.EXCH.64 URZ, [UR8+0x30848], UR6 ;  /* 0x03084806083f75b2 */ /* 0x0006640008000100 */
[----:B---3--:R-:W-:Y:S01]  /*0590*/  NOP ;  /* 0x0000000000007918 */ /* 0x008fe20000000000 */
.L_x_1134:
[----:B------:R-:W-:Y:S01]  /*05a0*/  PLOP3.LUT P0, PT, PT, PT, UP0, 0x80, 0x0 ;  /* 0x000000000000781c */ /* 0x000fe20003f0f008 */
[----:B------:R-:W-:Y:S01]  /*05b0*/  NOP ;  /* 0x0000000000007918 */ /* 0x000fe20000000000 */
[----:B------:R-:W-:Y:S01]  /*05c0*/  BSSY B6, `(.L_x_1135) ;  /* 0x00008f3000067945 */ /* 0x000fe20003800000 */
[----:B-12-4-:R-:W-:Y:S10]  /*05d0*/  BAR.SYNC.DEFER_BLOCKING 0x0 ;  /* 0x0000000000007b1d */ /* 0x016ff40000010000 */
[----:B------:R-:W-:Y:S05]  /*05e0*/  @!P0 BRA `(.L_x_1136) ;  /* 0x00000060002c8947 */ /* 0x000fea0003800000 */
.L_x_1137:
[----:B------:R-:W-:-:S08]  /*05f0*/  NOP ;  /* 0x0000000000007918 */ /* 0x000fd00000000000 */
[----:B------:R-:W1:Y:S02]  /*0600*/  USETMAXREG.TRY_ALLOC.CTAPOOL UP0, 0xf0 ;  /* 0x000000f0000079c8 */ /* 0x000e640008000600 */
[----:B-1----:R-:W-:-:S13]  /*0610*/  PLOP3.LUT P0, PT, PT, PT, UP0, 0x80, 0x0 ;  /* 0x000000000000781c */ /* 0x002fda0003f0f008 */
[----:B------:R-:W-:Y:S05]  /*0620*/  @!P0 BRA `(.L_x_1137) ;  /* 0xfffffffc00f08947 */ /* 0x000fea000383ffff */
[----:B------:R-:W-:Y:S01]  /*0630*/  LOP3.LUT R0, R0, 0x3, RZ, 0xc0, !PT ;  /* 0x0000000300007812 */ /* 0x000fe200078ec0ff */
[----:B------:R-:W1:Y:S01]  /*0640*/  S2R R2, SR_TID.X ;  /* 0x0000000000027919 */ /* 0x000e620000002100 */
        /* <DEDUP_REMOVED lines=8> */
[----:B------:R-:W1:Y:S01]  /*06d0*/  S2UR UR39, SR_CTAID.X ;  /* 0x00000000002779c3 */ /* 0x000e620000002500 */
[----:B------:R-:W-:Y:S01]  /*06e0*/  ULDC UR7, c[0x0][0x280] ;  /* 0x0000a00000077ab9 */ /* 0x000fe20000000800 */
[----:B------:R-:W-:Y:S01]  /*06f0*/  ULDC UR6, c[0x0][0x290] ;  /* 0x0000a40000067ab9 */ /* 0x000fe20000000800 */
[----:B------:R-:W-:Y:S01]  /*0700*/  ULDC UR4, c[0x0][0x74c] ;  /* 0x0001d30000047ab9 */ /* 0x000fe20000000800 */
        /* <DEDUP_REMOVED lines=20> */
[----:B-1----:R-:W-:Y:S02]  /*0850*/  ULEA UR5, UR39, UR7, 0x7 ;  /* 0x0000000727057291 */ /* 0x002fe4000f8e383f */
[----:B------:R-:W-:Y:S02]  /*0860*/  ISETP.LE.AND P1, PT, RZ, UR39, PT ;  /* 0x00000027ff007c0c */ /* 0x000fe4000bf23270 */
[----:B------:R-:W-:-:S02]  /*0870*/  CS2R R48, SRZ ;  /* 0x0000000000307805 */ /* 0x000fc4000001ff00 */
[----:B------:R-:W-:Y:S01]  /*0880*/  CS2R R46, SRZ ;  /* 0x00000000002e7805 */ /* 0x000fe2000001ff00 */
[----:B------:R-:W-:Y:S01]  /*0890*/  UIADD3 UR4, -UR4, UR5, -UR6 ;  /* 0x0000000504047290 */ /* 0x000fe2000fffe906 */
[----:B------:R-:W-:Y:S02]  /*08a0*/  CS2R R44, SRZ ;  /* 0x00000000002c7805 */ /* 0x000fe4000001ff00 */
[----:B------:R-:W-:Y:S02]  /*08b0*/  CS2R R42, SRZ ;  /* 0x00000000002a7805 */ /* 0x000fe4000001ff00 */
[----:B------:R-:W-:Y:S01]  /*08c0*/  CS2R R40, SRZ ;  /* 0x0000000000287805 */ /* 0x000fe2000001ff00 */
[----:B------:R-:W-:Y:S01]  /*08d0*/  USHF.R.S32.HI UR5, URZ, 0x1f, UR4 ;  /* 0x0000001f3f057899 */ /* 0x000fe20008011404 */
[----:B------:R-:W-:Y:S02]  /*08e0*/  CS2R R38, SRZ ;  /* 0x0000000000267805 */ /* 0x000fe4000001ff00 */
[----:B------:R-:W-:-:S02]  /*08f0*/  CS2R R36, SRZ ;  /* 0x0000000000247805 */ /* 0x000fc4000001ff00 */
[----:B------:R-:W-:Y:S01]  /*0900*/  CS2R R34, SRZ ;  /* 0x0000000000227805 */ /* 0x000fe2000001ff00 */
[----:B------:R-:W-:Y:S01]  /*0910*/  ULEA.HI UR5, UR5, UR4, URZ, 0x6 ;  /* 0x0000000405057291 */ /* 0x000fe2000f8f303f */
[----:B------:R-:W-:Y:S01]  /*0920*/  CS2R R32, SRZ ;  /* 0x0000000000207805 */ /* 0x000fe2000001ff00 */
[----:B------:R-:W-:Y:S01]  /*0930*/  UIADD3 UR4, UR7, 0x3f, URZ ;  /* 0x0000003f07047890 */ /* 0x000fe2000fffe03f */
[----:B------:R-:W-:Y:S01]  /*0940*/  CS2R R30, SRZ ;  /* 0x00000000001e7805 */ /* 0x000fe2000001ff00 */
[----:B------:R-:W-:Y:S01]  /*0950*/  USHF.R.S32.HI UR6, URZ, 0x6, UR5 ;  /* 0x000000063f067899 */ /* 0x000fe20008011405 */
[----:B------:R-:W-:Y:S01]  /*0960*/  CS2R R28, SRZ ;  /* 0x00000000001c7805 */ /* 0x000fe2000001ff00 */
[----:B------:R-:W-:Y:S01]  /*0970*/  USHF.R.S32.HI UR5, URZ, 0x1f, UR4 ;  /* 0x0000001f3f057899 */ /* 0x000fe20008011404 */
[----:B------:R-:W-:Y:S01]  /*0980*/  CS2R R26, SRZ ;  /* 0x00000000001a7805 */ /* 0x000fe2000001ff00 */
[----:B------:R-:W-:Y:S01]  /*0990*/  UISETP.LT.AND UP0, UPT, URZ, UR6, UPT ;  /* 0x000000063f00728c */ /* 0x000fe2000bf01270 */
[----:B------:R-:W-:Y:S01]  /*09a0*/  CS2R R24, SRZ ;  /* 0x0000000000187805 */ /* 0x000fe2000001ff00 */
[----:B------:R-:W-:Y:S01]  /*09b0*/  ULEA.HI UR5, UR5, UR4, URZ, 0x6 ;  /* 0x0000000405057291 */ /* 0x000fe2000f8f303f */
[----:B------:R-:W-:Y:S01]  /*09c0*/  CS2R R150, SRZ ;  /* 0x0000000000967805 */ /* 0x000fe2000001ff00 */
[----:B------:R-:W-:Y:S01]  /*09d0*/  USEL UR37, URZ, UR6, !UP0 ;  /* 0x000000063f257287 */ /* 0x000fe2000c000000 */
[----:B------:R-:W-:Y:S01]  /*09e0*/  CS2R R148, SRZ ;  /* 0x0000000000947805 */ /* 0x000fe2000001ff00 */
[----:B------:R-:W-:Y:S01]  /*09f0*/  USHF.R.S32.HI UR36, URZ, 0x6, UR5 ;  /* 0x000000063f247899 */ /* 0x000fe20008011405 */
        /* <DEDUP_REMOVED lines=24> */
[----:B------:R-:W-:Y:S01]  /*0b80*/  IMAD.MOV.U32 R99, RZ, RZ, RZ ;  /* 0x000000ffff637224 */ /* 0x000fe200078e00ff */
[----:B------:R-:W-:Y:S06]  /*0b90*/  @!P1 BRA `(.L_x_1139) ;  /* 0x0000000000289947 */ /* 0x000fec0003800000 */
[----:B------:R-:W-:Y:S01]  /*0ba0*/  ULEA UR4, UR39, UR7, 0x7 ;  /* 0x0000000727047291 */ /* 0x000fe2000f8e383f */
[----:B------:R-:W-:-:S03]  /*0bb0*/  ULDC UR5, c[0x0][0x290] ;  /* 0x0000a40000057ab9 */ /* 0x000fc60000000800 */
[----:B------:R-:W-:-:S03]  /*0bc0*/  UIADD3 UR4, -UR5, 0xbf, UR4 ;  /* 0x000000bf05047890 */ /* 0x000fc6000fffe104 */
[----:B------:R-:W-:Y:S02]  /*0bd0*/  ULDC UR5, c[0x0][0x748] ;  /* 0x0001d20000057ab9 */ /* 0x000fe40000000800 */
[----:B------:R-:W-:-:S04]  /*0be0*/  UIADD3 UR4, UR4, UR5, URZ ;  /* 0x0000000504047290 */ /* 0x000fc8000fffe03f */
[----:B------:R-:W-:-:S04]  /*0bf0*/  USHF.R.S32.HI UR5, URZ, 0x1f, UR4 ;  /* 0x0000001f3f057899 */ /* 0x000fc80008011404 */
[----:B------:R-:W-:-:S04]  /*0c00*/  ULEA.HI UR5, UR5, UR4, URZ, 0x6 ;  /* 0x0000000405057291 */ /* 0x000fc8000f8f303f */
[----:B------:R-:W-:-:S04]  /*0c10*/  USHF.R.S32.HI UR5, URZ, 0x6, UR5 ;  /* 0x000000063f057899 */ /* 0x000fc80008011405 */
[----:B------:R-:W-:-:S04]  /*0c20*/  UISETP.LT.AND UP0, UPT, UR36, UR5, UPT ;  /* 0x000000052400728c */ /* 0x000fc8000bf01270 */
[----:B------:R-:W-:-:S12]  /*0c30*/  USEL UR36, UR36, UR5, UP0 ;  /* 0x0000000524247287 */ /* 0x000fd80008000000 */
.L_x_1139:
[----:B------:R-:W-:Y:S01]  /*0c40*/  UISETP.GT.AND UP0, UPT, UR36, UR37, UPT ;  /* 0x000000252400728c */ /* 0x000fe2000bf04270 */
[----:B------:R-:W-:Y:S01]  /*0c50*/  IMAD.MOV.U32 R98, RZ, RZ, RZ ;  /* 0x000000ffff627224 */ /* 0x000fe200078e00ff */
[----:B------:R-:W-:Y:S02]  /*0c60*/  CS2R R96, SRZ ;  /* 0x0000000000607805 */ /* 0x000fe4000001ff00 */
[----:B------:R-:W-:Y:S02]  /*0c70*/  CS2R R94, SRZ ;  /* 0x00000000005e7805 */ /* 0x000fe4000001ff00 */
[----:B------:R-:W-:Y:S02]  /*0c80*/  CS2R R92, SRZ ;  /* 0x00000000005c7805 */ /* 0x000fe4000001ff00 */
[----:B------:R-:W-:Y:S02]  /*0c90*/  CS2R R90, SRZ ;  /* 0x00000000005a7805 */ /* 0x000fe4000001ff00 */
[----:B------:R-:W-:-:S02]  /*0ca0*/  PLOP3.LUT P1, PT, PT, PT, UP0, 0x80, 0x0 ;  /* 0x000000000000781c */ /* 0x000fc40003f2f008 */
[----:B------:R-:W-:-:S11]  /*0cb0*/  CS2R R88, SRZ ;  /* 0x0000000000587805 */ /* 0x000fd6000001ff00 */
[----:B------:R-:W-:Y:S05]  /*0cc0*/  @!P1 BRA `(.L_x_1140) ;  /* 0x0000003400b49947 */ /* 0x000fea0003800000 */
[----:B------:R-:W-:Y:S01]  /*0cd0*/  MOV R0, RZ ;  /* 0x000000ff00007202 */ /* 0x000fe20000000f00 */
[----:B------:R-:W-:Y:S01]  /*0ce0*/  ULDC UR40, c[0x0][0x280] ;  /* 0x0000a00000287ab9 */ /* 0x000fe20000000800 */
[----:B------:R-:W-:Y:S02]  /*0cf0*/  ULDC UR41, c[0x0][0x744] ;  /* 0x0001d10000297ab9 */ /* 0x000fe40000000800 */
        /* <DEDUP_REMOVED lines=18> */
.L_x_1142:
        /* <DEDUP_REMOVED lines=15> */
.L_x_1141:
[----:B------:R-:W1:Y:S01]  /*0f10*/  S2R R0, SR_CgaCtaId ;  /* 0x0000000000007919 */ /* 0x000e620000008800 */
[----:B------:R-:W-:-:S04]  /*0f20*/  MOV R229, 0x400 ;  /* 0x0000040000e57802 */ /* 0x000fc80000000f00 */
[----:B-1----:R-:W-:-:S05]  /*0f30*/  LEA R229, R0, R229, 0x18 ;  /* 0x000000e500e57211 */ /* 0x002fca00078ec0ff */
[----:B------:R-:W-:-:S05]  /*0f40*/  VIADD R232, R229, 0x28800 ;  /* 0x00028800e5e87836 */ /* 0x000fca0000000000 */
        /* <DEDUP_REMOVED lines=18> */
.L_x_1144:
        /* <DEDUP_REMOVED lines=15> */
.L_x_1143:
        /* <DEDUP_REMOVED lines=8> */
.L_x_1249:
[----:B------:R-:W-:Y:S02]  /*11e0*/  SHF.L.U32 R8, RZ, 0x1f, RZ ;  /* 0x0000001fff087819 */ /* 0x000fe400000006ff */
[----:B--2---:R-:W-:Y:S02]  /*11f0*/  LEA.HI R4, R14, R14, RZ, 0x1 ;  /* 0x0000000e0e047211 */ /* 0x004fe400078f08ff */
[----:B------:R-:W2:Y:S01]  /*1200*/  SYNCS.PHASECHK.TRANS64.TRYWAIT P0, [R229+URZ+0x30800], R8 ;  /* 0x03080008e50075a7 */ /* 0x000ea2000800017f */
[----:B------:R-:W-:Y:S02]  /*1210*/  LOP3.LUT R7, R2, 0xffffff80, RZ, 0xc0, !PT ;  /* 0xffffff8002077812 */ /* 0x000fe400078ec0ff */
[----:B------:R-:W-:Y:S02]  /*1220*/  LOP3.LUT R5, R4, 0xfffffffe, RZ, 0xc0, !PT ;  /* 0xfffffffe04057812 */ /* 0x000fe400078ec0ff */
[CC--:B------:R-:W-:Y:S01]  /*1230*/  LEA.HI R4, R3.reuse, R0.reuse, RZ, 0x5 ;  /* 0x0000000003047211 */ /* 0x0c0fe200078f28ff */
[----:B------:R-:W-:Y:S01]  /*1240*/  IMAD.IADD R7, R0, 0x1, -R7 ;  /* 0x0000000100077824 */ /* 0x000fe200078e0a07 */
[CC--:B------:R-:W-:Y:S01]  /*1250*/  LEA.HI R9, R3.reuse, R0.reuse, RZ, 0x3 ;  /* 0x0000000003097211 */ /* 0x0c0fe200078f18ff */
[----:B------:R-:W-:Y:S01]  /*1260*/  IMAD.IADD R224, R14, 0x1, -R5 ;  /* 0x000000010ee07824 */ /* 0x000fe200078e0a05 */
[----:B------:R-:W-:Y:S01]  /*1270*/  LEA.HI R5, R3, R0, RZ, 0x4 ;  /* 0x0000000003057211 */ /* 0x000fe200078f20ff */
[----:B------:R-:W-:Y:S01]  /*1280*/  IMAD.SHL.U32 R3, R0, 0x40, RZ ;  /* 0x0000004000037824 */ /* 0x000fe200078e00ff */
[----:B------:R-:W-:-:S02]  /*1290*/  SHF.R.S32.HI R2, RZ, 0x1f, R7 ;  /* 0x0000001fff027819 */ /* 0x000fc40000011407 */
[----:B------:R-:W-:Y:S02]  /*12a0*/  SHF.R.S32.HI R4, RZ, 0x5, R4 ;  /* 0x00000005ff047819 */ /* 0x000fe40000011404 */
[----:B------:R-:W-:Y:S02]  /*12b0*/  SHF.R.S32.HI R10, RZ, 0x4, R5 ;  /* 0x00000004ff0a7819 */ /* 0x000fe40000011405 */
[----:B------:R-:W-:Y:S01]  /*12c0*/  LEA.HI R0, R2, R7, RZ, 0x2 ;  /* 0x0000000702007211 */ /* 0x000fe200078f10ff */
[----:B------:R-:W-:Y:S01]  /*12d0*/  IMAD.SHL.U32 R6, R4, 0x10, RZ ;  /* 0x0000001004067824 */ /* 0x000fe200078e00ff */
[----:B------:R-:W-:Y:S02]  /*12e0*/  LEA.HI R11, R5, R10, RZ, 0x1 ;  /* 0x0000000a050b7211 */ /* 0x000fe400078f08ff */
[----:B------:R-:W-:Y:S02]  /*12f0*/  LOP3.LUT R3, R3, 0x1c0, RZ, 0xc0, !PT ;  /* 0x000001c003037812 */ /* 0x000fe400078ec0ff */
[----:B------:R-:W-:-:S02]  /*1300*/  SHF.R.S32.HI R4, RZ, 0x2, R0 ;  /* 0x00000002ff047819 */ /* 0x000fc40000011400 */
[----:B------:R-:W-:Y:S01]  /*1310*/  SHF.R.S32.HI R5, RZ, 0x1f, R0 ;  /* 0x0000001fff057819 */ /* 0x000fe20000011400 */
[----:B--2---:R-:W-:Y:S06]  /*1320*/  @P0 BRA `(.L_x_1146) ;  /* 0x0000000000080947 */ /* 0x004fec0003800000 */
[----:B------:R-:W2:Y:S02]  /*1330*/  SYNCS.PHASECHK.TRANS64.TRYWAIT P0, [R229+URZ+0x30800], R8 ;  /* 0x03080008e50075a7 */ /* 0x000ea4000800017f */
[----:B--2---:R-:W-:Y:S05]  /*1340*/  @!P0 BRA `(.L_x_1147) ;  /* 0x00000080008c8947 */ /* 0x004fea0003800000 */
.L_x_1146:
[----:B------:R-:W-:Y:S01]  /*1350*/  LEA.HI R5, R5, R4, RZ, 0x3 ;  /* 0x0000000405057211 */ /* 0x000fe200078f18ff */
[----:B------:R-:W-:Y:S01]  /*1360*/  ULDC UR4, c[0x0][0x290] ;  /* 0x0000a40000047ab9 */ /* 0x000fe20000000800 */
[----:B--2---:R-:W-:Y:S01]  /*1370*/  LOP3.LUT R8, R3, 0x30, R6, 0xf8, !PT ;  /* 0x0000003003087812 */ /* 0x004fe200078ef806 */
[----:B------:R-:W-:Y:S01]  /*1380*/  UIMAD UR4, UR39, -0x80, UR4 ;  /* 0xffffff80270478a4 */ /* 0x000fe2000f8e0204 */
[----:B------:R-:W-:Y:S01]  /*1390*/  LOP3.LUT R5, R5, 0xfffffff8, RZ, 0xc0, !PT ;  /* 0xfffffff805057812 */ /* 0x000fe200078ec0ff */
[----:B------:R-:W-:Y:S01]  /*13a0*/  IMAD.U32 R233, RZ, RZ, UR38 ;  /* 0x00000026ffe97e24 */ /* 0x000fe2000f8e00ff */
[----:B------:R-:W-:Y:S01]  /*13b0*/  LEA.HI R6, R13, R13, RZ, 0x1 ;  /* 0x0000000d0d067211 */ /* 0x000fe200078f08ff */
[----:B------:R-:W-:Y:S01]  /*13c0*/  IMAD.MOV.U32 R223, RZ, RZ, RZ ;  /* 0x000000ffffdf7224 */ /* 0x000fe200078e00ff */
[----:B------:R-:W-:Y:S01]  /*13d0*/  LOP3.LUT R11, R11, 0x7ffffe, RZ, 0xc0, !PT ;  /* 0x007ffffe0b0b7812 */ /* 0x000fe200078ec0ff */
[----:B------:R-:W-:Y:S01]  /*13e0*/  IMAD.IADD R5, R4, 0x1, -R5 ;  /* 0x0000000104057824 */ /* 0x000fe200078e0a05 */
[----:B------:R-:W-:Y:S01]  /*13f0*/  LEA.HI R4, R2, R7, RZ, 0x5 ;  /* 0x0000000702047211 */ /* 0x000fe200078f28ff */
[----:B------:R-:W-:Y:S01]  /*1400*/  IMAD.SHL.U32 R2, R13, 0x1000, RZ ;  /* 0x000010000d027824 */ /* 0x000fe200078e00ff */
[----:B------:R-:W-:Y:S01]  /*1410*/  LOP3.LUT R6, R6, 0x3fffffe, RZ, 0xc0, !PT ;  /* 0x03fffffe06067812 */ /* 0x000fe200078ec0ff */
[----:B------:R-:W-:Y:S01]  /*1420*/  IMAD.IADD R11, R10, 0x1, -R11 ;  /* 0x000000010a0b7824 */ /* 0x000fe200078e0a0b */
[----:B------:R-:W-:-:S02]  /*1430*/  SHF.R.S32.HI R4, RZ, 0x5, R4 ;  /* 0x00000005ff047819 */ /* 0x000fc40000011404 */
[----:B------:R-:W-:Y:S02]  /*1440*/  CS2R R86, SRZ ;  /* 0x0000000000567805 */ /* 0x000fe4000001ff00 */
[----:B------:R-:W-:Y:S01]  /*1450*/  LOP3.LUT R9, R8, 0x8, R9, 0xf8, !PT ;  /* 0x0000000808097812 */ /* 0x000fe200078ef809 */
[----:B------:R-:W-:Y:S01]  /*1460*/  IMAD R11, R11, 0x200, R2 ;  /* 0x000002000b0b7824 */ /* 0x000fe200078e0202 */
[----:B------:R-:W-:Y:S01]  /*1470*/  SHF.R.U32.HI R8, RZ, 0x3, R3 ;  /* 0x00000003ff087819 */ /* 0x000fe20000011603 */
[----:B------:R-:W-:Y:S01]  /*1480*/  IMAD R4, R4, 0x10, R5 ;  /* 0x0000001004047824 */ /* 0x000fe200078e0205 */
[----:B------:R-:W-:Y:S01]  /*1490*/  LOP3.LUT R0, R0, 0x7ffffffc, RZ, 0xc0, !PT ;  /* 0x7ffffffc00007812 */ /* 0x000fe200078ec0ff */
[----:B------:R-:W2:Y:S01]  /*14a0*/  S2R R5, SR_CTAID.X ;  /* 0x0000000000057919 */ /* 0x000ea20000002500 */
[----:B------:R-:W-:Y:S01]  /*14b0*/  IMAD.IADD R3, R13, 0x1, -R6 ;  /* 0x000000010d037824 */ /* 0x000fe200078e0a06 */
[----:B------:R-:W-:Y:S01]  /*14c0*/  LOP3.LUT R8, R9, R8, RZ, 0x3c, !PT ;  /* 0x0000000809087212 */ /* 0x000fe200078e3cff */
[----:B------:R-:W-:Y:S01]  /*14d0*/  IMAD R6, R7, 0x4, R2 ;  /* 0x0000000407067824 */ /* 0x000fe200078e0202 */
[----:B------:R-:W-:Y:S01]  /*14e0*/  CS2R R84, SRZ ;  /* 0x0000000000547805 */ /* 0x000fe2000001ff00 */
[----:B------:R-:W-:Y:S01]  /*14f0*/  IMAD R2, R3, 0x40, R4 ;  /* 0x0000004003027824 */ /* 0x000fe200078e0204 */
[----:B------:R-:W-:Y:S01]  /*1500*/  CS2R R82, SRZ ;  /* 0x0000000000527805 */ /* 0x000fe2000001ff00 */
[----:B------:R-:W-:Y:S01]  /*1510*/  IMAD.IADD R0, R7, 0x1, -R0 ;  /* 0x0000000107007824 */ /* 0x000fe200078e0a00 */
[----:B------:R-:W-:Y:S01]  /*1520*/  CS2R R80, SRZ ;  /* 0x0000000000507805 */ /* 0x000fe2000001ff00 */
[----:B------:R-:W-:Y:S01]  /*1530*/  IMAD.IADD R231, R8, 0x1, R11 ;  /* 0x0000000108e77824 */ /* 0x000fe200078e020b */
[----:B------:R-:W-:Y:S01]  /*1540*/  CS2R R78, SRZ ;  /* 0x00000000004e7805 */ /* 0x000fe2000001ff00 */
[----:B------:R-:W-:Y:S01]  /*1550*/  IMAD.MOV.U32 R4, RZ, RZ, RZ ;  /* 0x000000ffff047224 */ /* 0x000fe200078e00ff */
        /* <DEDUP_REMOVED lines=19> */
[----:B------:R-:W-:Y:S01]  /*1690*/  CS2R R38, SRZ ;  /* 0x0000000000267805 */ /* 0x000fe2000001ff00 */
[----:B--2---:R-:W-:Y:S01]  /*16a0*/  IMAD R226, R5, -0x80, -R2 ;  /* 0xffffff8005e27824 */ /* 0x004fe200078e0a02 */
        /* <DEDUP_REMOVED lines=39> */
[----:B------:R-:W-:Y:S01]  /*1920*/  LOP3.LUT R233, R233, 0x1, RZ, 0xfc, !PT ;  /* 0x00000001e9e97812 */ /* 0x000fe200078efcff */
[----:B------:R-:W-:Y:S01]  /*1930*/  IMAD R3, R6, 0x4, R229 ;  /* 0x0000000406037824 */ /* 0x000fe200078e02e5 */
[----:B------:R-:W-:Y:S01]  /*1940*/  IADD3 R2, -R2, UR4, RZ ;  /* 0x0000000402027c10 */ /* 0x000fe2000fffe1ff */
[----:B------:R-:W-:-:S07]  /*1950*/  IMAD.SHL.U32 R227, R0, 0x2, RZ ;  /* 0x0000000200e37824 */ /* 0x000fce00078e00ff */
.L_x_1158:
[----:B------:R-:W-:Y:S01]  /*1960*/  ISETP.NE.AND P6, PT, R233, 0x3, PT ;  /* 0x00000003e900780c */ /* 0x000fe20003fc5270 */
[----:B------:R-:W-:-:S12]  /*1970*/  YIELD ;  /* 0x0000000000007946 */ /* 0x000fd80003800000 */
[----:B-1----:R-:W-:Y:S05]  /*1980*/  @!P6 BRA `(.L_x_1148) ;  /* 0x000000000004e947 */ /* 0x002fea0003800000 */
[----:B------:R-:W-:Y:S01]  /*1990*/  BPT.TRAP 0x1 ;  /* 0x000000040000795c */ /* 0x000fe20000300000 */
.L_x_1148:
[----:B------:R-:W-:Y:S01]  /*19a0*/  IMAD R0, R4, 0x8, R229 ;  /* 0x0000000804007824 */ /* 0x000fe200078e02e5 */
[----:B------:R-:W-:-:S04]  /*19b0*/  SHF.L.U32 R9, R223, 0x1f, RZ ;  /* 0x0000001fdf097819 */ /* 0x000fc800000006ff */
[----:B------:R2:W3:Y:S01]  /*19c0*/  SYNCS.PHASECHK.TRANS64.TRYWAIT P0, [R0+URZ+0x30810], R9 ;  /* 0x03081009000075a7 */ /* 0x0004e2000800017f */
[----:B------:R-:W-:Y:S05]  /*19d0*/  @!P6 BRA `(.L_x_1149) ;  /* 0x000000000004e947 */ /* 0x000fea0003800000 */
[----:B------:R-:W-:Y:S01]  /*19e0*/  BPT.TRAP 0x1 ;  /* 0x000000040000795c */ /* 0x000fe20000300000 */
.L_x_1149:
[----:B---3--:R-:W-:Y:S05]  /*19f0*/  @P0 BRA `(.L_x_1150) ;  /* 0x0000000000080947 */ /* 0x008fea0003800000 */
[----:B------:R-:W3:Y:S02]  /*1a00*/  SYNCS.PHASECHK.TRANS64.TRYWAIT P0, [R0+URZ+0x30810], R9 ;  /* 0x03081009000075a7 */ /* 0x000ee4000800017f */
[----:B---3--:R-:W-:Y:S05]  /*1a10*/  @!P0 BRA `(.L_x_1151) ;  /* 0x0000007800ec8947 */ /* 0x008fea0003800000 */
.L_x_1150:
[----:B------:R-:W-:Y:S05]  /*1a20*/  WARPSYNC.ALL ;  /* 0x0000000000007948 */ /* 0x000fea0003800000 */
[----:B------:R-:W-:Y:S01]  /*1a30*/  R2UR UR4, R229 ;  /* 0x00000000e50472ca */ /* 0x000fe200000e0000 */
[----:B------:R-:W-:Y:S01]  /*1a40*/  IMAD R5, R224, 0x2000, R229 ;  /* 0x00002000e0057824 */ /* 0x000fe200078e02e5 */
[C---:B------:R-:W-:Y:S01]  /*1a50*/  R2UR UR9, R4.reuse ;  /* 0x00000000040972ca */ /* 0x040fe200000e0000 */
[----:B------:R-:W-:Y:S01]  /*1a60*/  WARPGROUP.ARRIVE ;  /* 0x00000000000079c5 */ /* 0x000fe20000000000 */
[----:B------:R-:W-:Y:S01]  /*1a70*/  UMOV UR11, 0x40000040 ;  /* 0x40000040000b7882 */ /* 0x000fe20000000000 */
[----:B------:R-:W-:Y:S01]  /*1a80*/  IMAD R6, R4, 0x40, R227 ;  /* 0x0000004004067824 */ /* 0x000fe200078e02e3 */
[----:B------:R-:W-:-:S03]  /*1a90*/  R2UR UR5, R5 ;  /* 0x00000000050572ca */ /* 0x000fc600000e0000 */
[----:B------:R-:W-:-:S04]  /*1aa0*/  IMAD R17, R6, 0x4, R229 ;  /* 0x0000000406117824 */ /* 0x000fc800078e02e5 */
[----:B------:R-:W-:-:S04]  /*1ab0*/  UIADD3 UR4, UR4, 0x18000, URZ ;  /* 0x0001800004047890 */ /* 0x000fc8000fffe03f */
[----:B------:R-:W-:Y:S02]  /*1ac0*/  USHF.R.U32.HI UR4, URZ, 0x4, UR4 ;  /* 0x000000043f047899 */ /* 0x000fe40008011604 */
[----:B------:R-:W-:Y:S02]  /*1ad0*/  USHF.R.U32.HI UR6, URZ, 0x4, UR5 ;  /* 0x000000043f067899 */ /* 0x000fe40008011605 */
[----:B------:R-:W-:Y:S02]  /*1ae0*/  ULOP3.LUT UR4, UR4, 0x3fff, URZ, 0xc0, !UPT ;  /* 0x00003fff04047892 */ /* 0x000fe4000f8ec03f */
[----:B------:R-:W-:Y:S02]  /*1af0*/  ULOP3.LUT UR6, UR6, 0x3fff, URZ, 0xc0, !UPT ;  /* 0x00003fff06067892 */ /* 0x000fe4000f8ec03f */
[----:B------:R-:W-:Y:S02]  /*1b00*/  ULOP3.LUT UR8, UR4, 0x10000, URZ, 0xfc, !UPT ;  /* 0x0001000004087892 */ /* 0x000fe4000f8efc3f */
[----:B------:R-:W-:-:S02]  /*1b10*/  ULOP3.LUT UR7, UR6, 0x10000, URZ, 0xfc, !UPT ;  /* 0x0001000006077892 */ /* 0x000fc4000f8efc3f */
[----:B------:R-:W-:-:S03]  /*1b20*/  ULEA UR6, UR9, UR8, 0xa ;  /* 0x0000000809067291 */ /* 0x000fc6000f8e503f */
[----:B------:R-:W-:Y:S02]  /*1b30*/  UMOV UR9, 0x40000040 ;  /* 0x4000004000097882 */ /* 0x000fe40000000000 */
[----:B------:R-:W-:Y:S02]  /*1b40*/  UMOV UR8, UR7 ;  /* 0x0000000700087c82 */ /* 0x000fe40008000000 */
[----:B------:R-:W-:Y:S02]  /*1b50*/  UMOV UR10, UR6 ;  /* 0x00000006000a7c82 */ /* 0x000fe40008000000 */
[----:B------:R-:W-:Y:S01]  /*1b60*/  HGMMA.64x64x16.F32.BF16 R184, gdesc[UR8], RZ, !UPT, gsb0 ;  /* 0x00e0000008b879f0 */ /* 0x000fe2000c0018ff */
[----:B------:R-:W-:Y:S02]  /*1b70*/  UIADD3 UR8, UR7, 0x2, URZ ;  /* 0x0000000207087890 */ /* 0x000fe4000fffe03f */
[----:B------:R-:W-:Y:S01]  /*1b80*/  UIADD3 UR10, UR6, 0x2, URZ ;  /* 0x00000002060a7890 */ /* 0x000fe2000fffe03f */
[----:B------:R-:W-:Y:S01]  /*1b90*/  UMOV UR9, 0x40000040 ;  /* 0x4000004000097882 */ /* 0x000fe20000000000 */
[----:B------:R-:W-:Y:S01]  /*1ba0*/  UMOV UR11, 0x40000040 ;  /* 0x40000040000b7882 */ /* 0x000fe20000000000 */
[----:B------:R-:W-:-:S02]  /*1bb0*/  WARPGROUP.DEPBAR.LE gsb0, 0x0 ;  /* 0x00008000000079c5 */ /* 0x000fc40000010000 */
[----:B------:R-:W-:-:S06]  /*1bc0*/  WARPGROUP.ARRIVE ;  /* 0x00000000000079c5 */ /* 0x000fcc0000000000 */
[----:B------:R-:W-:Y:S01]  /*1bd0*/  HGMMA.64x64x16.F32.BF16 R184, gdesc[UR8], R184, gsb0 ;  /* 0x00e0000008b879f0 */ /* 0x000fe200080018b8 */
[----:B------:R-:W-:Y:S02]  /*1be0*/  UIADD3 UR8, UR7, 0x4, URZ ;  /* 0x0000000407087890 */ /* 0x000fe4000fffe03f */
[----:B------:R-:W-:Y:S01]  /*1bf0*/  UIADD3 UR10, UR6, 0x4, URZ ;  /* 0x00000004060a7890 */ /* 0x000fe2000fffe03f */
[----:B------:R-:W-:Y:S01]  /*1c00*/  UMOV UR9, 0x40000040 ;  /* 0x4000004000097882 */ /* 0x000fe20000000000 */
[----:B------:R-:W-:Y:S01]  /*1c10*/  UMOV UR11, 0x40000040 ;  /* 0x40000040000b7882 */ /* 0x000fe20000000000 */
[----:B------:R-:W-:Y:S02]  /*1c20*/  WARPGROUP.DEPBAR.LE gsb0, 0x0 ;  /* 0x00008000000079c5 */ /* 0x000fe40000010000 */
        /* <DEDUP_REMOVED lines=36> */
[----:B------:R-:W-:Y:S03]  /*1e70*/  HGMMA.64x64x16.F32.BF16 R184, gdesc[UR8], R184, gsb0 ;  /* 0x00e0000008b879f0 */ /* 0x000fe600080018b8 */
[----:B------:R-:W-:Y:S02]  /*1e80*/  WARPGROUP.DEPBAR.LE gsb0, 0x0 ;  /* 0x00008000000079c5 */ /* 0x000fe40000010000 */
[----:B------:R4:W1:Y:S04]  /*1e90*/  LDS.64 R6, [R17+0x28000] ;  /* 0x0280000011067984 */ /* 0x0008680000000a00 */
[----:B------:R4:W1:Y:S04]  /*1ea0*/  LDS.64 R14, [R17+0x28020] ;  /* 0x02802000110e7984 */ /* 0x0008680000000a00 */
        /* <DEDUP_REMOVED lines=8> */
.L_x_1152:
[----:B------:R1:W1:Y:S01]  /*1f30*/  SYNCS.PHASECHK.TRANS64.TRYWAIT P0, [R0+URZ+0x30830], R9 ;  /* 0x03083009000075a7 */ /* 0x000262000800017f */
[----:B------:R-:W-:Y:S05]  /*1f40*/  @!P6 BRA `(.L_x_1153) ;  /* 0x000000000004e947 */ /* 0x000fea0003800000 */
[----:B------:R-:W-:Y:S01]  /*1f50*/  BPT.TRAP 0x1 ;  /* 0x000000040000795c */ /* 0x000fe20000300000 */
.L_x_1153:
[----:B------:R-:W-:-:S05]  /*1f60*/  VIADD R5, R229, 0x20000 ;  /* 0x00020000e5057836 */ /* 0x000fca0000000000 */
[----:B------:R-:W-:-:S04]  /*1f70*/  SHF.R.U32.HI R5, RZ, 0x4, R5 ;  /* 0x00000004ff057819 */ /* 0x000fc80000011605 */
[----:B------:R-:W-:-:S04]  /*1f80*/  LOP3.LUT R230, R5, 0x3fff, RZ, 0xc0, !PT ;  /* 0x00003fff05e67812 */ /* 0x000fc800078ec0ff */
[----:B------:R-:W-:Y:S01]  /*1f90*/  LOP3.LUT R5, R230, 0x10000, RZ, 0xfc, !PT ;  /* 0x00010000e6057812 */ /* 0x000fe200078efcff */
[----:B-1----:R-:W-:Y:S06]  /*1fa0*/  @P0 BRA `(.L_x_1154) ;  /* 0x0000000000080947 */ /* 0x002fec0003800000 */
[----:B------:R-:W1:Y:S02]  /*1fb0*/  SYNCS.PHASECHK.TRANS64.TRYWAIT P0, [R0+URZ+0x30830], R9 ;  /* 0x03083009000075a7 */ /* 0x000e64000800017f */
[----:B-1----:R-:W-:Y:S05]  /*1fc0*/  @!P0 BRA `(.L_x_1155) ;  /* 0x0000007400948947 */ /* 0x002fea0003800000 */
.L_x_1154:
[----:B------:R-:W-:Y:S01]  /*1fd0*/  UIADD3 UR5, UR5, 0x8000, URZ ;  /* 0x0000800005057890 */ /* 0x000fe2000fffe03f */
[----:B------:R-:W-:Y:S01]  /*1fe0*/  IMAD R5, R4, 0x400, R5 ;  /* 0x0000040004057824 */ /* 0x000fe200078e0205 */
[----:B------:R-:W-:Y:S01]  /*1ff0*/  WARPGROUP.ARRIVE ;  /* 0x00000000000079c5 */ /* 0x000fe20000000000 */
[----:B------:R-:W-:Y:S01]  /*2000*/  UMOV UR11, 0x40000040 ;  /* 0x40000040000b7882 */ /* 0x000fe20000000000 */
[----:B------:R-:W-:Y:S01]  /*2010*/  USHF.R.U32.HI UR6, URZ, 0x4, UR5 ;  /* 0x000000043f067899 */ /* 0x000fe20008011605 */
[----:B--23--:R-:W1:Y:S01]  /*2020*/  LDC.64 R8, c[0x0][0x748] ;  /* 0x0001d200ff087b82 */ /* 0x00ce620000000a00 */
[----:B------:R-:W-:Y:S01]  /*2030*/  UMOV UR9, 0x40000040 ;  /* 0x4000004000097882 */ /* 0x000fe20000000000 */
[----:B------:R-:W-:Y:S01]  /*2040*/  R2UR UR5, R5 ;  /* 0x00000000050572ca */ /* 0x000fe200000e0000 */
[----:B------:R-:W-:Y:S01]  /*2050*/  ULOP3.LUT UR6, UR6, 0x3fff, URZ, 0xc0, !UPT ;  /* 0x00003fff06067892 */ /* 0x000fe2000f8ec03f */
[C---:B------:R-:W-:Y:S02]  /*2060*/  ISETP.GT.AND P2, PT, R226.reuse, RZ, PT ;  /* 0x000000ffe200720c */ /* 0x040fe40003f44270 */
[----:B------:R-:W-:Y:S01]  /*2070*/  ISETP.GT.AND P0, PT, R226, 0x8, PT ;  /* 0x00000008e200780c */ /* 0x000fe20003f04270 */
[----:B------:R-:W-:Y:S01]  /*2080*/  ULOP3.LUT UR7, UR6, 0x10000, URZ, 0xfc, !UPT ;  /* 0x0001000006077892 */ /* 0x000fe2000f8efc3f */
[C---:B------:R-:W-:Y:S01]  /*2090*/  ISETP.GT.AND P1, PT, R2.reuse, RZ, PT ;  /* 0x000000ff0200720c */ /* 0x040fe20003f24270 */
[----:B------:R-:W-:Y:S01]  /*20a0*/  ULEA UR6, UR37, -UR40, 0x6 ;  /* 0x8000002825067291 */ /* 0x000fe2000f8e303f */
[----:B------:R-:W-:-:S04]  /*20b0*/  ISETP.GT.AND P3, PT, R2, 0x8, PT ;  /* 0x000000080200780c */ /* 0x000fc80003f64270 */
[----:B------:R-:W-:Y:S01]  /*20c0*/  UMOV UR8, UR7 ;  /* 0x0000000700087c82 */ /* 0x000fe20008000000 */
[----:B------:R-:W-:Y:S01]  /*20d0*/  UMOV UR10, UR5 ;  /* 0x00000005000a7c82 */ /* 0x000fe20008000000 */
[----:B------:R-:W-:Y:S01]  /*20e0*/  IADD3 R5, R2, UR6, R227 ;  /* 0x0000000602057c10 */ /* 0x000fe2000fffe0e3 */
[----:B------:R-:W-:Y:S01]  /*20f0*/  HGMMA.64x64x16.F32.BF16 R152, gdesc[UR8], RZ, !UPT, gsb0 ;  /* 0x00e00000089879f0 */ /* 0x000fe2000c0018ff */
[----:B------:R-:W-:Y:S02]  /*2100*/  UIADD3 UR10, UR5, 0x2, URZ ;  /* 0x00000002050a7890 */ /* 0x000fe4000fffe03f */
[----:B------:R-:W-:Y:S01]  /*2110*/  UIADD3 UR8, UR7, 0x2, URZ ;  /* 0x0000000207087890 */ /* 0x000fe2000fffe03f */
[----:B------:R-:W-:Y:S01]  /*2120*/  UMOV UR11, 0x40000040 ;  /* 0x40000040000b7882 */ /* 0x000fe20000000000 */
[----:B------:R-:W-:Y:S01]  /*2130*/  UMOV UR9, 0x40000040 ;  /* 0x4000004000097882 */ /* 0x000fe20000000000 */
[C-C-:B-1----:R-:W-:Y:S01]  /*2140*/  IMAD.IADD R228, R8.reuse, 0x1, -R5.reuse ;  /* 0x0000000108e47824 */ /* 0x142fe200078e0a05 */
[----:B------:R-:W-:-:S02]  /*2150*/  IADD3 R225, R8, 0x8, -R5 ;  /* 0x0000000808e17810 */ /* 0x000fc40007ffe805 */
[--C-:B------:R-:W-:Y:S02]  /*2160*/  IADD3 R222, RZ, -R5, -R9.reuse ;  /* 0x80000005ffde7210 */ /* 0x100fe40007ffe809 */
[----:B------:R-:W-:Y:S02]  /*2170*/  SEL R228, R228, 0x40, !P2 ;  /* 0x00000040e4e47807 */ /* 0x000fe40005000000 */
[----:B------:R-:W-:Y:S02]  /*2180*/  IADD3 R16, -R5, 0x8, -R9 ;  /* 0x0000000805107810 */ /* 0x000fe40007ffe909 */
[----:B------:R-:W-:Y:S02]  /*2190*/  SEL R225, R225, 0x40, !P0 ;  /* 0x00000040e1e17807 */ /* 0x000fe40004000000 */
[----:B------:R-:W-:Y:S02]  /*21a0*/  SEL R222, R222, 0x40, P1 ;  /* 0x00000040dede7807 */ /* 0x000fe40000800000 */
[----:B------:R-:W-:-:S02]  /*21b0*/  ISETP.GE.AND P1, PT, R228, RZ, PT ;  /* 0x000000ffe400720c */ /* 0x000fc40003f26270 */
[----:B------:R-:W-:Y:S02]  /*21c0*/  SEL R16, R16, 0x40, P3 ;  /* 0x0000004010107807 */ /* 0x000fe40001800000 */
[C---:B------:R-:W-:Y:S02]  /*21d0*/  ISETP.GE.AND P0, PT, R225.reuse, 0x1, PT ;  /* 0x00000001e100780c */ /* 0x040fe40003f06270 */
[----:B------:R-:W-:Y:S02]  /*21e0*/  ISETP.GE.AND P3, PT, R225, RZ, PT ;  /* 0x000000ffe100720c */ /* 0x000fe40003f66270 */
[----:B------:R-:W-:Y:S02]  /*21f0*/  ISETP.GE.AND P2, PT, R228, 0x1, PT ;  /* 0x00000001e400780c */ /* 0x000fe40003f46270 */
[----:B------:R-:W-:Y:S02]  /*2200*/  ISETP.GT.OR P1, PT, R222, RZ, !P1 ;  /* 0x000000ffde00720c */ /* 0x000fe40004f24670 */
[----:B------:R-:W-:-:S02]  /*2210*/  ISETP.GT.OR P0, PT, R16, 0x1, !P0 ;  /* 0x000000011000780c */ /* 0x000fc40004704670 */
[----:B------:R-:W-:Y:S02]  /*2220*/  ISETP.GT.OR P3, PT, R16, RZ, !P3 ;  /* 0x000000ff1000720c */ /* 0x000fe40005f64670 */
[----:B------:R-:W-:Y:S02]  /*2230*/  ISETP.GT.OR P2, PT, R222, 0x1, !P2 ;  /* 0x00000001de00780c */ /* 0x000fe40005744670 */
[----:B------:R-:W-:Y:S02]  /*2240*/  FSEL R5, R184, -INF , !P1 ;  /* 0xff800000b8057808 */ /* 0x000fe40004800000 */
[----:B------:R-:W-:Y:S02]  /*2250*/  FSEL R184, R187, -INF , !P0 ;  /* 0xff800000bbb87808 */ /* 0x000fe40004000000 */
[----:B------:R-:W-:Y:S01]  /*2260*/  ISETP.GE.AND P0, PT, R228, 0x8, PT ;  /* 0x00000008e400780c */ /* 0x000fe20003f06270 */
[----:B------:R-:W-:Y:S01]  /*2270*/  FFMA.FTZ R5, R5, UR41, -R6 ;  /* 0x0000002905057c23 */ /* 0x000fe20008010806 */
[----:B------:R-:W-:Y:S01]  /*2280*/  FSEL R13, R186, -INF , !P3 ;  /* 0xff800000ba0d7808 */ /* 0x000fe20005800000 */
[----:B------:R-:W-:Y:S01]  /*2290*/  FFMA.FTZ R184, R184, UR41, -R7 ;  /* 0x00000029b8b87c23 */ /* 0x000fe20008010807 */
[----:B------:R-:W-:-:S02]  /*22a0*/  FSEL R8, R185, -INF , !P2 ;  /* 0xff800000b9087808 */ /* 0x000fc40005000000 */
[----:B------:R-:W-:Y:S01]  /*22b0*/  ISETP.GT.OR P0, PT, R222, 0x8, !P0 ;  /* 0x00000008de00780c */ /* 0x000fe20004704670 */
[----:B------:R-:W-:Y:S01]  /*22c0*/  FFMA.FTZ R13, R13, UR41, -R6 ;  /* 0x000000290d0d7c23 */ /* 0x000fe20008010806 */
[----:B------:R-:W-:Y:S01]  /*22d0*/  ISETP.GE.AND P1, PT, R228, 0x9, PT ;  /* 0x00000009e400780c */ /* 0x000fe20003f26270 */
[----:B------:R-:W-:Y:S01]  /*22e0*/  FFMA.FTZ R6, R8, UR41, -R7 ;  /* 0x0000002908067c23 */ /* 0x000fe20008010807 */
[----:B------:R-:W-:Y:S01]  /*22f0*/  FSEL R7, R188, -INF , !P0 ;  /* 0xff800000bc077808 */ /* 0x000fe20004000000 */
[----:B------:R-:W-:Y:S01]  /*2300*/  MUFU.EX2 R5, R5 ;  /* 0x0000000500057308 */ /* 0x000fe20000000800 */
[----:B------:R-:W-:Y:S02]  /*2310*/  ISETP.GT.OR P0, PT, R222, 0x9, !P1 ;  /* 0x00000009de00780c */ /* 0x000fe40004f04670 */
[----:B------:R-:W-:Y:S01]  /*2320*/  ISETP.GE.AND P1, PT, R228, 0x10, PT ;  /* 0x00000010e400780c */ /* 0x000fe20003f26270 */
[----:B------:R-:W-:Y:S01]  /*2330*/  FFMA.FTZ R7, R7, UR41, -R14 ;  /* 0x0000002907077c23 */ /* 0x000fe2000801080e */
[----:B------:R-:W-:-:S02]  /*2340*/  FSEL R8, R189, -INF , !P0 ;  /* 0xff800000bd087808 */ /* 0x000fc40004000000 */
[----:B------:R-:W-:Y:S01]  /*2350*/  ISETP.GT.OR P0, PT, R222, 0x10, !P1 ;  /* 0x00000010de00780c */ /* 0x000fe20004f04670 */
[----:B------:R-:W1:Y:S01]  /*2360*/  MUFU.EX2 R13, R13 ;  /* 0x0000000d000d7308 */ /* 0x000e620000000800 */
[----:B------:R-:W-:Y:S01]  /*2370*/  ISETP.GE.AND P1, PT, R228, 0x11, PT ;  /* 0x00000011e400780c */ /* 0x000fe20003f26270 */
[----:B------:R-:W-:Y:S01]  /*2380*/  FFMA.FTZ R8, R8, UR41, -R15 ;  /* 0x0000002908087c23 */ /* 0x000fe2000801080f */
[----:B------:R-:W-:Y:S02]  /*2390*/  FSEL R9, R192, -INF , !P0 ;  /* 0xff800000c0097808 */ /* 0x000fe40004000000 */
[----:B------:R-:W-:Y:S02]  /*23a0*/  ISETP.GT.OR P0, PT, R222, 0x11, !P1 ;  /* 0x00000011de00780c */ /* 0x000fe40004f04670 */
[----:B------:R-:W-:Y:S01]  /*23b0*/  ISETP.GE.AND P1, PT, R228, 0x18, PT ;  /* 0x00000018e400780c */ /* 0x000fe20003f26270 */
[----:B------:R-:W-:Y:S01]  /*23c0*/  FFMA.FTZ R9, R9, UR41, -R18 ;  /* 0x0000002909097c23 */ /* 0x000fe20008010812 */
[----:B------:R-:W-:Y:S01]  /*23d0*/  FSEL R10, R193, -INF , !P0 ;  /* 0xff800000c10a7808 */ /* 0x000fe20004000000 */
[----:B------:R-:W-:Y:S01]  /*23e0*/  MUFU.EX2 R6, R6 ;  /* 0x0000000600067308 */ /* 0x000fe20000000800 */
[----:B------:R-:W-:-:S02]  /*23f0*/  ISETP.GT.OR P0, PT, R222, 0x18, !P1 ;  /* 0x00000018de00780c */ /* 0x000fc40004f04670 */
[----:B------:R-:W-:Y:S01]  /*2400*/  ISETP.GE.AND P1, PT, R228, 0x19, PT ;  /* 0x00000019e400780c */ /* 0x000fe20003f26270 */
[----:B------:R-:W-:Y:S01]  /*2410*/  FFMA.FTZ R10, R10, UR41, -R19 ;  /* 0x000000290a0a7c23 */ /* 0x000fe20008010813 */
[----:B------:R-:W-:Y:S02]  /*2420*/  WARPGROUP.DEPBAR.LE gsb0, 0x0 ;  /* 0x00008000000079c5 */ /* 0x000fe40000010000 */
[----:B------:R-:W-:Y:S01]  /*2430*/  WARPGROUP.ARRIVE ;  /* 0x00000000000079c5 */ /* 0x000fe20000000000 */
[----:B------:R-:W-:Y:S01]  /*2440*/  FSEL R11, R196, -INF , !P0 ;  /* 0xff800000c40b7808 */ /* 0x000fe20004000000 */
[----:B------:R-:W-:Y:S01]  /*2450*/  MUFU.EX2 R7, R7 ;  /* 0x0000000700077308 */ /* 0x000fe20000000800 */
[----:B------:R-:W-:Y:S02]  /*2460*/  ISETP.GT.OR P0, PT, R222, 0x19, !P1 ;  /* 0x00000019de00780c */ /* 0x000fe40004f04670 */
[----:B------:R-:W-:Y:S01]  /*2470*/  ISETP.GE.AND P1, PT, R225, 0x9, PT ;  /* 0x00000009e100780c */ /* 0x000fe20003f26270 */
[----:B------:R-:W-:Y:S01]  /*2480*/  HGMMA.64x64x16.F32.BF16 R152, gdesc[UR8], R152, gsb0 ;  /* 0x00e00000089879f0 */ /* 0x000fe20008001898 */
[----:B------:R-:W-:Y:S01]  /*2490*/  UIADD3 UR10, UR5, 0x4, URZ ;  /* 0x00000004050a7890 */ /* 0x000fe2000fffe03f */
[----:B------:R-:W-:Y:S01]  /*24a0*/  FSEL R186, R197, -INF , !P0 ;  /* 0xff800000c5ba7808 */ /* 0x000fe20004000000 */
[----:B------:R-:W-:Y:S01]  /*24b0*/  UIADD3 UR8, UR7, 0x4, URZ ;  /* 0x0000000407087890 */ /* 0x000fe2000fffe03f */
[----:B------:R-:W-:Y:S01]  /*24c0*/  ISETP.GE.AND P0, PT, R225, 0x8, PT ;  /* 0x00000008e100780c */ /* 0x000fe20003f06270 */
[----:B------:R-:W-:Y:S01]  /*24d0*/  UMOV UR11, 0x40000040 ;  /* 0x40000040000b7882 */ /* 0x000fe20000000000 */
[----:B------:R-:W-:Y:S01]  /*24e0*/  UMOV UR9, 0x40000040 ;  /* 0x4000004000097882 */ /* 0x000fe20000000000 */
[C---:B------:R-:W-:Y:S01]  /*24f0*/  ISETP.GT.OR P1, PT, R16.reuse, 0x9, !P1 ;  /* 0x000000091000780c */ /* 0x040fe20004f24670 */
[----:B------:R-:W-:Y:S01]  /*2500*/  FFMA.FTZ R12, R11, UR41, -R20 ;  /* 0x000000290b0c7c23 */ /* 0x000fe20008010814 */
[----:B------:R-:W-:Y:S01]  /*2510*/  ISETP.GT.OR P0, PT, R16, 0x8, !P0 ;  /* 0x000000081000780c */ /* 0x000fe20004704670 */
[----:B------:R-:W-:Y:S01]  /*2520*/  FFMA.FTZ R11, R186, UR41, -R21 ;  /* 0x00000029ba0b7c23 */ /* 0x000fe20008010815 */
[----:B------:R-:W-:Y:S01]  /*2530*/  FSEL R186, R191, -INF , !P1 ;  /* 0xff800000bfba7808 */ /* 0x000fe20004800000 */
[----:B------:R-:W-:Y:S01]  /*2540*/  MUFU.EX2 R8, R8 ;  /* 0x0000000800087308 */ /* 0x000fe20000000800 */
[----:B------:R-:W-:-:S02]  /*2550*/  FSEL R185, R190, -INF , !P0 ;  /* 0xff800000beb97808 */ /* 0x000fc40004000000 */
[C---:B------:R-:W-:Y:S01]  /*2560*/  ISETP.GE.AND P0, PT, R225.reuse, 0x10, PT ;  /* 0x00000010e100780c */ /* 0x040fe20003f06270 */
[----:B------:R-:W-:Y:S01]  /*2570*/  FFMA.FTZ R187, R186, UR41, -R15 ;  /* 0x00000029babb7c23 */ /* 0x000fe2000801080f */
[----:B------:R-:W-:Y:S01]  /*2580*/  ISETP.GE.AND P1, PT, R225, 0x11, PT ;  /* 0x00000011e100780c */ /* 0x000fe20003f26270 */
[----:B------:R-:W-:Y:S01]  /*2590*/  FFMA.FTZ R14, R185, UR41, -R14 ;  /* 0x00000029b90e7c23 */ /* 0x000fe2000801080e */
[C---:B------:R-:W-:Y:S01]  /*25a0*/  ISETP.GT.OR P0, PT, R16.reuse, 0x10, !P0 ;  /* 0x000000101000780c */ /* 0x040fe20004704670 */
[----:B------:R2:W-:Y:S01]  /*25b0*/  MUFU.EX2 R15, R184 ;  /* 0x000000b8000f7308 */ /* 0x0005e20000000800 */
[----:B------:R-:W-:Y:S02]  /*25c0*/  ISETP.GT.OR P1, PT, R16, 0x11, !P1 ;  /* 0x000000111000780c */ /* 0x000fe40004f24670 */
[----:B------:R-:W-:Y:S02]  /*25d0*/  FSEL R185, R194, -INF , !P0 ;  /* 0xff800000c2b97808 */ /* 0x000fe40004000000 */
[----:B------:R-:W-:-:S02]  /*25e0*/  ISETP.GE.AND P0, PT, R225, 0x18, PT ;  /* 0x00000018e100780c */ /* 0x000fc40003f06270 */
[----:B------:R-:W-:Y:S01]  /*25f0*/  FSEL R186, R195, -INF , !P1 ;  /* 0xff800000c3ba7808 */ /* 0x000fe20004800000 */
[----:B------:R-:W-:Y:S01]  /*2600*/  FFMA.FTZ R18, R185, UR41, -R18 ;  /* 0x00000029b9127c23 */ /* 0x000fe20008010812 */
[----:B------:R-:W-:Y:S01]  /*2610*/  ISETP.GT.OR P0, PT, R16, 0x18, !P0 ;  /* 0x000000181000780c */ /* 0x000fe20004704670 */
[----:B------:R-:W3:Y:S01]  /*2620*/  MUFU.EX2 R14, R14 ;  /* 0x0000000e000e7308 */ /* 0x000ee20000000800 */
[----:B------:R-:W-:Y:S01]  /*2630*/  ISETP.GE.AND P1, PT, R225, 0x19, PT ;  /* 0x00000019e100780c */ /* 0x000fe20003f26270 */
[----:B------:R-:W-:Y:S01]  /*2640*/  FFMA.FTZ R186, R186, UR41, -R19 ;  /* 0x00000029baba7c23 */ /* 0x000fe20008010813 */
[----:B------:R-:W-:Y:S02]  /*2650*/  FSEL R185, R198, -INF , !P0 ;  /* 0xff800000c6b97808 */ /* 0x000fe40004000000 */
[----:B------:R-:W-:Y:S02]  /*2660*/  ISETP.GT.OR P1, PT, R16, 0x19, !P1 ;  /* 0x000000191000780c */ /* 0x000fe40004f24670 */
[----:B------:R-:W-:Y:S01]  /*2670*/  ISETP.GE.AND P0, PT, R228, 0x20, PT ;  /* 0x00000020e400780c */ /* 0x000fe20003f06270 */
[----:B------:R-:W-:Y:S01]  /*2680*/  FFMA.FTZ R20, R185, UR41, -R20 ;  /* 0x00000029b9147c23 */ /* 0x000fe20008010814 */
[----:B--2---:R-:W-:Y:S01]  /*2690*/  FSEL R184, R199, -INF , !P1 ;  /* 0xff800000c7b87808 */ /* 0x004fe20004800000 */
[----:B------:R2:W5:Y:S01]  /*26a0*/  MUFU.EX2 R19, R187 ;  /* 0x000000bb00137308 */ /* 0x0005620000000800 */
[----:B------:R-:W-:-:S02]  /*26b0*/  LOP3.LUT R185, R230, 0x2000000, RZ, 0xfc, !PT ;  /* 0x02000000e6b97812 */ /* 0x000fc400078efcff */
[----:B------:R-:W-:Y:S01]  /*26c0*/  ISETP.GE.AND P1, PT, R225, 0x20, PT ;  /* 0x00000020e100780c */ /* 0x000fe20003f26270 */
[----:B------:R-:W-:Y:S01]  /*26d0*/  FFMA.FTZ R184, R184, UR41, -R21 ;  /* 0x00000029b8b87c23 */ /* 0x000fe20008010815 */
[----:B------:R-:W-:Y:S01]  /*26e0*/  ISETP.GT.OR P0, PT, R222, 0x20, !P0 ;  /* 0x00000020de00780c */ /* 0x000fe20004704670 */
[----:B------:R-:W-:Y:S01]  /*26f0*/  IMAD R188, R4, 0x400, R185 ;  /* 0x0000040004bc7824 */ /* 0x000fe200078e02b9 */
[----:B------:R-:W-:Y:S01]  /*2700*/  ISETP.GT.OR P1, PT, R16, 0x20, !P1 ;  /* 0x000000201000780c */ /* 0x000fe20004f24670 */
[----:B------:R-:W-:Y:S01]  /*2710*/  MUFU.EX2 R21, R186 ;  /* 0x000000ba00157308 */ /* 0x000fe20000000800 */
[----:B------:R-:W-:Y:S02]  /*2720*/  FSEL R185, R200, -INF , !P0 ;  /* 0xff800000c8b97808 */ /* 0x000fe40004000000 */
[----:B------:R-:W-:Y:S02]  /*2730*/  ISETP.GE.AND P5, PT, R228, 0x28, PT ;  /* 0x00000028e400780c */ /* 0x000fe40003fa6270 */
[----:B--2---:R-:W-:Y:S01]  /*2740*/  FSEL R187, R202, -INF , !P1 ;  /* 0xff800000cabb7808 */ /* 0x004fe20004800000 */
[--C-:B------:R-:W-:Y:S01]  /*2750*/  FFMA.FTZ R185, R185, UR41, -R22.reuse ;  /* 0x00000029b9b97c23 */ /* 0x100fe20008010816 */
[----:B------:R-:W-:Y:S01]  /*2760*/  ISETP.GT.OR P5, PT, R222, 0x28, !P5 ;  /* 0x00000028de00780c */ /* 0x000fe20006fa4670 */
[----:B------:R-:W-:Y:S01]  /*2770*/  MUFU.EX2 R200, R184 ;  /* 0x000000b800c87308 */ /* 0x000fe20000000800 */
[C---:B------:R-:W-:Y:S01]  /*2780*/  ISETP.GE.AND P0, PT, R228.reuse, 0x21, PT ;  /* 0x00000021e400780c */ /* 0x040fe20003f06270 */
[----:B------:R-:W-:Y:S01]  /*2790*/  FFMA.FTZ R187, R187, UR41, -R22 ;  /* 0x00000029bbbb7c23 */ /* 0x000fe20008010816 */
[----:B------:R-:W-:-:S02]  /*27a0*/  ISETP.GE.AND P3, PT, R228, 0x29, PT ;  /* 0x00000029e400780c */ /* 0x000fc40003f66270 */
[----:B------:R-:W-:Y:S02]  /*27b0*/  ISETP.GE.AND P2, PT, R225, 0x21, PT ;  /* 0x00000021e100780c */ /* 0x000fe40003f46270 */
[----:B------:R-:W-:Y:S01]  /*27c0*/  ISETP.GE.AND P4, PT, R228, 0x30, PT ;  /* 0x00000030e400780c */ /* 0x000fe20003f86270 */
[----:B------:R2:W-:Y:S01]  /*27d0*/  MUFU.EX2 R22, R185 ;  /* 0x000000b900167308 */ /* 0x0005e20000000800 */
[----:B------:R-:W-:Y:S02]  /*27e0*/  ISETP.GT.OR P0, PT, R222, 0x21, !P0 ;  /* 0x00000021de00780c */ /* 0x000fe40004704670 */
[----:B------:R-:W-:Y:S02]  /*27f0*/  ISETP.GT.OR P2, PT, R16, 0x21, !P2 ;  /* 0x000000211000780c */ /* 0x000fe40005744670 */
[C---:B------:R-:W-:Y:S02]  /*2800*/  ISETP.GT.OR P3, PT, R222.reuse, 0x29, !P3 ;  /* 0x00000029de00780c */ /* 0x040fe40005f64670 */
[----:B------:R-:W-:Y:S01]  /*2810*/  ISETP.GT.OR P4, PT, R222, 0x30, !P4 ;  /* 0x00000030de00780c */ /* 0x000fe20006784670 */
[----:B------:R-:W5:Y:S01]  /*2820*/  MUFU.EX2 R20, R20 ;  /* 0x0000001400147308 */ /* 0x000f620000000800 */
[----:B--2---:R-:W-:-:S02]  /*2830*/  FSEL R185, R204, -INF , !P5 ;  /* 0xff800000ccb97808 */ /* 0x004fc40006800000 */
[----:B------:R-:W-:Y:S01]  /*2840*/  ISETP.GE.AND P5, PT, R225, 0x28, PT ;  /* 0x00000028e100780c */ /* 0x000fe20003fa6270 */
[----:B------:R-:W-:Y:S02]  /*2850*/  WARPGROUP.DEPBAR.LE gsb0, 0x0 ;  /* 0x00008000000079c5 */ /* 0x000fe40000010000 */
[----:B------:R-:W-:Y:S01]  /*2860*/  WARPGROUP.ARRIVE ;  /* 0x00000000000079c5 */ /* 0x000fe20000000000 */
[----:B------:R-:W-:Y:S01]  /*2870*/  R2UR UR6, R188 ;  /* 0x00000000bc0672ca */ /* 0x000fe200000e0000 */
[----:B------:R-:W2:Y:S01]  /*2880*/  MUFU.EX2 R9, R9 ;  /* 0x0000000900097308 */ /* 0x000ea20000000800 */
[----:B------:R-:W-:Y:S02]  /*2890*/  FSEL R184, R201, -INF , !P0 ;  /* 0xff800000c9b87808 */ /* 0x000fe40004000000 */
[----:B------:R-:W-:Y:S01]  /*28a0*/  ISETP.GT.OR P5, PT, R16, 0x28, !P5 ;  /* 0x000000281000780c */ /* 0x000fe20006fa4670 */
[----:B------:R-:W-:Y:S01]  /*28b0*/  HGMMA.64x64x16.F32.BF16 R152, gdesc[UR8], R152, gsb0 ;  /* 0x00e00000089879f0 */ /* 0x000fe20008001898 */
[----:B------:R-:W-:Y:S01]  /*28c0*/  UIADD3 UR10, UR5, 0x6, URZ ;  /* 0x00000006050a7890 */ /* 0x000fe2000fffe03f */
[----:B------:R-:W-:Y:S01]  /*28d0*/  FSEL R186, R203, -INF , !P2 ;  /* 0xff800000cbba7808 */ /* 0x000fe20005000000 */
[----:B------:R-:W-:Y:S01]  /*28e0*/  UIADD3 UR8, UR7, 0x6, URZ ;  /* 0x0000000607087890 */ /* 0x000fe2000fffe03f */
[----:B------:R-:W-:Y:S01]  /*28f0*/  FSEL R188, R205, -INF , !P3 ;  /* 0xff800000cdbc7808 */ /* 0x000fe20005800000 */
[----:B------:R-:W-:Y:S01]  /*2900*/  UMOV UR11, 0x40000040 ;  /* 0x40000040000b7882 */ /* 0x000fe20000000000 */
[----:B------:R-:W-:Y:S01]  /*2910*/  UMOV UR9, 0x40000040 ;  /* 0x4000004000097882 */ /* 0x000fe20000000000 */
[C---:B------:R-:W-:Y:S01]  /*2920*/  ISETP.GE.AND P3, PT, R225.reuse, 0x29, PT ;  /* 0x00000029e100780c */ /* 0x040fe20003f66270 */
[----:B------:R4:W-:Y:S01]  /*2930*/  MUFU.EX2 R201, R187 ;  /* 0x000000bb00c97308 */ /* 0x0009e20000000800 */
[----:B------:R-:W-:Y:S01]  /*2940*/  FSEL R191, R208, -INF , !P4 ;  /* 0xff800000d0bf7808 */ /* 0x000fe20006000000 */
[--C-:B------:R-:W-:Y:S01]  /*2950*/  FFMA.FTZ R184, R184, UR41, -R23.reuse ;  /* 0x00000029b8b87c23 */ /* 0x100fe20008010817 */
[----:B------:R-:W-:Y:S01]  /*2960*/  ISETP.GE.AND P1, PT, R228, 0x31, PT ;  /* 0x00000031e400780c */ /* 0x000fe20003f26270 */
[----:B------:R-:W-:Y:S01]  /*2970*/  FFMA.FTZ R186, R186, UR41, -R23 ;  /* 0x00000029baba7c23 */ /* 0x000fe20008010817 */
[----:B------:R-:W-:Y:S01]  /*2980*/  ISETP.GE.AND P4, PT, R225, 0x30, PT ;  /* 0x00000030e100780c */ /* 0x000fe20003f86270 */
[----:B------:R-:W-:Y:S01]  /*2990*/  FFMA.FTZ R203, R185, UR41, -R216 ;  /* 0x00000029b9cb7c23 */ /* 0x000fe200080108d8 */
[----:B------:R-:W-:Y:S01]  /*29a0*/  ISETP.GE.AND P0, PT, R228, 0x38, PT ;  /* 0x00000038e400780c */ /* 0x000fe20003f06270 */
[----:B------:R1:W-:Y:S01]  /*29b0*/  MUFU.EX2 R23, R184 ;  /* 0x000000b800177308 */ /* 0x0003e20000000800 */
[----:B----4-:R-:W-:Y:S01]  /*29c0*/  FSEL R187, R206, -INF , !P5 ;  /* 0xff800000cebb7808 */ /* 0x010fe20006800000 */
[----:B------:R-:W-:Y:S01]  /*29d0*/  FFMA.FTZ R195, R188, UR41, -R217 ;  /* 0x00000029bcc37c23 */ /* 0x000fe200080108d9 */
[----:B------:R-:W-:Y:S01]  /*29e0*/  ISETP.GE.AND P5, PT, R225, 0x31, PT ;  /* 0x00000031e100780c */ /* 0x000fe20003fa6270 */
[----:B------:R-:W-:Y:S01]  /*29f0*/  FFMA.FTZ R206, R191, UR41, -R218 ;  /* 0x00000029bfce7c23 */ /* 0x000fe200080108da */
[C---:B------:R-:W-:Y:S01]  /*2a00*/  ISETP.GT.OR P3, PT, R16.reuse, 0x29, !P3 ;  /* 0x000000291000780c */ /* 0x040fe20005f64670 */
[----:B------:R-:W-:Y:S01]  /*2a10*/  FFMA.FTZ R204, R187, UR41, -R216 ;  /* 0x00000029bbcc7c23 */ /* 0x000fe200080108d8 */
[----:B------:R-:W-:Y:S01]  /*2a20*/  ISETP.GT.OR P4, PT, R16, 0x30, !P4 ;  /* 0x000000301000780c */ /* 0x000fe20006784670 */
[----:B------:R4:W-:Y:S01]  /*2a30*/  MUFU.EX2 R202, R186 ;  /* 0x000000ba00ca7308 */ /* 0x0009e20000000800 */
[----:B------:R-:W-:-:S02]  /*2a40*/  ISETP.GT.OR P1, PT, R222, 0x31, !P1 ;  /* 0x00000031de00780c */ /* 0x000fc40004f24670 */
[----:B------:R-:W-:Y:S02]  /*2a50*/  ISETP.GT.OR P0, PT, R222, 0x38, !P0 ;  /* 0x00000038de00780c */ /* 0x000fe40004704670 */
[----:B------:R-:W-:Y:S02]  /*2a60*/  ISETP.GT.OR P5, PT, R16, 0x31, !P5 ;  /* 0x000000311000780c */ /* 0x000fe40006fa4670 */
[----:B------:R-:W-:Y:S01]  /*2a70*/  FSEL R190, R207, -INF , !P3 ;  /* 0xff800000cfbe7808 */ /* 0x000fe20005800000 */
[----:B------:R-:W-:Y:S01]  /*2a80*/  MUFU.EX2 R10, R10 ;  /* 0x0000000a000a7308 */ /* 0x000fe20000000800 */
[----:B------:R-:W-:Y:S02]  /*2a90*/  FSEL R193, R210, -INF , !P4 ;  /* 0xff800000d2c17808 */ /* 0x000fe40006000000 */
[----:B------:R-:W-:Y:S01]  /*2aa0*/  FSEL R194, R209, -INF , !P1 ;  /* 0xff800000d1c27808 */ /* 0x000fe20004800000 */
[----:B------:R-:W-:Y:S01]  /*2ab0*/  FFMA.FTZ R205, R190, UR41, -R217 ;  /* 0x00000029becd7c23 */ /* 0x000fe200080108d9 */
[----:B------:R-:W-:Y:S01]  /*2ac0*/  FSEL R196, R211, -INF , !P5 ;  /* 0xff800000d3c47808 */ /* 0x000fe20006800000 */
[----:B------:R-:W-:Y:S01]  /*2ad0*/  FFMA.FTZ R218, R193, UR41, -R218 ;  /* 0x00000029c1da7c23 */ /* 0x000fe200080108da */
[----:B------:R-:W-:Y:S01]  /*2ae0*/  FSEL R197, R212, -INF , !P0 ;  /* 0xff800000d4c57808 */ /* 0x000fe20004000000 */
[--C-:B------:R-:W-:Y:S01]  /*2af0*/  FFMA.FTZ R207, R194, UR41, -R219.reuse ;  /* 0x00000029c2cf7c23 */ /* 0x100fe200080108db */
[C---:B------:R-:W-:Y:S01]  /*2b00*/  ISETP.GE.AND P3, PT, R225.reuse, 0x38, PT ;  /* 0x00000038e100780c */ /* 0x040fe20003f66270 */
[----:B------:R-:W-:Y:S01]  /*2b10*/  FFMA.FTZ R219, R196, UR41, -R219 ;  /* 0x00000029c4db7c23 */ /* 0x000fe200080108db */
[----:B------:R-:W-:Y:S01]  /*2b20*/  ISETP.GE.AND P4, PT, R225, 0x39, PT ;  /* 0x00000039e100780c */ /* 0x000fe20003f86270 */
[----:B------:R-:W-:Y:S01]  /*2b30*/  FFMA.FTZ R208, R197, UR41, -R220 ;  /* 0x00000029c5d07c23 */ /* 0x000fe200080108dc */
[C---:B------:R-:W-:Y:S01]  /*2b40*/  ISETP.GT.OR P3, PT, R16.reuse, 0x38, !P3 ;  /* 0x000000381000780c */ /* 0x040fe20005f64670 */
[----:B------:R-:W-:Y:S01]  /*2b50*/  MUFU.EX2 R12, R12 ;  /* 0x0000000c000c7308 */ /* 0x000fe20000000800 */
[----:B------:R-:W-:-:S02]  /*2b60*/  ISETP.GT.OR P4, PT, R16, 0x39, !P4 ;  /* 0x000000391000780c */ /* 0x000fc40006784670 */
[----:B------:R-:W-:Y:S02]  /*2b70*/  FSEL R199, R214, -INF , !P3 ;  /* 0xff800000d6c77808 */ /* 0x000fe40005800000 */
[----:B------:R-:W-:Y:S02]  /*2b80*/  ISETP.GE.AND P2, PT, R228, 0x39, PT ;  /* 0x00000039e400780c */ /* 0x000fe40003f46270 */
[----:B------:R-:W-:Y:S01]  /*2b90*/  FSEL R212, R215, -INF , !P4 ;  /* 0xff800000d7d47808 */ /* 0x000fe20006000000 */
[----:B------:R3:W-:Y:S01]  /*2ba0*/  MUFU.EX2 R16, R195 ;  /* 0x000000c300107308 */ /* 0x0007e20000000800 */
[----:B------:R-:W-:Y:S01]  /*2bb0*/  FFMA.FTZ R220, R199, UR41, -R220 ;  /* 0x00000029c7dc7c23 */ /* 0x000fe200080108dc */
[----:B------:R-:W-:-:S04]  /*2bc0*/  ISETP.GT.OR P2, PT, R222, 0x39, !P2 ;  /* 0x00000039de00780c */ /* 0x000fc80005744670 */
[----:B------:R-:W-:Y:S02]  /*2bd0*/  FSEL R210, R213, -INF , !P2 ;  /* 0xff800000d5d27808 */ /* 0x000fe40005000000 */
[----:B------:R-:W-:Y:S03]  /*2be0*/  MUFU.EX2 R11, R11 ;  /* 0x0000000b000b7308 */ /* 0x000fe60000000800 */
[--C-:B------:R-:W-:Y:S01]  /*2bf0*/  FFMA.FTZ R209, R210, UR41, -R221.reuse ;  /* 0x00000029d2d17c23 */ /* 0x100fe200080108dd */
[----:B------:R-:W-:-:S04]  /*2c00*/  FFMA.FTZ R221, R212, UR41, -R221 ;  /* 0x00000029d4dd7c23 */ /* 0x000fc800080108dd */
[----:B------:R-:W2:Y:S01]  /*2c10*/  MUFU.EX2 R18, R18 ;  /* 0x0000001200127308 */ /* 0x000ea20000000800 */
[----:B------:R-:W-:Y:S02]  /*2c20*/  WARPGROUP.DEPBAR.LE gsb0, 0x0 ;  /* 0x00008000000079c5 */ /* 0x000fe40000010000 */
[----:B------:R-:W-:-:S05]  /*2c30*/  WARPGROUP.ARRIVE ;  /* 0x00000000000079c5 */ /* 0x000fca0000000000 */
[----:B------:R-:W2:Y:S01]  /*2c40*/  MUFU.EX2 R203, R203 ;  /* 0x000000cb00cb7308 */ /* 0x000ea20000000800 */
[----:B------:R-:W-:Y:S01]  /*2c50*/  HGMMA.64x64x16.F32.BF16 R152, gdesc[UR8], R152, gsb0 ;  /* 0x00e00000089879f0 */ /* 0x000fe20008001898 */
[----:B------:R-:W-:Y:S02]  /*2c60*/  UIADD3 UR10, UR5, 0x200, URZ ;  /* 0x00000200050a7890 */ /* 0x000fe4000fffe03f */
[----:B------:R-:W-:-:S04]  /*2c70*/  UIADD3 UR8, UR7, 0x400, URZ ;  /* 0x0000040007087890 */ /* 0x000fc8000fffe03f */
[----:B------:R-:W2:Y:S01]  /*2c80*/  MUFU.EX2 R204, R204 ;  /* 0x000000cc00cc7308 */ /* 0x000ea20000000800 */
[----:B------:R-:W-:Y:S01]  /*2c90*/  UMOV UR11, 0x40000040 ;  /* 0x40000040000b7882 */ /* 0x000fe20000000000 */
[----:B------:R-:W-:-:S06]  /*2ca0*/  UMOV UR9, 0x40000040 ;  /* 0x4000004000097882 */ /* 0x000fcc0000000000 */
[----:B------:R-:W2:Y:S08]  /*2cb0*/  MUFU.EX2 R205, R205 ;  /* 0x000000cd00cd7308 */ /* 0x000eb00000000800 */
[----:B------:R-:W2:Y:S08]  /*2cc0*/  MUFU.EX2 R206, R206 ;  /* 0x000000ce00ce7308 */ /* 0x000eb00000000800 */
[----:B------:R-:W-:Y:S08]  /*2cd0*/  MUFU.EX2 R207, R207 ;  /* 0x000000cf00cf7308 */ /* 0x000ff00000000800 */
[----:B------:R-:W-:Y:S08]  /*2ce0*/  MUFU.EX2 R208, R208 ;  /* 0x000000d000d07308 */ /* 0x000ff00000000800 */
[----:B------:R-:W-:Y:S08]  /*2cf0*/  MUFU.EX2 R220, R220 ;  /* 0x000000dc00dc7308 */ /* 0x000ff00000000800 */
[----:B------:R-:W-:Y:S08]  /*2d00*/  MUFU.EX2 R209, R209 ;  /* 0x000000d100d17308 */ /* 0x000ff00000000800 */
[----:B------:R-:W-:Y:S01]  /*2d10*/  MUFU.EX2 R221, R221 ;  /* 0x000000dd00dd7308 */ /* 0x000fe20000000800 */
        /* <DEDUP_REMOVED lines=21> */
[----:B------:R-:W-:Y:S01]  /*2e70*/  UMOV UR7, 0x40000040 ;  /* 0x4000004000077882 */ /* 0x000fe20000000000 */
[----:B------:R-:W-:Y:S02]  /*2e80*/  WARPGROUP.DEPBAR.LE gsb0, 0x0 ;  /* 0x00008000000079c5 */ /* 0x000fe40000010000 */
[----:B------:R-:W-:-:S06]  /*2e90*/  WARPGROUP.ARRIVE ;  /* 0x00000000000079c5 */ /* 0x000fcc0000000000 */
[----:B------:R-:W-:Y:S01]  /*2ea0*/  HGMMA.64x64x16.F32.BF16 R152, gdesc[UR8], R152, gsb0 ;  /* 0x00e00000089879f0 */ /* 0x000fe20008001898 */
[----:B------:R-:W-:Y:S01]  /*2eb0*/  UIADD3 UR8, UR6, 0x80, URZ ;  /* 0x0000008006087890 */ /* 0x000fe2000fffe03f */
[----:B------:R-:W-:Y:S01]  /*2ec0*/  UMOV UR11, 0x40000040 ;  /* 0x40000040000b7882 */ /* 0x000fe20000000000 */
[----:B------:R-:W-:-:S05]  /*2ed0*/  UMOV UR9, 0x40000040 ;  /* 0x4000004000097882 */ /* 0x000fca0000000000 */
[----:B------:R-:W-:Y:S01]  /*2ee0*/  UMOV UR10, UR8 ;  /* 0x00000008000a7c82 */ /* 0x000fe20008000000 */
[----:B------:R-:W-:Y:S01]  /*2ef0*/  UIADD3 UR8, UR6, 0x100, URZ ;  /* 0x0000010006087890 */ /* 0x000fe2000fffe03f */
[----:B------:R-:W-:Y:S02]  /*2f00*/  WARPGROUP.DEPBAR.LE gsb0, 0x0 ;  /* 0x00008000000079c5 */ /* 0x000fe40000010000 */
[----:B-1----:R-:W1:Y:S04]  /*2f10*/  LDS.64 R184, [R17+0x28200] ;  /* 0x0282000011b87984 */ /* 0x002e680000000a00 */
[----:B----4-:R-:W4:Y:S04]  /*2f20*/  LDS.64 R186, [R17+0x28220] ;  /* 0x0282200011ba7984 */ /* 0x010f280000000a00 */
[----:B------:R-:W5:Y:S04]  /*2f30*/  LDS.64 R188, [R17+0x28240] ;  /* 0x0282400011bc7984 */ /* 0x000f680000000a00 */
[----:B------:R-:W2:Y:S04]  /*2f40*/  LDS.64 R190, [R17+0x28260] ;  /* 0x0282600011be7984 */ /* 0x000ea80000000a00 */
[----:B------:R-:W2:Y:S04]  /*2f50*/  LDS.64 R192, [R17+0x28280] ;  /* 0x0282800011c07984 */ /* 0x000ea80000000a00 */
[----:B------:R-:W2:Y:S04]  /*2f60*/  LDS.64 R196, [R17+0x282c0] ;  /* 0x0282c00011c47984 */ /* 0x000ea80000000a00 */
[----:B---3--:R-:W3:Y:S04]  /*2f70*/  LDS.64 R194, [R17+0x282a0] ;  /* 0x0282a00011c27984 */ /* 0x008ee80000000a00 */
[----:B------:R1:W3:Y:S02]  /*2f80*/  LDS.64 R198, [R17+0x282e0] ;  /* 0x0282e00011c67984 */ /* 0x0002e40000000a00 */
[----:B-1----:R-:W1:Y:S01]  /*2f90*/  MUFU.EX2 R17, R218 ;  /* 0x000000da00117308 */ /* 0x002e620000000800 */
[--C-:B------:R-:W-:Y:S01]  /*2fa0*/  FADD.FTZ R210, R155, -R185.reuse ;  /* 0x800000b99bd27221 */ /* 0x100fe20000010000 */
[--C-:B------:R-:W-:Y:S01]  /*2fb0*/  FADD.FTZ R152, R152, -R184.reuse ;  /* 0x800000b898987221 */ /* 0x100fe20000010000 */
[----:B------:R-:W-:Y:S01]  /*2fc0*/  FADD.FTZ R154, R154, -R184 ;  /* 0x800000b89a9a7221 */ /* 0x000fe20000010000 */
[----:B------:R-:W-:Y:S01]  /*2fd0*/  FADD.FTZ R153, R153, -R185 ;  /* 0x800000b999997221 */ /* 0x000fe20000010000 */
[--C-:B----4-:R-:W-:Y:S01]  /*2fe0*/  FADD.FTZ R155, R158, -R186.reuse ;  /* 0x800000ba9e9b7221 */ /* 0x110fe20000010000 */
[----:B------:R-:W-:Y:S01]  /*2ff0*/  FADD.FTZ R158, R159, -R187 ;  /* 0x800000bb9f9e7221 */ /* 0x000fe20000010000 */
[----:B------:R-:W-:Y:S01]  /*3000*/  FADD.FTZ R184, R156, -R186 ;  /* 0x800000ba9cb87221 */ /* 0x000fe20000010000 */
[----:B------:R-:W-:Y:S01]  /*3010*/  FMUL.FTZ R154, R13, R154 ;  /* 0x0000009a0d9a7220 */ /* 0x000fe20000410000 */
[----:B-----5:R-:W-:Y:S01]  /*3020*/  FADD.FTZ R159, R162, -R188 ;  /* 0x800000bca29f7221 */ /* 0x020fe20000010000 */
[----:B------:R-:W-:Y:S01]  /*3030*/  FADD.FTZ R162, R163, -R189 ;  /* 0x800000bda3a27221 */ /* 0x000fe20000010000 */
[----:B------:R-:W4:Y:S01]  /*3040*/  MUFU.EX2 R156, R219 ;  /* 0x000000db009c7308 */ /* 0x000f220000000800 */
[----:B------:R-:W-:Y:S01]  /*3050*/  FMUL.FTZ R155, R14, R155 ;  /* 0x0000009b0e9b7220 */ /* 0x000fe20000410000 */
[--C-:B--2---:R-:W-:Y:S01]  /*3060*/  FADD.FTZ R163, R166, -R190.reuse ;  /* 0x800000bea6a37221 */ /* 0x104fe20000010000 */
[--C-:B------:R-:W-:Y:S01]  /*3070*/  FADD.FTZ R166, R165, -R191.reuse ;  /* 0x800000bfa5a67221 */ /* 0x100fe20000010000 */
[----:B------:R-:W-:Y:S01]  /*3080*/  FADD.FTZ R167, R167, -R191 ;  /* 0x800000bfa7a77221 */ /* 0x000fe20000010000 */
[----:B------:R-:W-:Y:S01]  /*3090*/  FADD.FTZ R185, R164, -R190 ;  /* 0x800000bea4b97221 */ /* 0x000fe20000010000 */
[----:B------:R-:W-:Y:S01]  /*30a0*/  FADD.FTZ R165, R168, -R192 ;  /* 0x800000c0a8a57221 */ /* 0x000fe20000010000 */
[----:B------:R-:W-:Y:S01]  /*30b0*/  FMUL.FTZ R158, R19, R158 ;  /* 0x0000009e139e7220 */ /* 0x000fe20000410000 */
[----:B------:R-:W-:Y:S01]  /*30c0*/  FADD.FTZ R157, R157, -R187 ;  /* 0x800000bb9d9d7221 */ /* 0x000fe20000010000 */
[----:B------:R-:W-:Y:S01]  /*30d0*/  FADD.FTZ R164, R169, -R193 ;  /* 0x800000c1a9a47221 */ /* 0x000fe20000010000 */
[--C-:B------:R-:W-:Y:S01]  /*30e0*/  FADD.FTZ R168, R177, -R197.reuse ;  /* 0x800000c5b1a87221 */ /* 0x100fe20000010000 */
[----:B------:R-:W-:Y:S01]  /*30f0*/  FADD.FTZ R179, R179, -R197 ;  /* 0x800000c5b3b37221 */ /* 0x000fe20000010000 */
[----:B------:R-:W-:Y:S01]  /*3100*/  FMUL.FTZ R197, R15, R210 ;  /* 0x000000d20fc57220 */ /* 0x000fe20000410000 */
[----:B------:R-:W-:Y:S01]  /*3110*/  FADD.FTZ R160, R160, -R188 ;  /* 0x800000bca0a07221 */ /* 0x000fe20000010000 */
[----:B------:R-:W-:Y:S01]  /*3120*/  FADD.FTZ R161, R161, -R189 ;  /* 0x800000bda1a17221 */ /* 0x000fe20000010000 */
[----:B---3--:R-:W-:Y:S01]  /*3130*/  FADD.FTZ R187, R174, -R194 ;  /* 0x800000c2aebb7221 */ /* 0x008fe20000010000 */
[--C-:B------:R-:W-:Y:S01]  /*3140*/  FADD.FTZ R169, R176, -R196.reuse ;  /* 0x800000c4b0a97221 */ /* 0x100fe20000010000 */
[----:B------:R-:W-:Y:S01]  /*3150*/  F2FP.BF16.F32.PACK_AB R197, R197, R154 ;  /* 0x0000009ac5c5723e */ /* 0x000fe200000010ff */
[----:B------:R-:W-:Y:S01]  /*3160*/  FADD.FTZ R178, R178, -R196 ;  /* 0x800000c4b2b27221 */ /* 0x000fe20000010000 */
[----:B------:R-:W-:Y:S01]  /*3170*/  FMUL.FTZ R163, R20, R163 ;  /* 0x000000a314a37220 */ /* 0x000fe20000410000 */
[----:B------:R-:W-:Y:S01]  /*3180*/  FMUL.FTZ R154, R200, R167 ;  /* 0x000000a7c89a7220 */ /* 0x000fe20000410000 */
[----:B------:R-:W-:Y:S01]  /*3190*/  FADD.FTZ R170, R170, -R192 ;  /* 0x800000c0aaaa7221 */ /* 0x000fe20000010000 */
[----:B------:R-:W-:Y:S01]  /*31a0*/  FADD.FTZ R171, R171, -R193 ;  /* 0x800000c1abab7221 */ /* 0x000fe20000010000 */
[----:B------:R-:W-:Y:S01]  /*31b0*/  FADD.FTZ R172, R172, -R194 ;  /* 0x800000c2acac7221 */ /* 0x000fe20000010000 */
[--C-:B------:R-:W-:Y:S01]  /*31c0*/  FADD.FTZ R173, R173, -R195.reuse ;  /* 0x800000c3adad7221 */ /* 0x100fe20000010000 */
[----:B------:R-:W-:Y:S01]  /*31d0*/  FADD.FTZ R174, R175, -R195 ;  /* 0x800000c3afae7221 */ /* 0x000fe20000010000 */
[----:B------:R-:W-:Y:S01]  /*31e0*/  FMUL.FTZ R196, R5, R152 ;  /* 0x0000009805c47220 */ /* 0x000fe20000410000 */
[----:B------:R-:W-:Y:S01]  /*31f0*/  FMUL.FTZ R177, R6, R153 ;  /* 0x0000009906b17220 */ /* 0x000fe20000410000 */
[--C-:B------:R-:W-:Y:S01]  /*3200*/  FADD.FTZ R175, R180, -R198.reuse ;  /* 0x800000c6b4af7221 */ /* 0x100fe20000010000 */
[----:B------:R-:W-:Y:S01]  /*3210*/  FADD.FTZ R153, R182, -R198 ;  /* 0x800000c6b6997221 */ /* 0x000fe20000010000 */
[--C-:B------:R-:W-:Y:S01]  /*3220*/  FADD.FTZ R152, R181, -R199.reuse ;  /* 0x800000c7b5987221 */ /* 0x100fe20000010000 */
[----:B------:R-:W-:Y:S01]  /*3230*/  FADD.FTZ R183, R183, -R199 ;  /* 0x800000c7b7b77221 */ /* 0x000fe20000010000 */
        /* <DEDUP_REMOVED lines=20> */
[----:B-1----:R-:W-:Y:S01]  /*3380*/  FMUL.FTZ R178, R17, R178 ;  /* 0x000000b211b27220 */ /* 0x002fe20000410000 */
[----:B------:R-:W-:Y:S01]  /*3390*/  FMUL.FTZ R168, R207, R168 ;  /* 0x000000a8cfa87220 */ /* 0x000fe20000410000 */
[----:B----4-:R-:W-:Y:S01]  /*33a0*/  FMUL.FTZ R179, R156, R179 ;  /* 0x000000b39cb37220 */ /* 0x010fe20000410000 */
        /* <DEDUP_REMOVED lines=8> */
[----:B------:R-:W-:Y:S01]  /*3430*/  F2FP.BF16.F32.PACK_AB R193, R162, R159 ;  /* 0x0000009fa2c1723e */ /* 0x000fe200000010ff */
[----:B------:R-:W-:Y:S01]  /*3440*/  STSM.16.MT88.4 [R158+0x28800], R196 ;  /* 0x028800c49e007844 */ /* 0x000fe20000004200 */
        /* <DEDUP_REMOVED lines=10> */
[----:B------:R-:W-:Y:S02]  /*34f0*/  F2FP.BF16.F32.PACK_AB R187, R154, R153 ;  /* 0x000000999abb723e */ /* 0x000fe400000010ff */
[----:B------:R-:W-:Y:S01]  /*3500*/  F2FP.BF16.F32.PACK_AB R152, R6, R5 ;  /* 0x000000050698723e */ /* 0x000fe200000010ff */
[----:B------:R-:W-:Y:S01]  /*3510*/  IMAD R6, R224, 0x4000, R229 ;  /* 0x00004000e0067824 */ /* 0x000fe200078e02e5 */
[----:B------:R-:W-:Y:S01]  /*3520*/  F2FP.BF16.F32.PACK_AB R153, R15, R13 ;  /* 0x0000000d0f99723e */ /* 0x000fe200000010ff */
[----:B------:R1:W-:Y:S01]  /*3530*/  STSM.16.MT88.4 [R158+0x2a000], R184 ;  /* 0x02a000b89e007844 */ /* 0x0003e20000004200 */
[----:B------:R-:W-:-:S02]  /*3540*/  F2FP.BF16.F32.PACK_AB R154, R8, R7 ;  /* 0x00000007089a723e */ /* 0x000fc400000010ff */
[----:B------:R-:W-:Y:S02]  /*3550*/  F2FP.BF16.F32.PACK_AB R155, R19, R14 ;  /* 0x0000000e139b723e */ /* 0x000fe400000010ff */
[----:B------:R-:W-:Y:S02]  /*3560*/  F2FP.BF16.F32.PACK_AB R201, R202, R201 ;  /* 0x000000c9cac9723e */ /* 0x000fe400000010ff */
[----:B------:R-:W-:Y:S01]  /*3570*/  WARPGROUP.ARRIVE ;  /* 0x00000000000079c5 */ /* 0x000fe20000000000 */
[----:B------:R-:W-:Y:S02]  /*3580*/  F2FP.BF16.F32.PACK_AB R202, R16, R203 ;  /* 0x000000cb10ca723e */ /* 0x000fe400000010ff */
[----:B------:R-:W-:Y:S02]  /*3590*/  F2FP.BF16.F32.PACK_AB R203, R205, R204 ;  /* 0x000000cccdcb723e */ /* 0x000fe400000010ff */
[----:B------:R-:W-:Y:S01]  /*35a0*/  SHF.R.U32.HI R5, RZ, 0x4, R232 ;  /* 0x00000004ff057819 */ /* 0x000fe200000116e8 */
[----:B------:R-:W-:Y:S01]  /*35b0*/  HGMMA.64x128x16.F32.BF16 R88, R152, gdesc[UR4].tnspB, R88, gsb0 ;  /* 0x41e0000498587df0 */ /* 0x000fe20008001858 */
[----:B------:R-:W-:Y:S01]  /*35c0*/  UIADD3 UR6, UR6, 0x180, URZ ;  /* 0x0000018006067890 */ /* 0x000fe2000fffe03f */
[----:B------:R-:W-:-:S02]  /*35d0*/  R2UR UR7, R6 ;  /* 0x00000000060772ca */ /* 0x000fc400000e0000 */
[----:B------:R-:W-:-:S04]  /*35e0*/  LOP3.LUT R5, R5, 0x3fff, RZ, 0xc0, !PT ;  /* 0x00003fff05057812 */ /* 0x000fc800078ec0ff */
[----:B------:R-:W-:-:S05]  /*35f0*/  LOP3.LUT R5, R5, 0x10000, RZ, 0xfc, !PT ;  /* 0x0001000005057812 */ /* 0x000fca00078efcff */
[----:B------:R-:W-:Y:S02]  /*3600*/  IMAD R5, R4, 0x400, R5 ;  /* 0x0000040004057824 */ /* 0x000fe400078e0205 */
[----:B------:R-:W-:-:S03]  /*3610*/  USHF.R.U32.HI UR7, URZ, 0x4, UR7 ;  /* 0x000000043f077899 */ /* 0x000fc60008011607 */
[----:B------:R-:W-:Y:S01]  /*3620*/  R2UR UR5, R5 ;  /* 0x00000000050572ca */ /* 0x000fe200000e0000 */
[----:B------:R-:W-:Y:S01]  /*3630*/  ULOP3.LUT UR7, UR7, 0x3fff, URZ, 0xc0, !UPT ;  /* 0x00003fff07077892 */ /* 0x000fe2000f8ec03f */
[----:B------:R-:W-:Y:S02]  /*3640*/  WARPGROUP.DEPBAR.LE gsb0, 0x0 ;  /* 0x00008000000079c5 */ /* 0x000fe40000010000 */
[----:B------:R-:W-:Y:S02]  /*3650*/  F2FP.BF16.F32.PACK_AB R152, R10, R9 ;  /* 0x000000090a98723e */ /* 0x000fe400000010ff */
[----:B------:R-:W-:Y:S02]  /*3660*/  F2FP.BF16.F32.PACK_AB R153, R21, R18 ;  /* 0x000000121599723e */ /* 0x000fe400000010ff */
[----:B------:R-:W-:Y:S02]  /*3670*/  F2FP.BF16.F32.PACK_AB R154, R11, R12 ;  /* 0x0000000c0b9a723e */ /* 0x000fe400000010ff */
[----:B------:R-:W-:-:S02]  /*3680*/  F2FP.BF16.F32.PACK_AB R155, R200, R20 ;  /* 0x00000014c89b723e */ /* 0x000fc400000010ff */
[----:B------:R-:W-:Y:S02]  /*3690*/  F2FP.BF16.F32.PACK_AB R200, R23, R22 ;  /* 0x0000001617c8723e */ /* 0x000fe400000010ff */
[----:B------:R-:W-:-:S06]  /*36a0*/  WARPGROUP.ARRIVE ;  /* 0x00000000000079c5 */ /* 0x000fcc0000000000 */
[----:B------:R-:W-:Y:S01]  /*36b0*/  HGMMA.64x128x16.F32.BF16 R88, R152, gdesc[UR8].tnspB, R88, gsb0 ;  /* 0x41e0000898587df0 */ /* 0x000fe20008001858 */
[----:B------:R-:W-:Y:S01]  /*36c0*/  UMOV UR10, UR8 ;  /* 0x00000008000a7c82 */ /* 0x000fe20008000000 */
[----:B------:R-:W-:Y:S01]  /*36d0*/  UMOV UR11, 0x40000040 ;  /* 0x40000040000b7882 */ /* 0x000fe20000000000 */
[----:B------:R-:W-:Y:S01]  /*36e0*/  UMOV UR8, UR5 ;  /* 0x0000000500087c82 */ /* 0x000fe20008000000 */
[----:B------:R-:W-:Y:S02]  /*36f0*/  WARPGROUP.DEPBAR.LE gsb0, 0x0 ;  /* 0x00008000000079c5 */ /* 0x000fe40000010000 */
[----:B------:R-:W-:Y:S01]  /*3700*/  WARPGROUP.ARRIVE ;  /* 0x00000000000079c5 */ /* 0x000fe20000000000 */
[----:B------:R-:W-:Y:S02]  /*3710*/  F2FP.BF16.F32.PACK_AB R152, R207, R206 ;  /* 0x000000cecf98723e */ /* 0x000fe400000010ff */
[----:B------:R-:W-:Y:S02]  /*3720*/  F2FP.BF16.F32.PACK_AB R153, R156, R17 ;  /* 0x000000119c99723e */ /* 0x000fe400000010ff */
[----:B------:R-:W-:Y:S01]  /*3730*/  F2FP.BF16.F32.PACK_AB R154, R209, R208 ;  /* 0x000000d0d19a723e */ /* 0x000fe200000010ff */
[----:B------:R-:W-:Y:S01]  /*3740*/  HGMMA.64x128x16.F32.BF16 R88, R200, gdesc[UR8].tnspB, R88, gsb0 ;  /* 0x41e00008c8587df0 */ /* 0x000fe20008001858 */
[----:B------:R-:W-:Y:S01]  /*3750*/  F2FP.BF16.F32.PACK_AB R155, R221, R220 ;  /* 0x000000dcdd9b723e */ /* 0x000fe200000010ff */
[----:B------:R-:W-:Y:S01]  /*3760*/  UMOV UR10, UR6 ;  /* 0x00000006000a7c82 */ /* 0x000fe20008000000 */
[----:B------:R-:W-:Y:S01]  /*3770*/  UMOV UR11, 0x40000040 ;  /* 0x40000040000b7882 */ /* 0x000fe20000000000 */
[----:B------:R-:W-:-:S02]  /*3780*/  WARPGROUP.DEPBAR.LE gsb0, 0x0 ;  /* 0x00008000000079c5 */ /* 0x000fc40000010000 */
[----:B------:R-:W-:-:S06]  /*3790*/  WARPGROUP.ARRIVE ;  /* 0x00000000000079c5 */ /* 0x000fcc0000000000 */
[----:B------:R-:W-:Y:S01]  /*37a0*/  HGMMA.64x128x16.F32.BF16 R88, R152, gdesc[UR8].tnspB, R88, gsb0 ;  /* 0x41e0000898587df0 */ /* 0x000fe20008001858 */
[----:B------:R-:W-:Y:S01]  /*37b0*/  UMOV UR10, UR7 ;  /* 0x00000007000a7c82 */ /* 0x000fe20008000000 */
[----:B------:R-:W-:Y:S01]  /*37c0*/  UMOV UR11, 0x40000040 ;  /* 0x40000040000b7882 */ /* 0x000fe20000000000 */
        /* <DEDUP_REMOVED lines=8> */
[----:B-1----:R-:W-:-:S06]  /*3850*/  WARPGROUP.ARRIVE ;  /* 0x00000000000079c5 */ /* 0x002fcc0000000000 */
[----:B------:R-:W-:Y:S01]  /*3860*/  HGMMA.64x64x16.F32.BF16 R152, gdesc[UR8].tnspB, RZ, !UPT, gsb0 ;  /* 0x40e00000089879f0 */ /* 0x000fe2000c0018ff */
[----:B------:R-:W-:Y:S02]  /*3870*/  UIADD3 UR8, UR5, 0x2, URZ ;  /* 0x0000000205087890 */ /* 0x000fe4000fffe03f */
[----:B------:R-:W-:Y:S01]  /*3880*/  UIADD3 UR10, UR7, 0x80, URZ ;  /* 0x00000080070a7890 */ /* 0x000fe2000fffe03f */
[----:B------:R-:W-:Y:S01]  /*3890*/  UMOV UR9, 0x40000040 ;  /* 0x4000004000097882 */ /* 0x000fe20000000000 */
[----:B------:R-:W-:Y:S01]  /*38a0*/  UMOV UR11, 0x40000040 ;  /* 0x40000040000b7882 */ /* 0x000fe20000000000 */
[----:B------:R-:W-:Y:S02]  /*38b0*/  WARPGROUP.DEPBAR.LE gsb0, 0x0 ;  /* 0x00008000000079c5 */ /* 0x000fe40000010000 */
[----:B------:R-:W-:-:S06]  /*38c0*/  WARPGROUP.ARRIVE ;  /* 0x00000000000079c5 */ /* 0x000fcc0000000000 */
[----:B------:R-:W-:Y:S01]  /*38d0*/  HGMMA.64x64x16.F32.BF16 R152, gdesc[UR8].tnspB, R152, gsb0 ;  /* 0x40e00000089879f0 */ /* 0x000fe20008001898 */
        /* <DEDUP_REMOVED lines=41> */
[----:B------:R-:W-:Y:S03]  /*3b70*/  HGMMA.64x64x16.F32.BF16 R152, gdesc[UR8].tnspB, R152, gsb0 ;  /* 0x40e00000089879f0 */ /* 0x000fe60008001898 */
[----:B------:R-:W-:Y:S02]  /*3b80*/  WARPGROUP.DEPBAR.LE gsb0, 0x0 ;  /* 0x00008000000079c5 */ /* 0x000fe40000010000 */
[----:B------:R-:W-:Y:S05]  /*3b90*/  @!P6 BRA `(.L_x_1156) ;  /* 0x000000000004e947 */ /* 0x000fea0003800000 */
[----:B------:R-:W-:Y:S01]  /*3ba0*/  BPT.TRAP 0x1 ;  /* 0x000000040000795c */ /* 0x000fe20000300000 */
.L_x_1156:
[----:B------:R-:W-:Y:S01]  /*3bb0*/  R2UR UR5, R4 ;  /* 0x00000000040572ca */ /* 0x000fe200000e0000 */
[----:B------:R-:W-:Y:S01]  /*3bc0*/  VIADD R5, R0, 0x30840 ;  /* 0x0003084000057836 */ /* 0x000fe20000000000 */
[----:B------:R-:W-:Y:S01]  /*3bd0*/  ULOP3.LUT UR4, UR4, 0x2000000, URZ, 0xfc, !UPT ;  /* 0x0200000004047892 */ /* 0x000fe2000f8efc3f */
[----:B------:R-:W1:Y:S01]  /*3be0*/  S2R R6, SR_TID.X ;  /* 0x0000000000067919 */ /* 0x000e620000002100 */
[----:B------:R-:W-:Y:S02]  /*3bf0*/  UMOV UR7, 0x40000040 ;  /* 0x4000004000077882 */ /* 0x000fe40000000000 */
[----:B------:R-:W-:-:S04]  /*3c00*/  PRMT R5, RZ, 0x654, R5 ;  /* 0x00000654ff057816 */ /* 0x000fc80000000005 */
[----:B------:R2:W-:Y:S01]  /*3c10*/  SYNCS.ARRIVE.TRANS64.RED.A1T0 RZ, [R5+URZ], RZ ;  /* 0x000000ff05ff79a7 */ /* 0x0005e2000810043f */
[----:B------:R-:W-:Y:S02]  /*3c20*/  WARPGROUP.ARRIVE ;  /* 0x00000000000079c5 */ /* 0x000fe40000000000 */
[----:B------:R-:W-:-:S07]  /*3c30*/  ULEA UR4, UR5, UR4, 0xa ;  /* 0x0000000405047291 */ /* 0x000fce000f8e503f */
[----:B------:R-:W-:Y:S02]  /*3c40*/  UMOV UR6, UR4 ;  /* 0x0000000400067c82 */ /* 0x000fe40008000000 */
[----:B------:R-:W-:Y:S01]  /*3c50*/  HGMMA.64x128x16.F32.BF16 R24, R196, gdesc[UR4].tnspB, R24, gsb0 ;  /* 0x41e00004c4187df0 */ /* 0x000fe20008001818 */
[----:B------:R-:W-:Y:S01]  /*3c60*/  UIADD3 UR6, UR4, 0x80, URZ ;  /* 0x0000008004067890 */ /* 0x000fe2000fffe03f */
[----:B------:R-:W-:Y:S01]  /*3c70*/  UMOV UR7, 0x40000040 ;  /* 0x4000004000077882 */ /* 0x000fe20000000000 */
[----:B-1----:R-:W-:-:S05]  /*3c80*/  SHF.R.U32.HI R7, RZ, 0x7, R6 ;  /* 0x00000007ff077819 */ /* 0x002fca0000011606 */
[C---:B------:R-:W-:Y:S02]  /*3c90*/  VIADD R6, R7.reuse, 0x9 ;  /* 0x0000000907067836 */ /* 0x040fe40000000000 */
[----:B--2---:R-:W-:Y:S01]  /*3ca0*/  VIADD R5, R7, 0xc ;  /* 0x0000000c07057836 */ /* 0x004fe20000000000 */
        /* <DEDUP_REMOVED lines=15> */
[----:B------:R1:W-:Y:S06]  /*3da0*/  BAR.SYNC.DEFER_BLOCKING R6, 0xa0 ;  /* 0x000280060000751d */ /* 0x0003ec0000010000 */
        /* <DEDUP_REMOVED lines=17> */
.L_x_1157:
[----:B------:R-:W-:Y:S01]  /*3ec0*/  UIADD3 UR37, UR37, 0x1, URZ ;  /* 0x0000000125257890 */ /* 0x000fe2000fffe03f */
[----:B------:R-:W-:Y:S02]  /*3ed0*/  VIADD R0, R0, 0x30820 ;  /* 0x0003082000007836 */ /* 0x000fe40000000000 */
[----:B------:R-:W-:Y:S01]  /*3ee0*/  VIADD R4, R4, 0x1 ;  /* 0x0000000104047836 */ /* 0x000fe20000000000 */
[----:B------:R-:W-:Y:S02]  /*3ef0*/  UISETP.GE.AND UP0, UPT, UR37, UR36, UPT ;  /* 0x000000242500728c */ /* 0x000fe4000bf06270 */
[----:B------:R-:W-:Y:S02]  /*3f00*/  PRMT R0, RZ, 0x654, R0 ;  /* 0x00000654ff007816 */ /* 0x000fe40000000000 */
[C---:B------:R-:W-:Y:S02]  /*3f10*/  ISETP.NE.AND P0, PT, R4.reuse, 0x2, PT ;  /* 0x000000020400780c */ /* 0x040fe40003f05270 */
[----:B------:R-:W-:Y:S01]  /*3f20*/  PLOP3.LUT P1, PT, PT, PT, UP0, 0x80, 0x0 ;  /* 0x000000000000781c */ /* 0x000fe20003f2f008 */
[----:B------:R2:W-:Y:S01]  /*3f30*/  SYNCS.ARRIVE.TRANS64.RED.A1T0 RZ, [R0+URZ], RZ ;  /* 0x000000ff00ff79a7 */ /* 0x0005e2000810043f */
[----:B------:R-:W-:-:S02]  /*3f40*/  SEL R4, R4, RZ, P0 ;  /* 0x000000ff04047207 */ /* 0x000fc40000000000 */
[----:B--2---:R-:W-:-:S04]  /*3f50*/  SEL R0, RZ, 0x1, P0 ;  /* 0x00000001ff007807 */ /* 0x004fc80000000000 */
[----:B------:R-:W-:-:S05]  /*3f60*/  LOP3.LUT R223, R223, R0, RZ, 0x3c, !PT ;  /* 0x00000000dfdf7212 */ /* 0x000fca00078e3cff */
        /* <DEDUP_REMOVED lines=67> */
.L_x_1140:
[----:B------:R-:W-:Y:S05]  /*43a0*/  @P0 BRA `(.L_x_1159) ;  /* 0x0000000c00a80947 */ /* 0x000fea0003800000 */
[----:B------:R-:W2:Y:S01]  /*43b0*/  S2UR UR4, SR_CgaCtaId ;  /* 0x00000000000479c3 */ /* 0x000ea20000008800 */
[----:B------:R-:W-:Y:S02]  /*43c0*/  UMOV UR36, 0x400 ;  /* 0x0000040000247882 */ /* 0x000fe40000000000 */
[----:B--2---:R-:W-:-:S06]  /*43d0*/  ULEA UR36, UR4, UR36, 0x18 ;  /* 0x0000002404247291 */ /* 0x004fcc000f8ec03f */
[----:B------:R-:W-:-:S05]  /*43e0*/  IMAD.U32 R16, RZ, RZ, UR36 ;  /* 0x00000024ff107e24 */ /* 0x000fca000f8e00ff */
[----:B------:R-:W-:-:S13]  /*43f0*/  LOP3.LUT P0, RZ, R16, 0x3ff, RZ, 0xc0, !PT ;  /* 0x000003ff10ff7812 */ /* 0x000fda000780c0ff */
[----:B------:R-:W-:Y:S05]  /*4400*/  @!P0 BRA `(.L_x_1160) ;  /* 0x0000000000408947 */ /* 0x000fea0003800000 */
[----:B------:R-:W-:Y:S01]  /*4410*/  MOV R0, 0x0 ;  /* 0x0000000000007802 */ /* 0x000fe20000000f00 */
[----:B------:R-:W-:Y:S01]  /*4420*/  ULDC.64 UR4, c[0x4][0x90] ;  /* 0x0100240000047ab9 */ /* 0x000fe20000000a00 */
[----:B------:R-:W-:Y:S01]  /*4430*/  ULDC.64 UR6, c[0x4][0x98] ;  /* 0x0100260000067ab9 */ /* 0x000fe20000000a00 */
[----:B------:R-:W-:Y:S01]  /*4440*/  IMAD.U32 R4, RZ, RZ, UR4 ;  /* 0x00000004ff047e24 */ /* 0x000fe2000f8e00ff */
[----:B-1----:R1:W2:Y:S01]  /*4450*/  LDC.64 R2, c[0x4][R0] ;  /* 0x0100000000027b82 */ /* 0x0022a20000000a00 */
        /* <DEDUP_REMOVED lines=11> */
.L_x_1160:
[----:B------:R-:W-:-:S06]  /*4510*/  UIADD3 UR4, UR36, 0x8000, URZ ;  /* 0x0000800024047890 */ /* 0x000fcc000fffe03f */
        /* <DEDUP_REMOVED lines=19> */
.L_x_1161:
        /* <DEDUP_REMOVED lines=18> */
.L_x_1162:
        /* <DEDUP_REMOVED lines=18> */
.L_x_1163:
[----:B------:R-:W2:Y:S01]  /*4890*/  S2R R0, SR_TID.X ;  /* 0x0000000000007919 */ /* 0x000ea20000002100 */
[----:B------:R-:W-:Y:S02]  /*48a0*/  F2FP.BF16.F32.PACK_AB R88, R89, R88 ;  /* 0x000000585958723e */ /* 0x000fe400000010ff */
[----:B------:R-:W-:Y:S01]  /*48b0*/  F2FP.BF16.F32.PACK_AB R89, R91, R90 ;  /* 0x0000005a5b59723e */ /* 0x000fe200000010ff */
[----:B------:R-:W-:Y:S01]  /*48c0*/  BAR.SYNC.DEFER_BLOCKING 0x1, 0x100 ;  /* 0x0044000000007b1d */ /* 0x000fe20000010000 */
        /* <DEDUP_REMOVED lines=14> */
[----:B--2---:R-:W-:Y:S01]  /*49b0*/  VIADD R7, R0, 0xffffff80 ;  /* 0xffffff8000077836 */ /* 0x004fe20000000000 */
[----:B------:R-:W-:Y:S02]  /*49c0*/  F2FP.BF16.F32.PACK_AB R115, R119, R118 ;  /* 0x000000767773723e */ /* 0x000fe400000010ff */
[----:B------:R-:W-:-:S02]  /*49d0*/  F2FP.BF16.F32.PACK_AB R121, R123, R122 ;  /* 0x0000007a7b79723e */ /* 0x000fc400000010ff */
[----:B------:R-:W-:Y:S02]  /*49e0*/  SHF.R.S32.HI R2, RZ, 0x1f, R7 ;  /* 0x0000001fff027819 */ /* 0x000fe40000011407 */
[----:B------:R-:W-:Y:S02]  /*49f0*/  F2FP.BF16.F32.PACK_AB R128, R129, R128 ;  /* 0x000000808180723e */ /* 0x000fe400000010ff */
[CC--:B------:R-:W-:Y:S02]  /*4a00*/  LEA.HI R4, R2.reuse, R7.reuse, RZ, 0x4 ;  /* 0x0000000702047211 */ /* 0x0c0fe400078f20ff */
[----:B------:R-:W-:Y:S02]  /*4a10*/  LEA.HI R2, R2, R7, RZ, 0x5 ;  /* 0x0000000702027211 */ /* 0x000fe400078f28ff */
[----:B------:R-:W-:Y:S02]  /*4a20*/  LOP3.LUT R0, R4, 0xfffffff0, RZ, 0xc0, !PT ;  /* 0xfffffff004007812 */ /* 0x000fe400078ec0ff */
[----:B------:R-:W-:-:S02]  /*4a30*/  SHF.R.S32.HI R4, RZ, 0x4, R4 ;  /* 0x00000004ff047819 */ /* 0x000fc40000011404 */
[----:B-1----:R-:W-:Y:S01]  /*4a40*/  SHF.R.S32.HI R6, RZ, 0x5, R2 ;  /* 0x00000005ff067819 */ /* 0x002fe20000011402 */
[----:B------:R-:W-:Y:S01]  /*4a50*/  IMAD.IADD R0, R7, 0x1, -R0 ;  /* 0x0000000107007824 */ /* 0x000fe200078e0a00 */
[----:B------:R-:W-:Y:S01]  /*4a60*/  F2FP.BF16.F32.PACK_AB R122, R125, R124 ;  /* 0x0000007c7d7a723e */ /* 0x000fe200000010ff */
[----:B------:R-:W-:Y:S01]  /*4a70*/  IMAD.SHL.U32 R7, R4, 0x8, RZ ;  /* 0x0000000804077824 */ /* 0x000fe200078e00ff */
[----:B------:R-:W-:Y:S01]  /*4a80*/  F2FP.BF16.F32.PACK_AB R123, R127, R126 ;  /* 0x0000007e7f7b723e */ /* 0x000fe200000010ff */
[----:B------:R-:W-:Y:S01]  /*4a90*/  IMAD.MOV.U32 R2, RZ, RZ, 0x40 ;  /* 0x00000040ff027424 */ /* 0x000fe200078e00ff */
[----:B------:R-:W-:Y:S02]  /*4aa0*/  SHF.R.S32.HI R3, RZ, 0x1f, R0 ;  /* 0x0000001fff037819 */ /* 0x000fe40000011400 */
[----:B------:R-:W-:Y:S02]  /*4ab0*/  F2FP.BF16.F32.PACK_AB R129, R131, R130 ;  /* 0x000000828381723e */ /* 0x000fe400000010ff */
[----:B------:R-:W-:-:S02]  /*4ac0*/  LEA.HI R3, R3, R0, RZ, 0x3 ;  /* 0x0000000003037211 */ /* 0x000fc400078f18ff */
[----:B------:R-:W-:Y:S02]  /*4ad0*/  F2FP.BF16.F32.PACK_AB R136, R137, R136 ;  /* 0x000000888988723e */ /* 0x000fe400000010ff */
[C---:B------:R-:W-:Y:S01]  /*4ae0*/  LOP3.LUT R5, R3.reuse, 0xfffffff8, RZ, 0xc0, !PT ;  /* 0xfffffff803057812 */ /* 0x040fe200078ec0ff */
[----:B------:R-:W-:Y:S01]  /*4af0*/  IMAD.SHL.U32 R3, R3, 0x40, RZ ;  /* 0x0000004003037824 */ /* 0x000fe200078e00ff */
[----:B------:R-:W-:Y:S02]  /*4b00*/  F2FP.BF16.F32.PACK_AB R130, R133, R132 ;  /* 0x000000848582723e */ /* 0x000fe400000010ff */
[----:B------:R-:W-:Y:S01]  /*4b10*/  F2FP.BF16.F32.PACK_AB R131, R135, R134 ;  /* 0x000000868783723e */ /* 0x000fe200000010ff */
[----:B------:R-:W-:Y:S01]  /*4b20*/  IMAD.IADD R5, R0, 0x1, -R5 ;  /* 0x0000000100057824 */ /* 0x000fe200078e0a05 */
[----:B------:R-:W-:Y:S02]  /*4b30*/  LOP3.LUT R3, R3, 0x7ffffe00, RZ, 0xc0, !PT ;  /* 0x7ffffe0003037812 */ /* 0x000fe400078ec0ff */
[----:B------:R-:W-:Y:S01]  /*4b40*/  F2FP.BF16.F32.PACK_AB R137, R139, R138 ;  /* 0x0000008a8b89723e */ /* 0x000fe200000010ff */
[C---:B------:R-:W-:Y:S01]  /*4b50*/  IMAD.SHL.U32 R0, R5.reuse, 0x40, RZ ;  /* 0x0000004005007824 */ /* 0x040fe200078e00ff */
[----:B------:R-:W-:Y:S01]  /*4b60*/  R2P PR, R5, 0x6 ;  /* 0x0000000605007804 */ /* 0x000fe20000000000 */
[----:B------:R-:W-:Y:S01]  /*4b70*/  IMAD R3, R6, 0x400, R3 ;  /* 0x0000040006037824 */ /* 0x000fe200078e0203 */
[----:B------:R-:W-:Y:S01]  /*4b80*/  F2FP.BF16.F32.PACK_AB R144, R145, R144 ;  /* 0x000000909190723e */ /* 0x000fe200000010ff */
[----:B------:R-:W1:Y:S01]  /*4b90*/  SHFL.IDX PT, R5, R6, RZ, 0x1f ;  /* 0x00001fff06057589 */ /* 0x000e6200000e0000 */
[----:B------:R-:W-:-:S02]  /*4ba0*/  LOP3.LUT R0, R0, 0x1c0, RZ, 0xc0, !PT ;  /* 0x000001c000007812 */ /* 0x000fc400078ec0ff */
[----:B------:R-:W-:Y:S02]  /*4bb0*/  SEL R2, R2, 0xffffffc0, !P2 ;  /* 0xffffffc002027807 */ /* 0x000fe40005000000 */
[----:B------:R-:W-:Y:S02]  /*4bc0*/  LOP3.LUT R7, R0, 0x8, R7, 0xf8, !PT ;  /* 0x0000000800077812 */ /* 0x000fe400078ef807 */
[----:B------:R-:W-:Y:S02]  /*4bd0*/  SHF.R.U32.HI R0, RZ, 0x3, R0 ;  /* 0x00000003ff007819 */ /* 0x000fe40000011600 */
[----:B------:R-:W-:Y:S02]  /*4be0*/  F2FP.BF16.F32.PACK_AB R138, R141, R140 ;  /* 0x0000008c8d8a723e */ /* 0x000fe400000010ff */
[----:B------:R-:W-:Y:S02]  /*4bf0*/  LOP3.LUT R0, R7, R0, RZ, 0x3c, !PT ;  /* 0x0000000007007212 */ /* 0x000fe400078e3cff */
[----:B------:R-:W-:-:S02]  /*4c00*/  F2FP.BF16.F32.PACK_AB R139, R143, R142 ;  /* 0x0000008e8f8b723e */ /* 0x000fc400000010ff */
[----:B------:R-:W-:Y:S01]  /*4c10*/  F2FP.BF16.F32.PACK_AB R145, R147, R146 ;  /* 0x000000929391723e */ /* 0x000fe200000010ff */
[----:B------:R-:W-:Y:S01]  /*4c20*/  IMAD.IADD R0, R0, 0x1, R3 ;  /* 0x0000000100007824 */ /* 0x000fe200078e0203 */
[----:B------:R-:W-:Y:S01]  /*4c30*/  F2FP.BF16.F32.PACK_AB R24, R25, R24 ;  /* 0x000000181918723e */ /* 0x000fe200000010ff */
[----:B------:R-:W-:Y:S01]  /*4c40*/  IMAD.MOV.U32 R3, RZ, RZ, 0x20 ;  /* 0x00000020ff037424 */ /* 0x000fe200078e00ff */
[----:B------:R-:W-:Y:S02]  /*4c50*/  F2FP.BF16.F32.PACK_AB R146, R149, R148 ;  /* 0x000000949592723e */ /* 0x000fe400000010ff */
[----:B------:R-:W-:Y:S02]  /*4c60*/  LEA R0, R0, UR36, 0x1 ;  /* 0x0000002400007c11 */ /* 0x000fe4000f8e08ff */
[----:B------:R-:W-:Y:S02]  /*4c70*/  SEL R3, R3, 0xffffffe0, !P1 ;  /* 0xffffffe003037807 */ /* 0x000fe40004800000 */
[--C-:B------:R-:W-:Y:S01]  /*4c80*/  IADD3 R4, R2, 0x8000, R0.reuse ;  /* 0x0000800002047810 */ /* 0x100fe20007ffe000 */
[----:B------:R2:W-:Y:S01]  /*4c90*/  STSM.16.M88.4 [R0+0x8000], R88 ;  /* 0x0080005800007844 */ /* 0x0005e20000000200 */
[----:B------:R-:W-:-:S02]  /*4ca0*/  IADD3 R3, R3, 0x8000, R0 ;  /* 0x0000800003037810 */ /* 0x000fc40007ffe000 */
[----:B------:R-:W-:Y:S02]  /*4cb0*/  F2FP.BF16.F32.PACK_AB R147, R151, R150 ;  /* 0x000000969793723e */ /* 0x000fe400000010ff */
[----:B------:R-:W-:Y:S01]  /*4cc0*/  F2FP.BF16.F32.PACK_AB R25, R27, R26 ;  /* 0x0000001a1b19723e */ /* 0x000fe200000010ff */
[----:B------:R-:W-:Y:S01]  /*4cd0*/  IMAD.IADD R2, R3, 0x1, R2 ;  /* 0x0000000103027824 */ /* 0x000fe200078e0202 */
[----:B------:R2:W-:Y:S01]  /*4ce0*/  STSM.16.M88.4 [R3], R96 ;  /* 0x0000006003007844 */ /* 0x0005e20000000200 */
[----:B------:R-:W-:Y:S02]  /*4cf0*/  F2FP.BF16.F32.PACK_AB R32, R33, R32 ;  /* 0x000000202120723e */ /* 0x000fe400000010ff */
[----:B------:R-:W-:Y:S01]  /*4d00*/  F2FP.BF16.F32.PACK_AB R26, R29, R28 ;  /* 0x0000001c1d1a723e */ /* 0x000fe200000010ff */
[----:B------:R2:W-:Y:S01]  /*4d10*/  STSM.16.M88.4 [R4], R104 ;  /* 0x0000006804007844 */ /* 0x0005e20000000200 */
[----:B------:R-:W-:Y:S02]  /*4d20*/  F2FP.BF16.F32.PACK_AB R27, R31, R30 ;  /* 0x0000001e1f1b723e */ /* 0x000fe400000010ff */
[----:B------:R-:W-:Y:S01]  /*4d30*/  F2FP.BF16.F32.PACK_AB R33, R35, R34 ;  /* 0x000000222321723e */ /* 0x000fe200000010ff */
[----:B------:R2:W-:Y:S01]  /*4d40*/  STSM.16.M88.4 [R2], R112 ;  /* 0x0000007002007844 */ /* 0x0005e20000000200 */
[----:B------:R-:W-:-:S02]  /*4d50*/  F2FP.BF16.F32.PACK_AB R40, R41, R40 ;  /* 0x000000282928723e */ /* 0x000fc400000010ff */
[----:B------:R-:W-:Y:S01]  /*4d60*/  F2FP.BF16.F32.PACK_AB R34, R37, R36 ;  /* 0x000000242522723e */ /* 0x000fe200000010ff */
[----:B------:R2:W-:Y:S01]  /*4d70*/  STSM.16.M88.4 [R0+0xc000], R120 ;  /* 0x00c0007800007844 */ /* 0x0005e20000000200 */
[----:B------:R-:W-:Y:S02]  /*4d80*/  F2FP.BF16.F32.PACK_AB R35, R39, R38 ;  /* 0x000000262723723e */ /* 0x000fe400000010ff */
[----:B------:R-:W-:Y:S01]  /*4d90*/  F2FP.BF16.F32.PACK_AB R41, R43, R42 ;  /* 0x0000002a2b29723e */ /* 0x000fe200000010ff */
[----:B------:R2:W-:Y:S01]  /*4da0*/  STSM.16.M88.4 [R3+0x4000], R128 ;  /* 0x0040008003007844 */ /* 0x0005e20000000200 */
[----:B------:R-:W-:Y:S02]  /*4db0*/  F2FP.BF16.F32.PACK_AB R48, R49, R48 ;  /* 0x000000303130723e */ /* 0x000fe400000010ff */
[----:B------:R-:W-:Y:S01]  /*4dc0*/  F2FP.BF16.F32.PACK_AB R42, R45, R44 ;  /* 0x0000002c2d2a723e */ /* 0x000fe200000010ff */
[----:B------:R2:W-:Y:S01]  /*4dd0*/  STSM.16.M88.4 [R4+0x4000], R136 ;  /* 0x0040008804007844 */ /* 0x0005e20000000200 */
[----:B------:R-:W-:-:S02]  /*4de0*/  F2FP.BF16.F32.PACK_AB R43, R47, R46 ;  /* 0x0000002e2f2b723e */ /* 0x000fc400000010ff */
[----:B------:R-:W-:Y:S01]  /*4df0*/  F2FP.BF16.F32.PACK_AB R49, R51, R50 ;  /* 0x000000323331723e */ /* 0x000fe200000010ff */
[----:B------:R2:W-:Y:S01]  /*4e00*/  STSM.16.M88.4 [R2+0x4000], R144 ;  /* 0x0040009002007844 */ /* 0x0005e20000000200 */
        /* <DEDUP_REMOVED lines=13> */
[----:B------:R-:W-:Y:S01]  /*4ee0*/  F2FP.BF16.F32.PACK_AB R66, R69, R68 ;  /* 0x000000444542723e */ /* 0x000fe200000010ff */
[----:B------:R2:W-:Y:S01]  /*4ef0*/  STSM.16.M88.4 [R0+0x4000], R56 ;  /* 0x0040003800007844 */ /* 0x0005e20000000200 */
[----:B------:R-:W-:-:S02]  /*4f00*/  F2FP.BF16.F32.PACK_AB R67, R71, R70 ;  /* 0x000000464743723e */ /* 0x000fc400000010ff */
[----:B------:R-:W-:Y:S02]  /*4f10*/  F2FP.BF16.F32.PACK_AB R73, R75, R74 ;  /* 0x0000004a4b49723e */ /* 0x000fe400000010ff */
[----:B------:R-:W-:Y:S01]  /*4f20*/  F2FP.BF16.F32.PACK_AB R80, R81, R80 ;  /* 0x000000505150723e */ /* 0x000fe200000010ff */
[----:B------:R2:W-:Y:S01]  /*4f30*/  STSM.16.M88.4 [R3+-0x4000], R64 ;  /* 0xffc0004003007844 */ /* 0x0005e20000000200 */
[----:B------:R-:W-:Y:S02]  /*4f40*/  F2FP.BF16.F32.PACK_AB R74, R77, R76 ;  /* 0x0000004c4d4a723e */ /* 0x000fe400000010ff */
[----:B------:R-:W-:Y:S02]  /*4f50*/  F2FP.BF16.F32.PACK_AB R75, R79, R78 ;  /* 0x0000004e4f4b723e */ /* 0x000fe400000010ff */
[----:B------:R-:W-:Y:S02]  /*4f60*/  F2FP.BF16.F32.PACK_AB R81, R83, R82 ;  /* 0x000000525351723e */ /* 0x000fe400000010ff */
[----:B------:R-:W-:Y:S01]  /*4f70*/  F2FP.BF16.F32.PACK_AB R82, R85, R84 ;  /* 0x000000545552723e */ /* 0x000fe200000010ff */
[----:B------:R2:W-:Y:S01]  /*4f80*/  STSM.16.M88.4 [R4+-0x4000], R72 ;  /* 0xffc0004804007844 */ /* 0x0005e20000000200 */
[----:B------:R-:W-:-:S02]  /*4f90*/  F2FP.BF16.F32.PACK_AB R83, R87, R86 ;  /* 0x000000565753723e */ /* 0x000fc400000010ff */
[----:B-1----:R-:W-:-:S03]  /*4fa0*/  ISETP.NE.AND P0, PT, R5, 0x7, PT ;  /* 0x000000070500780c */ /* 0x002fc60003f05270 */
[----:B------:R2:W-:Y:S01]  /*4fb0*/  STSM.16.M88.4 [R2+-0x4000], R80 ;  /* 0xffc0005002007844 */ /* 0x0005e20000000200 */
[----:B------:R-:W-:Y:S01]  /*4fc0*/  @!PT LDS RZ, [RZ] ;  /* 0x00000000fffff984 */ /* 0x000fe20000000800 */
[----:B------:R-:W-:Y:S01]  /*4fd0*/  @!PT LDS RZ, [RZ] ;  /* 0x00000000fffff984 */ /* 0x000fe20000000800 */
[----:B------:R-:W-:Y:S01]  /*4fe0*/  @!PT LDS RZ, [RZ] ;  /* 0x00000000fffff984 */ /* 0x000fe20000000800 */
[----:B------:R1:W-:Y:S06]  /*4ff0*/  MEMBAR.ALL.CTA ;  /* 0x0000000000007992 */ /* 0x0003ec0000008000 */
[----:B-1----:R-:W1:Y:S02]  /*5000*/  FENCE.VIEW.ASYNC.S ;  /* 0x00000000000073c6 */ /* 0x002e640000000000 */
[----:B-1----:R-:W-:Y:S06]  /*5010*/  BAR.ARV 0x1, 0x120 ;  /* 0x0044800000007b1d */ /* 0x002fec0000002000 */
[----:B------:R-:W-:Y:S05]  /*5020*/  @P0 BRA `(.L_x_1164) ;  /* 0x0000000000800947 */ /* 0x000fea0003800000 */
[----:B------:R-:W-:Y:S01]  /*5030*/  BAR.SYNC.DEFER_BLOCKING 0x1, 0x120 ;  /* 0x0044800000007b1d */ /* 0x000fe20000010000 */
[----:B------:R-:W-:-:S05]  /*5040*/  ELECT P0, URZ, PT ;  /* 0x00000000003f782f */ /* 0x000fca0003800000 */
[----:B------:R-:W-:Y:S08]  /*5050*/  BSSY B0, `(.L_x_1164) ;  /* 0x000001d000007945 */ /* 0x000ff00003800000 */
[----:B------:R-:W-:Y:S05]  /*5060*/  @!P0 BRA `(.L_x_1165) ;  /* 0x00000000006c8947 */ /* 0x000fea0003800000 */
[----:B------:R-:W1:Y:S01]  /*5070*/  S2UR UR10, SR_CTAID.X ;  /* 0x00000000000a79c3 */ /* 0x000e620000002500 */
[----:B------:R-:W-:Y:S01]  /*5080*/  ULDC.64 UR6, c[0x0][0x198] ;  /* 0x0000660000067ab9 */ /* 0x000fe20000000a00 */
[----:B------:R-:W-:Y:S02]  /*5090*/  UIADD3 UR8, UR36, 0x8000, URZ ;  /* 0x0000800024087890 */ /* 0x000fe4000fffe03f */
[----:B------:R-:W-:Y:S02]  /*50a0*/  UIADD3 UR4, UP0, UR6, 0x770, URZ ;  /* 0x0000077006047890 */ /* 0x000fe4000ff1e03f */
[----:B------:R-:W-:Y:S02]  /*50b0*/  UIADD3 UR6, UP1, UR6, 0x670, URZ ;  /* 0x0000067006067890 */ /* 0x000fe4000ff3e03f */
[----:B------:R-:W3:Y:S01]  /*50c0*/  S2UR UR11, SR_CTAID.Y ;  /* 0x00000000000b79c3 */ /* 0x000ee20000002600 */
[----:B------:R-:W-:Y:S02]  /*50d0*/  UIADD3.X UR5, URZ, UR7, URZ, UP0, !UPT ;  /* 0x000000073f057290 */ /* 0x000fe400087fe43f */
[----:B------:R-:W-:-:S02]  /*50e0*/  UIADD3 UR24, UR36, 0xc000, URZ ;  /* 0x0000c00024187890 */ /* 0x000fc4000fffe03f */
[----:B------:R-:W-:Y:S02]  /*50f0*/  UIADD3.X UR7, URZ, UR7, URZ, UP1, !UPT ;  /* 0x000000073f077290 */ /* 0x000fe40008ffe43f */
[----:B------:R-:W-:Y:S01]  /*5100*/  UIADD3 UR16, UR36, 0x4000, URZ ;  /* 0x0000400024107890 */ /* 0x000fe2000fffe03f */
[----:B------:R-:W4:Y:S01]  /*5110*/  S2UR UR12, SR_CTAID.Z ;  /* 0x00000000000c79c3 */ /* 0x000f220000002700 */
[----:B------:R-:W-:Y:S01]  /*5120*/  UMOV UR9, URZ ;  /* 0x0000003f00097c82 */ /* 0x000fe20008000000 */
[----:B------:R-:W-:Y:S01]  /*5130*/  UMOV UR25, 0x40 ;  /* 0x0000004000197882 */ /* 0x000fe20000000000 */
[----:B------:R-:W-:Y:S01]  /*5140*/  UMOV UR17, 0x40 ;  /* 0x0000004000117882 */ /* 0x000fe20000000000 */
[----:B-1----:R-:W-:-:S07]  /*5150*/  USHF.L.U32 UR10, UR10, 0x7, URZ ;  /* 0x000000070a0a7899 */ /* 0x002fce000800063f */
[----:B------:R-:W-:Y:S01]  /*5160*/  UMOV UR26, UR10 ;  /* 0x0000000a001a7c82 */ /* 0x000fe20008000000 */
[----:B---3--:R-:W-:Y:S01]  /*5170*/  UMOV UR27, UR11 ;  /* 0x0000000b001b7c82 */ /* 0x008fe20008000000 */
[----:B------:R-:W-:Y:S01]  /*5180*/  UMOV UR19, UR11 ;  /* 0x0000000b00137c82 */ /* 0x000fe20008000000 */
[----:B------:R-:W-:Y:S01]  /*5190*/  UMOV UR18, UR10 ;  /* 0x0000000a00127c82 */ /* 0x000fe20008000000 */
[----:B----4-:R-:W-:Y:S01]  /*51a0*/  UMOV UR28, UR12 ;  /* 0x0000000c001c7c82 */ /* 0x010fe20008000000 */
[----:B------:R1:W-:Y:S01]  /*51b0*/  UTMASTG.4D [UR8], [UR4] ;  /* 0x00000008040073b5 */ /* 0x0003e20008018000 */
[----:B------:R-:W-:Y:S01]  /*51c0*/  UMOV UR20, UR12 ;  /* 0x0000000c00147c82 */ /* 0x000fe20008000000 */
[----:B------:R3:W-:Y:S01]  /*51d0*/  UTMASTG.4D [UR24], [UR4] ;  /* 0x00000018040073b5 */ /* 0x0007e20008018000 */
[----:B-1----:R-:W-:Y:S02]  /*51e0*/  UMOV UR8, UR36 ;  /* 0x0000002400087c82 */ /* 0x002fe40008000000 */
[----:B------:R3:W-:Y:S01]  /*51f0*/  UTMASTG.4D [UR8], [UR6] ;  /* 0x00000008060073b5 */ /* 0x0007e20008018000 */
[----:B------:R3:W-:Y:S02]  /*5200*/  UTMASTG.4D [UR16], [UR6] ;  /* 0x00000010060073b5 */ /* 0x0007e40008018000 */
[----:B---3--:R0:W-:Y:S02]  /*5210*/  UTMACMDFLUSH ;  /* 0x00000000000079b7 */ /* 0x0081e40000000000 */
.L_x_1165:
[----:B------:R-:W-:Y:S05]  /*5220*/  BSYNC B0 ;  /* 0x0000000000007941 */ /* 0x000fea0003800000 */
.L_x_1164:
[----:B------:R-:W-:-:S04]  /*5230*/  DEPBAR.LE SB0, 0x0 ;  /* 0x000080000000791a */ /* 0x000fc80000000000 */
[----:B------:R-:W-:Y:S05]  /*5240*/  BRA `(.L_x_1138) ;  /* 0x0000004000a87947 */ /* 0x000fea0003800000 */
.L_x_1159:
[----:B------:R-:W2:Y:S01]  /*5250*/  S2R R0, SR_TID.X ;  /* 0x0000000000007919 */ /* 0x000ea20000002100 */
[----:B------:R-:W3:Y:S01]  /*5260*/  S2UR UR11, SR_CTAID.Y ;  /* 0x00000000000b79c3 */ /* 0x000ee20000002600 */
[----:B------:R-:W-:Y:S01]  /*5270*/  ULDC.64 UR4, c[0x0][0x208] ;  /* 0x0000820000047ab9 */ /* 0x000fe20000000a00 */
[----:B------:R-:W-:Y:S01]  /*5280*/  BSSY B0, `(.L_x_1166) ;  /* 0x0000033000007945 */ /* 0x000fe20003800000 */
[----:B------:R-:W4:Y:S05]  /*5290*/  S2R R11, SR_CTAID.X ;  /* 0x00000000000b7919 */ /* 0x000f2a0000002500 */
[----:B-1----:R-:W1:Y:S08]  /*52a0*/  LDC.64 R4, c[0x0][0x820] ;  /* 0x00020800ff047b82 */ /* 0x002e700000000a00 */
[----:B------:R-:W4:Y:S08]  /*52b0*/  LDC.64 R20, c[0x0][0x808] ;  /* 0x00020200ff147b82 */ /* 0x000f300000000a00 */
[----:B------:R-:W5:Y:S01]  /*52c0*/  S2UR UR10, SR_CTAID.Z ;  /* 0x00000000000a79c3 */ /* 0x000f620000002700 */
[----:B---3--:R-:W-:Y:S01]  /*52d0*/  USHF.R.S32.HI UR7, URZ, 0x1f, UR11 ;  /* 0x0000001f3f077899 */ /* 0x008fe2000801140b */
[----:B--2---:R-:W-:-:S06]  /*52e0*/  VIADD R3, R0, 0xffffff80 ;  /* 0xffffff8000037836 */ /* 0x004fcc0000000000 */
[----:B------:R-:W2:Y:S01]  /*52f0*/  LDC.64 R12, c[0x0][0x828] ;  /* 0x00020a00ff0c7b82 */ /* 0x000ea20000000a00 */
[----:B------:R-:W-:-:S04]  /*5300*/  SHF.R.S32.HI R0, RZ, 0x1f, R3 ;  /* 0x0000001fff007819 */ /* 0x000fc80000011403 */
[----:B------:R-:W-:Y:S01]  /*5310*/  LEA.HI R8, R0, R3, RZ, 0x4 ;  /* 0x0000000300087211 */ /* 0x000fe200078f20ff */
[----:B----4-:R-:W-:Y:S02]  /*5320*/  IMAD R17, R11, -0x80, R20 ;  /* 0xffffff800b117824 */ /* 0x010fe400078e0214 */
[----:B------:R-:W3:Y:S01]  /*5330*/  LDC.64 R18, c[0x0][0x850] ;  /* 0x00021400ff127b82 */ /* 0x000ee20000000a00 */
[----:B------:R-:W-:Y:S01]  /*5340*/  LOP3.LUT R0, R8, 0x1ffffff0, RZ, 0xc0, !PT ;  /* 0x1ffffff008007812 */ /* 0x000fe200078ec0ff */
[----:B-----5:R-:W-:-:S04]  /*5350*/  USHF.R.S32.HI UR6, URZ, 0x1f, UR10 ;  /* 0x0000001f3f067899 */ /* 0x020fc8000801140a */
[----:B------:R-:W-:Y:S02]  /*5360*/  IMAD.IADD R0, R3, 0x1, -R0 ;  /* 0x0000000103007824 */ /* 0x000fe400078e0a00 */
[----:B------:R-:W4:Y:S02]  /*5370*/  LDC.64 R22, c[0x0][0x858] ;  /* 0x00021600ff167b82 */ /* 0x000f240000000a00 */
[----:B------:R-:W-:Y:S02]  /*5380*/  IMAD.SHL.U32 R6, R0, 0x8, RZ ;  /* 0x0000000800067824 */ /* 0x000fe400078e00ff */
[----:B-1----:R-:W-:-:S03]  /*5390*/  IMAD R0, R4, UR7, RZ ;  /* 0x0000000704007c24 */ /* 0x002fc6000f8e02ff */
[----:B------:R-:W-:Y:S01]  /*53a0*/  SHF.R.S32.HI R7, RZ, 0x1f, R6 ;  /* 0x0000001fff077819 */ /* 0x000fe20000011406 */
[----:B------:R-:W-:Y:S02]  /*53b0*/  IMAD R5, R5, UR11, R0 ;  /* 0x0000000b05057c24 */ /* 0x000fe4000f8e0200 */
[----:B------:R-:W-:Y:S01]  /*53c0*/  IMAD.WIDE.U32 R2, R4, UR11, R6 ;  /* 0x0000000b04027c25 */ /* 0x000fe2000f8e0006 */
[----:B------:R-:W-:-:S03]  /*53d0*/  SHF.R.S32.HI R4, RZ, 0x4, R8 ;  /* 0x00000004ff047819 */ /* 0x000fc60000011408 */
[----:B------:R-:W-:Y:S01]  /*53e0*/  IMAD.IADD R3, R3, 0x1, R5 ;  /* 0x0000000103037824 */ /* 0x000fe200078e0205 */
[C---:B------:R-:W-:Y:S01]  /*53f0*/  ISETP.GE.AND P6, PT, R4.reuse, R17, PT ;  /* 0x000000110400720c */ /* 0x040fe20003fc6270 */
[C---:B------:R-:W-:Y:S01]  /*5400*/  VIADD R0, R4.reuse, 0x10 ;  /* 0x0000001004007836 */ /* 0x040fe20000000000 */
[----:B------:R-:W-:Y:S01]  /*5410*/  SHF.R.S32.HI R5, RZ, 0x1f, R4 ;  /* 0x0000001fff057819 */ /* 0x000fe20000011404 */
[----:B------:R-:W-:Y:S01]  /*5420*/  VIADD R8, R4, 0x30 ;  /* 0x0000003004087836 */ /* 0x000fe20000000000 */
[----:B------:R-:W-:Y:S01]  /*5430*/  ISETP.GE.OR P4, PT, R6, R21, P6 ;  /* 0x000000150600720c */ /* 0x000fe20003786670 */
[----:B------:R-:W-:Y:S01]  /*5440*/  VIADD R10, R4, 0x40 ;  /* 0x00000040040a7836 */ /* 0x000fe20000000000 */
[-C--:B------:R-:W-:Y:S01]  /*5450*/  ISETP.GE.AND P5, PT, R0, R17.reuse, PT ;  /* 0x000000110000720c */ /* 0x080fe20003fa6270 */
[----:B------:R-:W-:Y:S01]  /*5460*/  VIADD R0, R4, 0x20 ;  /* 0x0000002004007836 */ /* 0x000fe20000000000 */
[-C--:B------:R-:W-:Y:S01]  /*5470*/  ISETP.GE.AND P1, PT, R8, R17.reuse, PT ;  /* 0x000000110800720c */ /* 0x080fe20003f26270 */
[----:B--2---:R-:W-:Y:S01]  /*5480*/  IMAD.WIDE.U32 R8, R12, UR10, R2 ;  /* 0x0000000a0c087c25 */ /* 0x004fe2000f8e0002 */
[----:B------:R-:W-:-:S02]  /*5490*/  ISETP.GE.AND P2, PT, R10, R17, PT ;  /* 0x000000110a00720c */ /* 0x000fc40003f46270 */
[----:B------:R-:W-:Y:S01]  /*54a0*/  ISETP.GE.AND P0, PT, R0, R17, PT ;  /* 0x000000110000720c */ /* 0x000fe20003f06270 */
[----:B------:R-:W-:Y:S01]  /*54b0*/  IMAD R0, R12, UR6, RZ ;  /* 0x000000060c007c24 */ /* 0x000fe2000f8e02ff */
[----:B------:R-:W-:Y:S01]  /*54c0*/  ISETP.GE.OR P3, PT, R6, R21, P5 ;  /* 0x000000150600720c */ /* 0x000fe20002f66670 */
[----:B------:R-:W-:-:S04]  /*54d0*/  IMAD.WIDE R2, R11, 0x80, R4 ;  /* 0x000000800b027825 */ /* 0x000fc800078e0204 */
[----:B------:R-:W-:-:S04]  /*54e0*/  IMAD R13, R13, UR10, R0 ;  /* 0x0000000a0d0d7c24 */ /* 0x000fc8000f8e0200 */
[----:B------:R-:W-:Y:S01]  /*54f0*/  IMAD.IADD R13, R9, 0x1, R13 ;  /* 0x00000001090d7824 */ /* 0x000fe200078e020d */
[----:B------:R-:W-:Y:S06]  /*5500*/  @P4 BRA `(.L_x_1167) ;  /* 0x0000000000284947 */ /* 0x000fec0003800000 */
        /* <DEDUP_REMOVED lines=10> */
.L_x_1167:
[----:B------:R-:W-:Y:S05]  /*55b0*/  BSYNC B0 ;  /* 0x0000000000007941 */ /* 0x000fea0003800000 */
.L_x_1166:
[----:B------:R-:W-:Y:S01]  /*55c0*/  BSSY B0, `(.L_x_1168) ;  /* 0x0000010000007945 */ /* 0x000fe20003800000 */
[----:B------:R-:W-:-:S03]  /*55d0*/  ISETP.GE.OR P4, PT, R6, R21, P0 ;  /* 0x000000150600720c */ /* 0x000fc60000786670 */
[----:B------:R-:W-:Y:S10]  /*55e0*/  @P3 BRA `(.L_x_1169) ;  /* 0x0000000000343947 */ /* 0x000ff40003800000 */
        /* <DEDUP_REMOVED lines=13> */
.L_x_1169:
[----:B------:R-:W-:Y:S05]  /*56c0*/  BSYNC B0 ;  /* 0x0000000000007941 */ /* 0x000fea0003800000 */
.L_x_1168:
[----:B------:R-:W-:Y:S01]  /*56d0*/  BSSY B0, `(.L_x_1170) ;  /* 0x0000010000007945 */ /* 0x000fe20003800000 */
[----:B------:R-:W-:-:S03]  /*56e0*/  ISETP.GE.OR P3, PT, R6, R21, P1 ;  /* 0x000000150600720c */ /* 0x000fc60000f66670 */
[----:B------:R-:W-:Y:S10]  /*56f0*/  @P4 BRA `(.L_x_1171) ;  /* 0x0000000000344947 */ /* 0x000ff40003800000 */
[----:B-12---:R-:W-:Y:S01]  /*5700*/  IADD3 R15, P4, R2, 0x20, RZ ;  /* 0x00000020020f7810 */ /* 0x006fe20007f9e0ff */
        /* <DEDUP_REMOVED lines=12> */
.L_x_1171:
[----:B------:R-:W-:Y:S05]  /*57d0*/  BSYNC B0 ;  /* 0x0000000000007941 */ /* 0x000fea0003800000 */
.L_x_1170:
[----:B------:R-:W-:Y:S01]  /*57e0*/  BSSY B0, `(.L_x_1172) ;  /* 0x0000011000007945 */ /* 0x000fe20003800000 */
[----:B------:R-:W-:Y:S01]  /*57f0*/  ISETP.GE.OR P4, PT, R6, R21, P2 ;  /* 0x000000150600720c */ /* 0x000fe20001786670 */
[----:B------:R-:W-:Y:S02]  /*5800*/  VIADD R0, R4, 0x50 ;  /* 0x0000005004007836 */ /* 0x000fe40000000000 */
[----:B------:R-:W-:Y:S10]  /*5810*/  @P3 BRA `(.L_x_1173) ;  /* 0x0000000000343947 */ /* 0x000ff40003800000 */
[----:B-12---:R-:W-:Y:S01]  /*5820*/  IADD3 R15, P3, R2, 0x30, RZ ;  /* 0x00000030020f7810 */ /* 0x006fe20007f7e0ff */
        /* <DEDUP_REMOVED lines=11> */
[----:B------:R1:W-:Y:S02]  /*58e0*/  STG.E.128 desc[UR4][R14.64], RZ ;  /* 0x000000ff0e007986 */ /* 0x0003e4000c101d04 */
.L_x_1173:
[----:B------:R-:W-:Y:S05]  /*58f0*/  BSYNC B0 ;  /* 0x0000000000007941 */ /* 0x000fea0003800000 */
.L_x_1172:
[----:B------:R-:W-:Y:S01]  /*5900*/  BSSY B0, `(.L_x_1174) ;  /* 0x0000010000007945 */ /* 0x000fe20003800000 */
[----:B------:R-:W-:-:S03]  /*5910*/  ISETP.GE.AND P3, PT, R0, R17, PT ;  /* 0x000000110000720c */ /* 0x000fc60003f66270 */
        /* <DEDUP_REMOVED lines=14> */
.L_x_1175:
[----:B------:R-:W-:Y:S05]  /*5a00*/  BSYNC B0 ;  /* 0x0000000000007941 */ /* 0x000fea0003800000 */
.L_x_1174:
[----:B------:R-:W-:Y:S01]  /*5a10*/  ISETP.GE.OR P4, PT, R6, R21, P3 ;  /* 0x000000150600720c */ /* 0x000fe20001f86670 */
[----:B------:R-:W-:Y:S01]  /*5a20*/  BSSY B0, `(.L_x_1176) ;  /* 0x0000011000007945 */ /* 0x000fe20003800000 */
[----:B---3--:R-:W-:Y:S02]  /*5a30*/  IMAD R16, R18, UR7, RZ ;  /* 0x0000000712107c24 */ /* 0x008fe4000f8e02ff */
[----:B------:R-:W-:-:S09]  /*5a40*/  VIADD R0, R4, 0x60 ;  /* 0x0000006004007836 */ /* 0x000fd20000000000 */
[----:B------:R-:W-:Y:S05]  /*5a50*/  @P4 BRA `(.L_x_1177) ;  /* 0x0000000000344947 */ /* 0x000fea0003800000 */
        /* <DEDUP_REMOVED lines=13> */
.L_x_1177:
[----:B------:R-:W-:Y:S05]  /*5b30*/  BSYNC B0 ;  /* 0x0000000000007941 */ /* 0x000fea0003800000 */
.L_x_1176:
[----:B------:R-:W-:Y:S01]  /*5b40*/  ULDC UR8, c[0x0][0x83c] ;  /* 0x00020f0000087ab9 */ /* 0x000fe20000000800 */
[----:B------:R-:W-:Y:S01]  /*5b50*/  ISETP.GE.AND P4, PT, R0, R17, PT ;  /* 0x000000110000720c */ /* 0x000fe20003f86270 */
[----:B-123--:R-:W-:Y:S01]  /*5b60*/  IMAD R15, R19, UR11, R16 ;  /* 0x0000000b130f7c24 */ /* 0x00efe2000f8e0210 */
[----:B------:R-:W-:Y:S01]  /*5b70*/  ISETP.GE.OR P5, PT, R6, UR8, P5 ;  /* 0x0000000806007c0c */ /* 0x000fe2000afa6670 */
[----:B------:R-:W-:Y:S01]  /*5b80*/  IMAD.WIDE.U32 R10, R18, UR11, R6 ;  /* 0x0000000b120a7c25 */ /* 0x000fe2000f8e0006 */
[----:B------:R-:W-:Y:S01]  /*5b90*/  ISETP.GE.OR P6, PT, R6, UR8, P6 ;  /* 0x0000000806007c0c */ /* 0x000fe2000b7c6670 */
[----:B------:R-:W-:Y:S01]  /*5ba0*/  BSSY B0, `(.L_x_1178) ;  /* 0x0000019000007945 */ /* 0x000fe20003800000 */
[----:B------:R-:W-:Y:S01]  /*5bb0*/  P2R R24, PR, RZ, 0x20 ;  /* 0x00000020ff187803 */ /* 0x000fe20000000000 */
[----:B------:R-:W-:Y:S01]  /*5bc0*/  VIADD R0, R4, 0x70 ;  /* 0x0000007004007836 */ /* 0x000fe20000000000 */
[C---:B------:R-:W-:Y:S01]  /*5bd0*/  ISETP.GE.OR P5, PT, R6.reuse, R21, P4 ;  /* 0x000000150600720c */ /* 0x040fe200027a6670 */
[----:B------:R-:W-:Y:S01]  /*5be0*/  IMAD.IADD R15, R11, 0x1, R15 ;  /* 0x000000010b0f7824 */ /* 0x000fe200078e020f */
[----:B------:R-:W-:-:S02]  /*5bf0*/  ISETP.GE.OR P0, PT, R6, UR8, P0 ;  /* 0x0000000806007c0c */ /* 0x000fc40008706670 */
[----:B------:R-:W-:Y:S02]  /*5c00*/  P2R R20, PR, RZ, 0x40 ;  /* 0x00000040ff147803 */ /* 0x000fe40000000000 */
[C---:B------:R-:W-:Y:S02]  /*5c10*/  ISETP.GE.OR P1, PT, R6.reuse, UR8, P1 ;  /* 0x0000000806007c0c */ /* 0x040fe40008f26670 */
[C---:B------:R-:W-:Y:S02]  /*5c20*/  ISETP.GE.OR P2, PT, R6.reuse, UR8, P2 ;  /* 0x0000000806007c0c */ /* 0x040fe40009746670 */
[C---:B------:R-:W-:Y:S02]  /*5c30*/  ISETP.GE.OR P3, PT, R6.reuse, UR8, P3 ;  /* 0x0000000806007c0c */ /* 0x040fe40009f66670 */
[----:B------:R-:W-:Y:S01]  /*5c40*/  ISETP.GE.OR P4, PT, R6, UR8, P4 ;  /* 0x0000000806007c0c */ /* 0x000fe2000a786670 */
[----:B------:R-:W-:-:S12]  /*5c50*/  @P5 BRA `(.L_x_1179) ;  /* 0x0000000000345947 */ /* 0x000fd80003800000 */
        /* <DEDUP_REMOVED lines=13> */
.L_x_1179:
[----:B------:R-:W-:Y:S05]  /*5d30*/  BSYNC B0 ;  /* 0x0000000000007941 */ /* 0x000fea0003800000 */
.L_x_1178:
[----:B------:R-:W-:Y:S01]  /*5d40*/  ISETP.GE.AND P6, PT, R0, R17, PT ;  /* 0x000000110000720c */ /* 0x000fe20003fc6270 */
[----:B----4-:R-:W-:Y:S01]  /*5d50*/  IMAD R0, R22, UR6, RZ ;  /* 0x0000000616007c24 */ /* 0x010fe2000f8e02ff */
[----:B------:R-:W-:Y:S01]  /*5d60*/  BSSY B0, `(.L_x_1180) ;  /* 0x0000014000007945 */ /* 0x000fe20003800000 */
[----:B------:R-:W-:Y:S01]  /*5d70*/  IMAD.MOV.U32 R14, RZ, RZ, R10 ;  /* 0x000000ffff0e7224 */ /* 0x000fe200078e000a */
[C---:B------:R-:W-:Y:S01]  /*5d80*/  ISETP.GE.OR P5, PT, R6.reuse, R21, P6 ;  /* 0x000000150600720c */ /* 0x040fe200037a6670 */
[----:B------:R-:W-:Y:S01]  /*5d90*/  IMAD R11, R23, UR10, R0 ;  /* 0x0000000a170b7c24 */ /* 0x000fe2000f8e0200 */
[----:B------:R-:W-:Y:S01]  /*5da0*/  ISETP.GE.OR P6, PT, R6, UR8, P6 ;  /* 0x0000000806007c0c */ /* 0x000fe2000b7c6670 */
[----:B------:R-:W-:-:S10]  /*5db0*/  IMAD.WIDE.U32 R6, R22, UR10, R14 ;  /* 0x0000000a16067c25 */ /* 0x000fd4000f8e000e */
        /* <DEDUP_REMOVED lines=14> */
.L_x_1181:
[----:B------:R-:W-:Y:S05]  /*5ea0*/  BSYNC B0 ;  /* 0x0000000000007941 */ /* 0x000fea0003800000 */
.L_x_1180:
[----:B------:R-:W-:Y:S01]  /*5eb0*/  ISETP.NE.AND P5, PT, R20, RZ, PT ;  /* 0x000000ff1400720c */ /* 0x000fe20003fa5270 */
[----:B------:R-:W-:Y:S01]  /*5ec0*/  BSSY B0, `(.L_x_1182) ;  /* 0x000000d000007945 */ /* 0x000fe20003800000 */
[----:B--2---:R-:W-:-:S11]  /*5ed0*/  IMAD.IADD R9, R7, 0x1, R11 ;  /* 0x0000000107097824 */ /* 0x004fd600078e020b */
[----:B------:R-:W-:Y:S05]  /*5ee0*/  @P5 BRA `(.L_x_1183) ;  /* 0x0000000000285947 */ /* 0x000fea0003800000 */
        /* <DEDUP_REMOVED lines=10> */
.L_x_1183:
[----:B------:R-:W-:Y:S05]  /*5f90*/  BSYNC B0 ;  /* 0x0000000000007941 */ /* 0x000fea0003800000 */
.L_x_1182:
[----:B------:R-:W-:Y:S01]  /*5fa0*/  ISETP.NE.AND P5, PT, R24, RZ, PT ;  /* 0x000000ff1800720c */ /* 0x000fe20003fa5270 */
[----:B------:R-:W-:-:S12]  /*5fb0*/  BSSY B0, `(.L_x_1184) ;  /* 0x000000f000007945 */ /* 0x000fd80003800000 */
[----:B------:R-:W-:Y:S05]  /*5fc0*/  @P5 BRA `(.L_x_1185) ;  /* 0x0000000000345947 */ /* 0x000fea0003800000 */
[----:B--2---:R-:W-:Y:S01]  /*5fd0*/  IADD3 R11, P5, R2, 0x10, RZ ;  /* 0x00000010020b7810 */ /* 0x004fe20007fbe0ff */
        /* <DEDUP_REMOVED lines=12> */
.L_x_1185:
[----:B------:R-:W-:Y:S05]  /*60a0*/  BSYNC B0 ;  /* 0x0000000000007941 */ /* 0x000fea0003800000 */
.L_x_1184:
[----:B------:R-:W-:Y:S04]  /*60b0*/  BSSY B0, `(.L_x_1186) ;  /* 0x000000f000007945 */ /* 0x000fe80003800000 */
[----:B------:R-:W-:Y:S05]  /*60c0*/  @P0 BRA `(.L_x_1187) ;  /* 0x0000000000340947 */ /* 0x000fea0003800000 */
[----:B--23--:R-:W-:Y:S01]  /*60d0*/  IADD3 R11, P0, R2, 0x20, RZ ;  /* 0x00000020020b7810 */ /* 0x00cfe20007f1e0ff */
        /* <DEDUP_REMOVED lines=12> */
.L_x_1187:
[----:B------:R-:W-:Y:S05]  /*61a0*/  BSYNC B0 ;  /* 0x0000000000007941 */ /* 0x000fea0003800000 */
.L_x_1186:
[----:B------:R-:W-:Y:S04]  /*61b0*/  BSSY B0, `(.L_x_1188) ;  /* 0x000000f000007945 */ /* 0x000fe80003800000 */
[----:B------:R-:W-:Y:S05]  /*61c0*/  @P1 BRA `(.L_x_1189) ;  /* 0x0000000000341947 */ /* 0x000fea0003800000 */
[----:B--234-:R-:W-:Y:S01]  /*61d0*/  IADD3 R11, P0, R2, 0x30, RZ ;  /* 0x00000030020b7810 */ /* 0x01cfe20007f1e0ff */
        /* <DEDUP_REMOVED lines=12> */
.L_x_1189:
[----:B------:R-:W-:Y:S05]  /*62a0*/  BSYNC B0 ;  /* 0x0000000000007941 */ /* 0x000fea0003800000 */
.L_x_1188:
        /* <DEDUP_REMOVED lines=15> */
.L_x_1191:
[----:B------:R-:W-:Y:S05]  /*63a0*/  BSYNC B0 ;  /* 0x0000000000007941 */ /* 0x000fea0003800000 */
.L_x_1190:
        /* <DEDUP_REMOVED lines=15> */
.L_x_1193:
[----:B------:R-:W-:Y:S05]  /*64a0*/  BSYNC B0 ;  /* 0x0000000000007941 */ /* 0x000fea0003800000 */
.L_x_1192:
        /* <DEDUP_REMOVED lines=15> */
.L_x_1195:
[----:B------:R-:W-:Y:S05]  /*65a0*/  BSYNC B0 ;  /* 0x0000000000007941 */ /* 0x000fea0003800000 */
.L_x_1194:
        /* <DEDUP_REMOVED lines=15> */
.L_x_1136:
[----:B------:R-:W-:-:S08]  /*66a0*/  NOP ;  /* 0x0000000000007918 */ /* 0x000fd00000000000 */
[----:B------:R-:W1:-:S00]  /*66b0*/  USETMAXREG.DEALLOC.CTAPOOL 0x18 ;  /* 0x00000018000079c8 */ /* 0x000e4000080e0500 */
        /* <DEDUP_REMOVED lines=10> */
[----:B------:R-:W1:Y:S01]  /*6760*/  S2UR UR9, SR_CTAID.X ;  /* 0x00000000000979c3 */ /* 0x000e620000002500 */
[----:B------:R-:W-:Y:S01]  /*6770*/  ULDC UR4, c[0x0][0x280] ;  /* 0x0000a00000047ab9 */ /* 0x000fe20000000800 */
[----:B------:R-:W-:Y:S01]  /*6780*/  ULDC UR6, c[0x0][0x290] ;  /* 0x0000a40000067ab9 */ /* 0x000fe20000000800 */
[----:B------:R-:W-:-:S05]  /*6790*/  ULDC UR7, c[0x0][0x74c] ;  /* 0x0001d30000077ab9 */ /* 0x000fca0000000800 */
[----:B------:R-:W2:Y:S01]  /*67a0*/  S2UR UR13, SR_CTAID.Y ;  /* 0x00000000000d79c3 */ /* 0x000ea20000002600 */
[----:B-1----:R-:W-:Y:S02]  /*67b0*/  ULEA UR5, UR9, UR4, 0x7 ;  /* 0x0000000409057291 */ /* 0x002fe4000f8e383f */
[----:B------:R-:W-:Y:S02]  /*67c0*/  ISETP.LE.AND P0, PT, RZ, UR9, PT ;  /* 0x00000009ff007c0c */ /* 0x000fe4000bf03270 */
[----:B------:R-:W-:-:S04]  /*67d0*/  UIADD3 UR5, -UR7, UR5, -UR6 ;  /* 0x0000000507057290 */ /* 0x000fc8000fffe906 */
[----:B------:R-:W-:-:S04]  /*67e0*/  USHF.R.S32.HI UR6, URZ, 0x1f, UR5 ;  /* 0x0000001f3f067899 */ /* 0x000fc80008011405 */
[----:B------:R-:W-:-:S04]  /*67f0*/  ULEA.HI UR6, UR6, UR5, URZ, 0x6 ;  /* 0x0000000506067291 */ /* 0x000fc8000f8f303f */
[----:B------:R-:W-:Y:S02]  /*6800*/  USHF.R.S32.HI UR5, URZ, 0x6, UR6 ;  /* 0x000000063f057899 */ /* 0x000fe40008011406 */
[----:B------:R-:W-:Y:S02]  /*6810*/  UIADD3 UR6, UR4, 0x3f, URZ ;  /* 0x0000003f04067890 */ /* 0x000fe4000fffe03f */
[----:B------:R-:W-:Y:S02]  /*6820*/  UISETP.LT.AND UP0, UPT, URZ, UR5, UPT ;  /* 0x000000053f00728c */ /* 0x000fe4000bf01270 */
[----:B------:R-:W-:Y:S02]  /*6830*/  USHF.R.S32.HI UR7, URZ, 0x1f, UR6 ;  /* 0x0000001f3f077899 */ /* 0x000fe40008011406 */
[----:B------:R-:W-:Y:S02]  /*6840*/  USEL UR5, URZ, UR5, !UP0 ;  /* 0x000000053f057287 */ /* 0x000fe4000c000000 */
[----:B------:R-:W-:-:S04]  /*6850*/  ULEA.HI UR7, UR7, UR6, URZ, 0x6 ;  /* 0x0000000607077291 */ /* 0x000fc8000f8f303f */
[----:B------:R-:W-:Y:S01]  /*6860*/  USHF.R.S32.HI UR8, URZ, 0x6, UR7 ;  /* 0x000000063f087899 */ /* 0x000fe20008011407 */
[----:B--2---:R-:W-:Y:S11]  /*6870*/  @!P0 BRA `(.L_x_1197) ;  /* 0x0000000000288947 */ /* 0x004ff60003800000 */
        /* <DEDUP_REMOVED lines=10> */
.L_x_1197:
[----:B------:R-:W-:Y:S02]  /*6920*/  UISETP.GT.AND UP0, UPT, UR8, UR5, UPT ;  /* 0x000000050800728c */ /* 0x000fe4000bf04270 */
[----:B------:R-:W-:Y:S02]  /*6930*/  USHF.R.S32.HI UR14, URZ, 0x1f, UR12 ;  /* 0x0000001f3f0e7899 */ /* 0x000fe4000801140c */
[----:B------:R-:W-:Y:S02]  /*6940*/  USHF.R.S32.HI UR9, URZ, 0x1f, UR13 ;  /* 0x0000001f3f097899 */ /* 0x000fe4000801140d */
[----:B------:R-:W-:-:S13]  /*6950*/  PLOP3.LUT P0, PT, PT, PT, UP0, 0x80, 0x0 ;  /* 0x000000000000781c */ /* 0x000fda0003f0f008 */
[----:B------:R-:W-:Y:S05]  /*6960*/  @!P0 BRA `(.L_x_1138) ;  /* 0x0000002800e08947 */ /* 0x000fea0003800000 */
[----:B------:R-:W-:Y:S01]  /*6970*/  UIADD3 UR4, -UR5, UR8, URZ ;  /* 0x0000000805047290 */ /* 0x000fe2000fffe13f */
[----:B------:R-:W-:Y:S01]  /*6980*/  ULDC.64 UR10, c[0x0][0x2d8] ;  /* 0x0000b600000a7ab9 */ /* 0x000fe20000000a00 */
[----:B------:R-:W-:Y:S02]  /*6990*/  ELECT P0, URZ, PT ;  /* 0x00000000003f782f */ /* 0x000fe40003800000 */
[----:B------:R-:W-:Y:S02]  /*69a0*/  ULOP3.LUT UR4, UR4, 0x1, URZ, 0xc0, !UPT ;  /* 0x0000000104047892 */ /* 0x000fe4000f8ec03f */
[----:B------:R-:W-:Y:S02]  /*69b0*/  UIMAD UR9, UR9, UR10, URZ ;  /* 0x0000000a090972a4 */ /* 0x000fe4000f8e023f */
[----:B------:R-:W-:Y:S02]  /*69c0*/  UISETP.NE.U32.AND UP0, UPT, UR4, 0x1, UPT ;  /* 0x000000010400788c */ /* 0x000fe4000bf05070 */
[----:B------:R-:W-:-:S02]  /*69d0*/  UIMAD.WIDE.U32 UR6, UR13, UR10, URZ ;  /* 0x0000000a0d0672a5 */ /* 0x000fc4000f8e003f */
[----:B------:R-:W-:Y:S02]  /*69e0*/  UIMAD UR9, UR13, UR11, UR9 ;  /* 0x0000000b0d0972a4 */ /* 0x000fe4000f8e0209 */
[----:B------:R-:W-:Y:S01]  /*69f0*/  PLOP3.LUT P1, PT, PT, PT, UP0, 0x80, 0x0 ;  /* 0x000000000000781c */ /* 0x000fe20003f2f008 */
[----:B------:R-:W-:Y:S01]  /*6a00*/  ULDC.64 UR10, c[0x0][0x2e0] ;  /* 0x0000b800000a7ab9 */ /* 0x000fe20000000a00 */
[----:B------:R-:W-:Y:S02]  /*6a10*/  UIADD3 UR7, UR7, UR9, URZ ;  /* 0x0000000907077290 */ /* 0x000fe4000fffe03f */
[----:B------:R-:W-:Y:S02]  /*6a20*/  UIMAD UR9, UR14, UR10, URZ ;  /* 0x0000000a0e0972a4 */ /* 0x000fe4000f8e023f */
[----:B------:R-:W-:Y:S02]  /*6a30*/  UIMAD.WIDE.U32 UR6, UR12, UR10, UR6 ;  /* 0x0000000a0c0672a5 */ /* 0x000fe4000f8e0006 */
[----:B------:R-:W-:-:S04]  /*6a40*/  UIMAD UR9, UR12, UR11, UR9 ;  /* 0x0000000b0c0972a4 */ /* 0x000fc8000f8e0209 */
[----:B------:R-:W-:Y:S01]  /*6a50*/  UIADD3 UR9, UR7, UR9, URZ ;  /* 0x0000000907097290 */ /* 0x000fe2000fffe03f */
[----:B------:R-:W-:Y:S11]  /*6a60*/  @P1 BRA `(.L_x_1198) ;  /* 0x0000000000bc1947 */ /* 0x000ff60003800000 */
[----:B------:R-:W-:Y:S01]  /*6a70*/  USHF.L.U32 UR14, UR5, 0xd, URZ ;  /* 0x0000000d050e7899 */ /* 0x000fe2000800063f */
        /* <DEDUP_REMOVED lines=9> */
[----:B------:R-:W-:Y:S01]  /*6b10*/  UMOV UR16, 0x0 ;  /* 0x0000000000107882 */ /* 0x000fe20000000000 */
[----:B------:R-:W-:Y:S02]  /*6b20*/  UMOV UR17, 0x14f00000 ;  /* 0x14f0000000117882 */ /* 0x000fe40000000000 */
[----:B------:R-:W-:-:S02]  /*6b30*/  ULEA.HI.X UR11, UR13, UR11, UR15, 0x2, UP0 ;  /* 0x0000000b0d0b7291 */ /* 0x000fc400080f140f */
[----:B-1----:R-:W-:-:S03]  /*6b40*/  ULEA UR4, UR12, UR4, 0x18 ;  /* 0x000000040c047291 */ /* 0x002fc6000f8ec03f */
[----:B------:R-:W-:Y:S01]  /*6b50*/  UMOV UR12, 0x400 ;  /* 0x00000400000c7882 */ /* 0x000fe20000000000 */
[----:B------:R-:W-:-:S09]  /*6b60*/  UIADD3 UR4, UR4, 0x10000, URZ ;  /* 0x0001000004047890 */ /* 0x000fd2000fffe03f */
[----:B------:R1:W-:Y:S02]  /*6b70*/  UBLKRED.G.S.ADD.F32.RN [UR10], [UR4], UR12, desc[UR16] ;  /* 0x0000100a040073bb */ /* 0x0003e400080a140c */
[----:B-1----:R0:W-:Y:S02]  /*6b80*/  UTMACMDFLUSH ;  /* 0x00000000000079b7 */ /* 0x0021e40000000000 */
.L_x_1200:
[----:B------:R-:W-:Y:S05]  /*6b90*/  BSYNC B0 ;  /* 0x0000000000007941 */ /* 0x000fea0003800000 */
.L_x_1199:
        /* <DEDUP_REMOVED lines=9> */
[----:B------:R-:W-:Y:S02]  /*6c30*/  UMOV UR17, 0x14f00000 ;  /* 0x14f0000000117882 */ /* 0x000fe40000000000 */
[----:B------:R-:W-:Y:S02]  /*6c40*/  ULEA.HI.X.SX32 UR4, UR4, UR9, 0x1, UP0 ;  /* 0x0000000904047291 */ /* 0x000fe400080f0e3f */
[----:B------:R-:W-:-:S04]  /*6c50*/  ULEA UR10, UP0, UR15, UR10, 0x2 ;  /* 0x0000000a0f0a7291 */ /* 0x000fc8000f80103f */
[----:B------:R-:W-:-:S03]  /*6c60*/  ULEA.HI.X UR11, UR15, UR11, UR4, 0x2, UP0 ;  /* 0x0000000b0f0b7291 */ /* 0x000fc600080f1404 */
[----:B------:R-:W-:Y:S01]  /*6c70*/  UMOV UR4, 0x400 ;  /* 0x0000040000047882 */ /* 0x000fe20000000000 */
[----:B-1----:R-:W-:-:S04]  /*6c80*/  ULEA UR12, UR13, UR12, 0x18 ;  /* 0x0000000c0d0c7291 */ /* 0x002fc8000f8ec03f */
[----:B------:R-:W-:-:S09]  /*6c90*/  UIADD3 UR12, UR12, 0x14000, URZ ;  /* 0x000140000c0c7890 */ /* 0x000fd2000fffe03f */
[----:B------:R1:W-:Y:S01]  /*6ca0*/  UBLKRED.G.S.ADD.F32.RN [UR10], [UR12], UR4, desc[UR16] ;  /* 0x0000100a0c0073bb */ /* 0x0003e200080a1404 */
[----:B------:R0:W-:Y:S01]  /*6cb0*/  UTMACMDFLUSH ;  /* 0x00000000000079b7 */ /* 0x0001e20000000000 */
[----:B-1----:R-:W-:-:S04]  /*6cc0*/  DEPBAR.LE SB0, 0x1 ;  /* 0x000080400000791a */ /* 0x002fc80000000000 */
.L_x_1202:
[----:B------:R-:W-:Y:S05]  /*6cd0*/  BSYNC B0 ;  /* 0x0000000000007941 */ /* 0x000fea0003800000 */
.L_x_1201:
[----:B------:R-:W-:Y:S06]  /*6ce0*/  BAR.ARV 0xa, 0xa0 ;  /* 0x0282800000007b1d */ /* 0x000fec0000002000 */
[----:B------:R-:W-:Y:S04]  /*6cf0*/  BSSY B0, `(.L_x_1203) ;  /* 0x0000003000007945 */ /* 0x000fe80003800000 */
[----:B------:R-:W-:Y:S05]  /*6d00*/  @!P0 BRA `(.L_x_1204) ;  /* 0x0000000000048947 */ /* 0x000fea0003800000 */
[----:B------:R-:W-:-:S04]  /*6d10*/  DEPBAR.LE SB0, 0x0 ;  /* 0x000080000000791a */ /* 0x000fc80000000000 */
.L_x_1204:
[----:B------:R-:W-:Y:S05]  /*6d20*/  BSYNC B0 ;  /* 0x0000000000007941 */ /* 0x000fea0003800000 */
.L_x_1203:
[----:B------:R-:W-:Y:S06]  /*6d30*/  BAR.ARV 0xb, 0xa0 ;  /* 0x02c2800000007b1d */ /* 0x000fec0000002000 */
[----:B------:R-:W-:Y:S01]  /*6d40*/  UIADD3 UR12, UR5, 0x1, URZ ;  /* 0x00000001050c7890 */ /* 0x000fe2000fffe03f */
[----:B------:R-:W-:Y:S11]  /*6d50*/  BRA `(.L_x_1205) ;  /* 0x0000000000047947 */ /* 0x000ff60003800000 */
.L_x_1198:
[----:B------:R-:W-:-:S05]  /*6d60*/  UMOV UR12, UR5 ;  /* 0x00000005000c7c82 */ /* 0x000fca0008000000 */
.L_x_1205:
[----:B------:R-:W-:-:S04]  /*6d70*/  UIADD3 UR4, UR5, 0x1, URZ ;  /* 0x0000000105047890 */ /* 0x000fc8000fffe03f */
[----:B------:R-:W-:-:S06]  /*6d80*/  UISETP.NE.AND UP0, UPT, UR8, UR4, UPT ;  /* 0x000000040800728c */ /* 0x000fcc000bf05270 */
[----:B------:R-:W-:-:S13]  /*6d90*/  PLOP3.LUT P1, PT, PT, PT, UP0, 0x80, 0x0 ;  /* 0x000000000000781c */ /* 0x000fda0003f2f008 */
[----:B------:R-:W-:Y:S05]  /*6da0*/  @!P1 BRA `(.L_x_1138) ;  /* 0x0000002400d09947 */ /* 0x000fea0003800000 */
[----:B------:R-:W-:Y:S01]  /*6db0*/  ULDC.64 UR18, c[0x0][0x2c0] ;  /* 0x0000b00000127ab9 */ /* 0x000fe20000000a00 */
[----:B------:R-:W-:Y:S02]  /*6dc0*/  USHF.L.U32 UR13, UR12, 0xd, URZ ;  /* 0x0000000d0c0d7899 */ /* 0x000fe4000800063f */
[----:B------:R-:W-:Y:S01]  /*6dd0*/  ULEA UR18, UP0, UR6, UR18, 0x2 ;  /* 0x0000001206127291 */ /* 0x000fe2000f80103f */
[----:B------:R-:W-:Y:S01]  /*6de0*/  UMOV UR4, URZ ;  /* 0x0000003f00047c82 */ /* 0x000fe20008000000 */
[----:B------:R-:W-:Y:S02]  /*6df0*/  ULDC.64 UR24, c[0x0][0x2c0] ;  /* 0x0000b00000187ab9 */ /* 0x000fe40000000a00 */
[----:B------:R-:W-:Y:S02]  /*6e00*/  ULEA.HI.X UR19, UR6, UR19, UR9, 0x2, UP0 ;  /* 0x0000001306137291 */ /* 0x000fe400080f1409 */
[----:B------:R-:W-:Y:S02]  /*6e10*/  UIADD3 UR14, UP0, UR18, 0x4000, URZ ;  /* 0x00004000120e7890 */ /* 0x000fe4000ff1e03f */
[----:B------:R-:W-:-:S02]  /*6e20*/  UIADD3 UR16, UP1, UR18, 0x8000, URZ ;  /* 0x0000800012107890 */ /* 0x000fc4000ff3e03f */
[----:B------:R-:W-:Y:S02]  /*6e30*/  UIADD3 UR18, UP2, UR18, 0xc000, URZ ;  /* 0x0000c00012127890 */ /* 0x000fe4000ff5e03f */
[----:B------:R-:W-:Y:S02]  /*6e40*/  UIADD3.X UR15, URZ, UR19, URZ, UP0, !UPT ;  /* 0x000000133f0f7290 */ /* 0x000fe400087fe43f */
[----:B------:R-:W-:Y:S02]  /*6e50*/  UIADD3.X UR17, URZ, UR19, URZ, UP1, !UPT ;  /* 0x000000133f117290 */ /* 0x000fe40008ffe43f */
[----:B------:R-:W-:Y:S01]  /*6e60*/  UIADD3.X UR19, URZ, UR19, URZ, UP2, !UPT ;  /* 0x000000133f137290 */ /* 0x000fe200097fe43f */
[----:B------:R-:W-:-:S11]  /*6e70*/  UMOV UR20, UR13 ;  /* 0x0000000d00147c82 */ /* 0x000fd60008000000 */
.L_x_1218:
[----:B------:R-:W-:Y:S01]  /*6e80*/  UIADD3 UR10, UR13, UR4, URZ ;  /* 0x000000040d0a7290 */ /* 0x000fe2000fffe03f */
[----:B------:R-:W-:Y:S03]  /*6e90*/  BAR.SYNC.DEFER_BLOCKING 0xd, 0xa0 ;  /* 0x0342800000007b1d */ /* 0x000fe60000010000 */
[----:B------:R-:W-:Y:S02]  /*6ea0*/  UIMAD.WIDE UR26, UR10, 0x4, UR14 ;  /* 0x000000040a1a78a5 */ /* 0x000fe4000f8e020e */
[----:B------:R-:W-:Y:S01]  /*6eb0*/  UIMAD.WIDE UR28, UR10, 0x4, UR16 ;  /* 0x000000040a1c78a5 */ /* 0x000fe2000f8e0210 */
[----:B------:R-:W-:Y:S01]  /*6ec0*/  BSSY B0, `(.L_x_1206) ;  /* 0x0000010000007945 */ /* 0x000fe20003800000 */
[----:B------:R-:W-:-:S03]  /*6ed0*/  UIMAD.WIDE UR10, UR10, 0x4, UR18 ;  /* 0x000000040a0a78a5 */ /* 0x000fc6000f8e0212 */
[----:B------:R-:W-:Y:S09]  /*6ee0*/  @!P0 BRA `(.L_x_1207) ;  /* 0x0000000000348947 */ /* 0x000ff20003800000 */
[----:B------:R-:W1:Y:S01]  /*6ef0*/  S2UR UR22, SR_CgaCtaId ;  /* 0x00000000001679c3 */ /* 0x000e620000008800 */
[----:B------:R-:W-:Y:S01]  /*6f00*/  UIADD3 UR23, UP0, UR20, UR6, URZ ;  /* 0x0000000614177290 */ /* 0x000fe2000ff1e03f */
[----:B------:R-:W-:Y:S01]  /*6f10*/  UMOV UR21, 0x400 ;  /* 0x0000040000157882 */ /* 0x000fe20000000000 */
[----:B------:R-:W-:Y:S02]  /*6f20*/  UMOV UR32, 0x0 ;  /* 0x0000000000207882 */ /* 0x000fe40000000000 */
[----:B------:R-:W-:Y:S01]  /*6f30*/  ULEA.HI.X.SX32 UR30, UR20, UR9, 0x1, UP0 ;  /* 0x00000009141e7291 */ /* 0x000fe200080f0e3f */
[----:B------:R-:W-:Y:S01]  /*6f40*/  UMOV UR33, 0x14f00000 ;  /* 0x14f0000000217882 */ /* 0x000fe20000000000 */
[----:B-1----:R-:W-:Y:S02]  /*6f50*/  ULEA UR21, UR22, UR21, 0x18 ;  /* 0x0000001516157291 */ /* 0x002fe4000f8ec03f */
[----:B------:R-:W-:Y:S02]  /*6f60*/  ULEA UR22, UP0, UR23, UR24, 0x2 ;  /* 0x0000001817167291 */ /* 0x000fe4000f80103f */
[----:B------:R-:W-:-:S02]  /*6f70*/  UIADD3 UR21, UR21, 0x10000, URZ ;  /* 0x0001000015157890 */ /* 0x000fc4000fffe03f */
[----:B------:R-:W-:-:S03]  /*6f80*/  ULEA.HI.X UR23, UR23, UR25, UR30, 0x2, UP0 ;  /* 0x0000001917177291 */ /* 0x000fc600080f141e */
[----:B------:R-:W-:-:S06]  /*6f90*/  UMOV UR30, 0x400 ;  /* 0x00000400001e7882 */ /* 0x000fcc0000000000 */
[----:B------:R1:W-:Y:S02]  /*6fa0*/  UBLKRED.G.S.ADD.F32.RN [UR22], [UR21], UR30, desc[UR32] ;  /* 0x00002016150073bb */ /* 0x0003e400080a141e */
[----:B-1----:R0:W-:Y:S02]  /*6fb0*/  UTMACMDFLUSH ;  /* 0x00000000000079b7 */ /* 0x0021e40000000000 */
.L_x_1207:
[----:B------:R-:W-:Y:S05]  /*6fc0*/  BSYNC B0 ;  /* 0x0000000000007941 */ /* 0x000fea0003800000 */
.L_x_1206:
        /* <DEDUP_REMOVED lines=13> */
.L_x_1209:
[----:B------:R-:W-:Y:S05]  /*70a0*/  BSYNC B0 ;  /* 0x0000000000007941 */ /* 0x000fea0003800000 */
.L_x_1208:
[----:B------:R-:W-:Y:S06]  /*70b0*/  BAR.ARV 0xa, 0xa0 ;  /* 0x0282800000007b1d */ /* 0x000fec0000002000 */
[----:B------:R-:W-:Y:S04]  /*70c0*/  BSSY B0, `(.L_x_1210) ;  /* 0x0000003000007945 */ /* 0x000fe80003800000 */
[----:B------:R-:W-:Y:S05]  /*70d0*/  @!P0 BRA `(.L_x_1211) ;  /* 0x0000000000048947 */ /* 0x000fea0003800000 */
[----:B------:R-:W-:-:S04]  /*70e0*/  DEPBAR.LE SB0, 0x0 ;  /* 0x000080000000791a */ /* 0x000fc80000000000 */
.L_x_1211:
[----:B------:R-:W-:Y:S05]  /*70f0*/  BSYNC B0 ;  /* 0x0000000000007941 */ /* 0x000fea0003800000 */
.L_x_1210:
        /* <DEDUP_REMOVED lines=13> */
.L_x_1213:
[----:B------:R-:W-:Y:S05]  /*71d0*/  BSYNC B0 ;  /* 0x0000000000007941 */ /* 0x000fea0003800000 */
.L_x_1212:
        /* <DEDUP_REMOVED lines=13> */
.L_x_1215:
[----:B------:R-:W-:Y:S05]  /*72b0*/  BSYNC B0 ;  /* 0x0000000000007941 */ /* 0x000fea0003800000 */
.L_x_1214:
[----:B------:R-:W-:Y:S01]  /*72c0*/  UIADD3 UR12, UR12, 0x2, URZ ;  /* 0x000000020c0c7890 */ /* 0x000fe2000fffe03f */
[----:B------:R-:W-:Y:S06]  /*72d0*/  BAR.ARV 0xa, 0xa0 ;  /* 0x0282800000007b1d */ /* 0x000fec0000002000 */
[----:B------:R-:W-:Y:S01]  /*72e0*/  UISETP.GE.AND UP0, UPT, UR12, UR8, UPT ;  /* 0x000000080c00728c */ /* 0x000fe2000bf06270 */
[----:B------:R-:W-:Y:S04]  /*72f0*/  BSSY B0, `(.L_x_1216) ;  /* 0x0000003000007945 */ /* 0x000fe80003800000 */
[----:B------:R-:W-:Y:S06]  /*7300*/  @!P0 BRA `(.L_x_1217) ;  /* 0x0000000000048947 */ /* 0x000fec0003800000 */
[----:B------:R-:W-:-:S04]  /*7310*/  DEPBAR.LE SB0, 0x0 ;  /* 0x000080000000791a */ /* 0x000fc80000000000 */
.L_x_1217:
[----:B------:R-:W-:Y:S05]  /*7320*/  BSYNC B0 ;  /* 0x0000000000007941 */ /* 0x000fea0003800000 */
.L_x_1216:
[----:B------:R-:W-:Y:S06]  /*7330*/  BAR.ARV 0xb, 0xa0 ;  /* 0x02c2800000007b1d */ /* 0x000fec0000002000 */
[----:B------:R-:W-:Y:S01]  /*7340*/  PLOP3.LUT P1, PT, PT, PT, UP0, 0x80, 0x0 ;  /* 0x000000000000781c */ /* 0x000fe20003f2f008 */
[----:B------:R-:W-:Y:S02]  /*7350*/  UIADD3 UR20, UR20, 0x4000, URZ ;  /* 0x0000400014147890 */ /* 0x000fe4000fffe03f */
[----:B------:R-:W-:-:S10]  /*7360*/  UIADD3 UR4, UR4, 0x4000, URZ ;  /* 0x0000400004047890 */ /* 0x000fd4000fffe03f */
[----:B------:R-:W-:Y:S05]  /*7370*/  @!P1 BRA `(.L_x_1218) ;  /* 0xfffffff800c09947 */ /* 0x000fea000383ffff */
[----:B------:R-:W-:Y:S05]  /*7380*/  BRA `(.L_x_1138) ;  /* 0x0000002000587947 */ /* 0x000fea0003800000 */
.L_x_1196:
[----:B------:R-:W1:Y:S01]  /*7390*/  S2UR UR21, SR_CTAID.Z ;  /* 0x00000000001579c3 */ /* 0x000e620000002700 */
[----:B------:R-:W-:Y:S01]  /*73a0*/  IMAD.MOV.U32 R11, RZ, RZ, 0x1 ;  /* 0x00000001ff0b7424 */ /* 0x000fe200078e00ff */
[----:B-1----:R-:W-:-:S13]  /*73b0*/  ISETP.LE.AND P0, PT, RZ, UR21, PT ;  /* 0x00000015ff007c0c */ /* 0x002fda000bf03270 */
[----:B------:R-:W-:Y:S05]  /*73c0*/  @!P0 BRA `(.L_x_1219) ;  /* 0x0000001c00b48947 */ /* 0x000fea0003800000 */
[----:B------:R-:W1:Y:S01]  /*73d0*/  S2UR UR9, SR_CTAID.X ;  /* 0x00000000000979c3 */ /* 0x000e620000002500 */
[----:B------:R-:W-:Y:S01]  /*73e0*/  ULDC UR8, c[0x0][0x280] ;  /* 0x0000a00000087ab9 */ /* 0x000fe20000000800 */
[----:B------:R-:W-:Y:S01]  /*73f0*/  ULDC UR4, c[0x0][0x290] ;  /* 0x0000a40000047ab9 */ /* 0x000fe20000000800 */
[----:B------:R-:W-:-:S05]  /*7400*/  ULDC UR5, c[0x0][0x74c] ;  /* 0x0001d30000057ab9 */ /* 0x000fca0000000800 */
[----:B------:R-:W2:Y:S01]  /*7410*/  S2UR UR20, SR_CTAID.Y ;  /* 0x00000000001479c3 */ /* 0x000ea20000002600 */
[----:B-1----:R-:W-:Y:S02]  /*7420*/  USHF.L.U32 UR11, UR9, 0x7, URZ ;  /* 0x00000007090b7899 */ /* 0x002fe4000800063f */
[----:B------:R-:W-:Y:S02]  /*7430*/  ISETP.LE.AND P0, PT, RZ, UR9, PT ;  /* 0x00000009ff007c0c */ /* 0x000fe4000bf03270 */
[----:B------:R-:W-:-:S04]  /*7440*/  UIADD3 UR4, -UR4, UR11, UR8 ;  /* 0x0000000b04047290 */ /* 0x000fc8000fffe108 */
[----:B------:R-:W-:-:S04]  /*7450*/  UIADD3 UR4, UR4, -UR5, URZ ;  /* 0x8000000504047290 */ /* 0x000fc8000fffe03f */
[----:B------:R-:W-:-:S04]  /*7460*/  USHF.R.S32.HI UR5, URZ, 0x1f, UR4 ;  /* 0x0000001f3f057899 */ /* 0x000fc80008011404 */
[----:B------:R-:W-:Y:S02]  /*7470*/  ULEA.HI UR5, UR5, UR4, URZ, 0x6 ;  /* 0x0000000405057291 */ /* 0x000fe4000f8f303f */
[----:B------:R-:W-:Y:S02]  /*7480*/  UIADD3 UR4, UR8, 0x3f, URZ ;  /* 0x0000003f08047890 */ /* 0x000fe4000fffe03f */
[----:B------:R-:W-:Y:S02]  /*7490*/  USHF.R.S32.HI UR5, URZ, 0x6, UR5 ;  /* 0x000000063f057899 */ /* 0x000fe40008011405 */
[----:B------:R-:W-:Y:S02]  /*74a0*/  USHF.R.S32.HI UR6, URZ, 0x1f, UR4 ;  /* 0x0000001f3f067899 */ /* 0x000fe40008011404 */
[----:B------:R-:W-:Y:S02]  /*74b0*/  UISETP.LT.AND UP0, UPT, URZ, UR5, UPT ;  /* 0x000000053f00728c */ /* 0x000fe4000bf01270 */
[----:B------:R-:W-:-:S02]  /*74c0*/  ULEA.HI UR6, UR6, UR4, URZ, 0x6 ;  /* 0x0000000406067291 */ /* 0x000fc4000f8f303f */
[----:B------:R-:W-:Y:S02]  /*74d0*/  USEL UR7, URZ, UR5, !UP0 ;  /* 0x000000053f077287 */ /* 0x000fe4000c000000 */
[----:B------:R-:W-:Y:S01]  /*74e0*/  USHF.R.S32.HI UR6, URZ, 0x6, UR6 ;  /* 0x000000063f067899 */ /* 0x000fe20008011406 */
[----:B--2---:R-:W-:Y:S11]  /*74f0*/  @!P0 BRA `(.L_x_1220) ;  /* 0x0000000000288947 */ /* 0x004ff60003800000 */
[----:B------:R-:W-:Y:S01]  /*7500*/  ULEA UR8, UR9, UR8, 0x7 ;  /* 0x0000000809087291 */ /* 0x000fe2000f8e383f */
[----:B------:R-:W-:Y:S01]  /*7510*/  ULDC UR4, c[0x0][0x290] ;  /* 0x0000a40000047ab9 */ /* 0x000fe20000000800 */
[----:B------:R-:W-:Y:S02]  /*7520*/  ULDC UR5, c[0x0][0x748] ;  /* 0x0001d20000057ab9 */ /* 0x000fe40000000800 */
[----:B------:R-:W-:-:S04]  /*7530*/  UIADD3 UR4, -UR4, 0xbf, UR8 ;  /* 0x000000bf04047890 */ /* 0x000fc8000fffe108 */
[----:B------:R-:W-:-:S04]  /*7540*/  UIADD3 UR4, UR4, UR5, URZ ;  /* 0x0000000504047290 */ /* 0x000fc8000fffe03f */
[----:B------:R-:W-:-:S04]  /*7550*/  USHF.R.S32.HI UR5, URZ, 0x1f, UR4 ;  /* 0x0000001f3f057899 */ /* 0x000fc80008011404 */
[----:B------:R-:W-:-:S04]  /*7560*/  ULEA.HI UR5, UR5, UR4, URZ, 0x6 ;  /* 0x0000000405057291 */ /* 0x000fc8000f8f303f */
[----:B------:R-:W-:-:S04]  /*7570*/  USHF.R.S32.HI UR5, URZ, 0x6, UR5 ;  /* 0x000000063f057899 */ /* 0x000fc80008011405 */
[----:B------:R-:W-:-:S04]  /*7580*/  UISETP.LT.AND UP0, UPT, UR5, UR6, UPT ;  /* 0x000000060500728c */ /* 0x000fc8000bf01270 */
[----:B------:R-:W-:-:S12]  /*7590*/  USEL UR6, UR5, UR6, UP0 ;  /* 0x0000000605067287 */ /* 0x000fd80008000000 */
.L_x_1220:
[----:B------:R-:W-:-:S06]  /*75a0*/  UISETP.GT.AND UP0, UPT, UR6, UR7, UPT ;  /* 0x000000070600728c */ /* 0x000fcc000bf04270 */
[----:B------:R-:W-:-:S13]  /*75b0*/  PLOP3.LUT P0, PT, PT, PT, UP0, 0x80, 0x0 ;  /* 0x000000000000781c */ /* 0x000fda0003f0f008 */
[----:B------:R-:W-:Y:S05]  /*75c0*/  @!P0 BRA `(.L_x_1219) ;  /* 0x0000001c00348947 */ /* 0x000fea0003800000 */
[----:B------:R-:W-:Y:S01]  /*75d0*/  USHF.R.S32.HI UR10, URZ, 0x1f, UR20 ;  /* 0x0000001f3f0a7899 */ /* 0x000fe20008011414 */
[----:B------:R-:W-:Y:S01]  /*75e0*/  IMAD.U32 R4, RZ, RZ, UR7 ;  /* 0x00000007ff047e24 */ /* 0x000fe2000f8e00ff */
[----:B------:R-:W-:Y:S01]  /*75f0*/  ULDC.64 UR8, c[0x0][0x718] ;  /* 0x0001c60000087ab9 */ /* 0x000fe20000000a00 */
[----:B------:R-:W-:Y:S01]  /*7600*/  ULDC.64 UR12, c[0x0][0x730] ;  /* 0x0001cc00000c7ab9 */ /* 0x000fe20000000a00 */
[----:B------:R-:W-:Y:S01]  /*7610*/  UIMAD.WIDE.U32 UR4, UR20, UR8, URZ ;  /* 0x00000008140472a5 */ /* 0x000fe2000f8e003f */
[----:B------:R-:W-:Y:S01]  /*7620*/  BSSY B0, `(.L_x_1219) ;  /* 0x00001c7000007945 */ /* 0x000fe20003800000 */
[----:B------:R-:W-:Y:S01]  /*7630*/  UIMAD UR8, UR10, UR8, URZ ;  /* 0x000000080a0872a4 */ /* 0x000fe2000f8e023f */
[----:B------:R-:W-:Y:S01]  /*7640*/  IMAD.MOV.U32 R0, RZ, RZ, RZ ;  /* 0x000000ffff007224 */ /* 0x000fe200078e00ff */
[----:B------:R-:W-:Y:S02]  /*7650*/  UIMAD UR10, UR10, UR12, URZ ;  /* 0x0000000c0a0a72a4 */ /* 0x000fe4000f8e023f */
[----:B------:R-:W-:-:S02]  /*7660*/  UIMAD UR22, UR20, UR9, UR8 ;  /* 0x00000009141672a4 */ /* 0x000fc4000f8e0208 */
[----:B------:R-:W-:Y:S02]  /*7670*/  UIMAD.WIDE.U32 UR8, UR20, UR12, URZ ;  /* 0x0000000c140872a5 */ /* 0x000fe4000f8e003f */
[----:B------:R-:W-:Y:S02]  /*7680*/  UIMAD UR12, UR20, UR13, UR10 ;  /* 0x0000000d140c72a4 */ /* 0x000fe4000f8e020a */
[----:B------:R-:W-:Y:S01]  /*7690*/  USHF.R.S32.HI UR13, URZ, 0x1f, UR21 ;  /* 0x0000001f3f0d7899 */ /* 0x000fe20008011415 */
[----:B------:R-:W-:Y:S01]  /*76a0*/  ULDC UR10, c[0x0][0x2e8] ;  /* 0x0000ba00000a7ab9 */ /* 0x000fe20000000800 */
[----:B------:R-:W-:Y:S01]  /*76b0*/  ELECT P0, URZ, PT ;  /* 0x00000000003f782f */ /* 0x000fe20003800000 */
[----:B------:R-:W-:Y:S01]  /*76c0*/  UISETP.NE.AND UP0, UPT, UR10, 0x1, UPT ;  /* 0x000000010a00788c */ /* 0x000fe2000bf05270 */
[----:B------:R-:W-:Y:S01]  /*76d0*/  ULDC.64 UR14, c[0x0][0x720] ;  /* 0x0001c800000e7ab9 */ /* 0x000fe20000000a00 */
[----:B------:R-:W-:Y:S02]  /*76e0*/  UIADD3 UR23, UR5, UR22, URZ ;  /* 0x0000001605177290 */ /* 0x000fe4000fffe03f */
[----:B------:R-:W-:-:S02]  /*76f0*/  UIMAD UR10, UR13, UR14, URZ ;  /* 0x0000000e0d0a72a4 */ /* 0x000fc4000f8e023f */
[----:B------:R-:W-:Y:S01]  /*7700*/  UIADD3 UR9, UR9, UR12, URZ ;  /* 0x0000000c09097290 */ /* 0x000fe2000fffe03f */
[----:B------:R-:W-:Y:S01]  /*7710*/  ULDC.64 UR18, c[0x0][0x738] ;  /* 0x0001ce0000127ab9 */ /* 0x000fe20000000a00 */
[----:B------:R-:W-:-:S03]  /*7720*/  UMOV UR22, UR4 ;  /* 0x0000000400167c82 */ /* 0x000fc60008000000 */
[----:B------:R-:W-:Y:S01]  /*7730*/  @UP0 ULDC UR16, c[0x0][0x2ec] ;  /* 0x0000bb0000100ab9 */ /* 0x000fe20000000800 */
[----:B------:R-:W-:Y:S02]  /*7740*/  UIMAD UR13, UR13, UR18, URZ ;  /* 0x000000120d0d72a4 */ /* 0x000fe4000f8e023f */
[----:B------:R-:W-:Y:S02]  /*7750*/  UIMAD UR5, UR21, UR15, UR10 ;  /* 0x0000000f150572a4 */ /* 0x000fe4000f8e020a */
[----:B------:R-:W-:Y:S02]  /*7760*/  UIMAD.WIDE.U32 UR22, UR21, UR14, UR22 ;  /* 0x0000000e151672a5 */ /* 0x000fe4000f8e0016 */
[----:B------:R-:W-:Y:S02]  /*7770*/  UIMAD.WIDE.U32 UR16, UR20, UR16, URZ ;  /* 0x00000010141072a5 */ /* 0x000fe4000f8e003f */
[----:B------:R-:W-:Y:S01]  /*7780*/  UIMAD.WIDE.U32 UR14, UR21, UR18, UR8 ;  /* 0x00000012150e72a5 */ /* 0x000fe2000f8e0008 */
[----:B------:R-:W-:-:S02]  /*7790*/  UMOV UR12, UR20 ;  /* 0x00000014000c7c82 */ /* 0x000fc40008000000 */
[----:B------:R-:W-:Y:S01]  /*77a0*/  @UP0 ULDC UR8, c[0x0][0x2f0] ;  /* 0x0000bc0000080ab9 */ /* 0x000fe20000000800 */
[----:B------:R-:W-:Y:S02]  /*77b0*/  UIMAD UR4, UR21, UR19, UR13 ;  /* 0x00000013150472a4 */ /* 0x000fe4000f8e020d */
[----:B------:R-:W-:Y:S01]  /*77c0*/  @UP0 USHF.R.U32.HI UR12, URZ, UR8, UR17 ;  /* 0x000000083f0c0299 */ /* 0x000fe20008011611 */
[----:B------:R-:W-:Y:S11]  /*77d0*/  @!P0 BRA `(.L_x_1221) ;  /* 0x0000001800ac8947 */ /* 0x000ff60003800000 */
[----:B------:R-:W1:Y:S01]  /*77e0*/  S2R R3, SR_CgaCtaId ;  /* 0x0000000000037919 */ /* 0x000e620000008800 */
[----:B------:R-:W-:-:S04]  /*77f0*/  MOV R16, 0x400 ;  /* 0x0000040000107802 */ /* 0x000fc80000000f00 */
[----:B-1----:R-:W-:Y:S01]  /*7800*/  LEA R16, R3, R16, 0x18 ;  /* 0x0000001003107211 */ /* 0x002fe200078ec0ff */
[----:B------:R-:W-:-:S05]  /*7810*/  IMAD.MOV.U32 R3, RZ, RZ, 0x1 ;  /* 0x00000001ff037424 */ /* 0x000fca00078e00ff */
[----:B------:R-:W-:-:S04]  /*7820*/  SHF.L.U32 R3, R3, 0x1f, RZ ;  /* 0x0000001f03037819 */ /* 0x000fc800000006ff */
[----:B------:R-:W1:Y:S02]  /*7830*/  SYNCS.PHASECHK.TRANS64.TRYWAIT P0, [R16+URZ+0x30820], R3 ;  /* 0x03082003100075a7 */ /* 0x000e64000800017f */
[----:B-1----:R-:W-:Y:S05]  /*7840*/  @!P0 BRA `(.L_x_1222) ;  /* 0x0000001c00888947 */ /* 0x002fea0003800000 */
.L_x_1250:
[----:B------:R-:W2:Y:S01]  /*7850*/  S2R R0, SR_TID.X ;  /* 0x0000000000007919 */ /* 0x000ea20000002100 */
[----:B------:R-:W-:Y:S02]  /*7860*/  IMAD.U32 R15, RZ, RZ, UR23 ;  /* 0x00000017ff0f7e24 */ /* 0x000fe4000f8e00ff */
[----:B------:R-:W-:Y:S02]  /*7870*/  IMAD.U32 R14, RZ, RZ, UR15 ;  /* 0x0000000fff0e7e24 */ /* 0x000fe4000f8e00ff */
[----:B------:R-:W-:Y:S02]  /*7880*/  VIADD R15, R15, UR5 ;  /* 0x000000050f0f7c36 */ /* 0x000fe40008000000 */
[----:B------:R-:W-:Y:S02]  /*7890*/  VIADD R14, R14, UR4 ;  /* 0x000000040e0e7c36 */ /* 0x000fe40008000000 */
[----:B------:R-:W-:Y:S01]  /*78a0*/  IMAD.MOV.U32 R11, RZ, RZ, 0x1 ;  /* 0x00000001ff0b7424 */ /* 0x000fe200078e00ff */
[----:B--2---:R-:W-:-:S04]  /*78b0*/  LOP3.LUT R0, R0, 0x7f, RZ, 0xc0, !PT ;  /* 0x0000007f00007812 */ /* 0x004fc800078ec0ff */
[----:B------:R-:W-:-:S13]  /*78c0*/  ISETP.NE.AND P0, PT, R0, RZ, PT ;  /* 0x000000ff0000720c */ /* 0x000fda0003f05270 */
[----:B------:R-:W-:Y:S05]  /*78d0*/  @P0 BRA `(.L_x_1223) ;  /* 0x0000000000180947 */ /* 0x000fea0003800000 */
[----:B------:R-:W2:Y:S01]  /*78e0*/  S2R R0, SR_TID.X ;  /* 0x0000000000007919 */ /* 0x000ea20000002100 */
[----:B-1----:R-:W-:-:S04]  /*78f0*/  IMAD.MOV.U32 R3, RZ, RZ, 0x4100 ;  /* 0x00004100ff037424 */ /* 0x002fc800078e00ff */
[----:B------:R3:W-:Y:S01]  /*7900*/  SYNCS.ARRIVE.TRANS64 RZ, [R16+URZ+0x30810], R3 ;  /* 0x0308100310ff79a7 */ /* 0x0007e2000800003f */
[----:B--2---:R-:W-:-:S13]  /*7910*/  LOP3.LUT P1, RZ, R0, 0x1f, RZ, 0xc0, !PT ;  /* 0x0000001f00ff7812 */ /* 0x004fda000782c0ff */
[----:B---3--:R-:W-:Y:S05]  /*7920*/  @!P1 BRA `(.L_x_1223) ;  /* 0x0000000000049947 */ /* 0x008fea0003800000 */
[----:B------:R-:W-:Y:S01]  /*7930*/  BPT.TRAP 0x1 ;  /* 0x000000040000795c */ /* 0x000fe20000300000 */
.L_x_1223:
[----:B------:R-:W-:Y:S01]  /*7940*/  R2UR UR19, R4 ;  /* 0x00000000041372ca */ /* 0x000fe200000e0000 */
[----:B------:R-:W2:Y:S01]  /*7950*/  LDC.64 R6, c[0x0][0x198] ;  /* 0x00006600ff067b82 */ /* 0x000ea20000000a00 */
[----:B------:R-:W-:Y:S01]  /*7960*/  R2UR UR7, R15 ;  /* 0x000000000f0772ca */ /* 0x000fe200000e0000 */
[----:B------:R-:W-:Y:S01]  /*7970*/  ULDC.64 UR16, c[0x0][0x700] ;  /* 0x0001c00000107ab9 */ /* 0x000fe20000000a00 */
[----:B------:R-:W-:Y:S01]  /*7980*/  UMOV UR36, 0x0 ;  /* 0x0000000000247882 */ /* 0x000fe20000000000 */
[----:B------:R-:W-:Y:S01]  /*7990*/  IMAD.U32 R10, RZ, RZ, UR16 ;  /* 0x00000010ff0a7e24 */ /* 0x000fe2000f8e00ff */
[----:B------:R-:W-:Y:S01]  /*79a0*/  UMOV UR37, 0x14f00000 ;  /* 0x14f0000000257882 */ /* 0x000fe20000000000 */
[----:B------:R-:W-:Y:S01]  /*79b0*/  IMAD.U32 R9, RZ, RZ, UR17 ;  /* 0x00000011ff097e24 */ /* 0x000fe2000f8e00ff */
[----:B------:R-:W-:Y:S01]  /*79c0*/  UMOV UR18, URZ ;  /* 0x0000003f00127c82 */ /* 0x000fe20008000000 */
[----:B------:R-:W-:Y:S01]  /*79d0*/  UMOV UR26, 0x40 ;  /* 0x00000040001a7882 */ /* 0x000fe20000000000 */
[----:B------:R-:W-:Y:S01]  /*79e0*/  UMOV UR28, UR20 ;  /* 0x00000014001c7c82 */ /* 0x000fe20008000000 */
[----:B------:R-:W-:Y:S01]  /*79f0*/  UMOV UR29, UR21 ;  /* 0x00000015001d7c82 */ /* 0x000fe20008000000 */
[----:B------:R-:W-:Y:S01]  /*7a00*/  IMAD.MOV.U32 R5, RZ, RZ, 0x10000 ;  /* 0x00010000ff057424 */ /* 0x000fe200078e00ff */
[----:B------:R-:W-:Y:S01]  /*7a10*/  USHF.L.U32 UR19, UR19, 0x6, URZ ;  /* 0x0000000613137899 */ /* 0x000fe2000800063f */
[----:B------:R-:W-:Y:S01]  /*7a20*/  IMAD.MOV.U32 R19, RZ, RZ, RZ ;  /* 0x000000ffff137224 */ /* 0x000fe200078e00ff */
[----:B------:R-:W-:Y:S01]  /*7a30*/  UMOV UR48, 0x0 ;  /* 0x0000000000307882 */ /* 0x000fe20000000000 */
[----:B------:R-:W-:Y:S01]  /*7a40*/  UMOV UR49, 0x10000000 ;  /* 0x1000000000317882 */ /* 0x000fe20000000000 */
[----:B------:R-:W-:Y:S01]  /*7a50*/  UIADD3 UR8, UP0, UR19, UR22, URZ ;  /* 0x0000001613087290 */ /* 0x000fe2000ff1e03f */
[----:B------:R-:W-:-:S02]  /*7a60*/  UMOV UR13, UR21 ;  /* 0x00000015000d7c82 */ /* 0x000fc40008000000 */
[----:B------:R-:W-:Y:S01]  /*7a70*/  UMOV UR27, UR19 ;  /* 0x00000013001b7c82 */ /* 0x000fe20008000000 */
[----:B------:R-:W-:Y:S02]  /*7a80*/  ULEA.HI.X.SX32 UR7, UR19, UR7, 0x1, UP0 ;  /* 0x0000000713077291 */ /* 0x000fe400080f0e3f */
[----:B-1----:R-:W-:Y:S01]  /*7a90*/  IMAD.U32 R3, RZ, RZ, UR8 ;  /* 0x00000008ff037e24 */ /* 0x002fe2000f8e00ff */
[----:B------:R-:W-:Y:S01]  /*7aa0*/  UMOV UR10, UR18 ;  /* 0x00000012000a7c82 */ /* 0x000fe20008000000 */
[----:B------:R-:W-:Y:S01]  /*7ab0*/  IMAD.U32 R2, RZ, RZ, UR8 ;  /* 0x00000008ff027e24 */ /* 0x000fe2000f8e00ff */
[----:B------:R-:W-:Y:S01]  /*7ac0*/  R2UR UR8, R16 ;  /* 0x00000000100872ca */ /* 0x000fe200000e0000 */
[----:B--2---:R-:W-:Y:S01]  /*7ad0*/  IMAD.MOV.U32 R8, RZ, RZ, R6 ;  /* 0x000000ffff087224 */ /* 0x004fe200078e0006 */
[----:B------:R-:W-:Y:S01]  /*7ae0*/  LEA R0, P1, R3, R10, 0x2 ;  /* 0x0000000a03007211 */ /* 0x000fe200078210ff */
[----:B------:R-:W-:Y:S01]  /*7af0*/  IMAD.U32 R3, RZ, RZ, UR7 ;  /* 0x00000007ff037e24 */ /* 0x000fe2000f8e00ff */
[----:B------:R-:W-:Y:S01]  /*7b00*/  UMOV UR7, 0x10 ;  /* 0x0000001000077882 */ /* 0x000fe20000000000 */
[----:B------:R-:W-:Y:S01]  /*7b10*/  UMOV UR42, 0x40 ;  /* 0x00000040002a7882 */ /* 0x000fe20000000000 */
[----:B------:R-:W-:Y:S01]  /*7b20*/  R2UR UR32, R0 ;  /* 0x00000000002072ca */ /* 0x000fe200000e0000 */
[----:B------:R-:W-:Y:S01]  /*7b30*/  UMOV UR43, UR11 ;  /* 0x0000000b002b7c82 */ /* 0x000fe20008000000 */
[----:B------:R-:W-:Y:S01]  /*7b40*/  LEA.HI.X R2, R2, R9, R3, 0x2, P1 ;  /* 0x0000000902027211 */ /* 0x000fe200008f1403 */
[----:B------:R-:W-:Y:S01]  /*7b50*/  UMOV UR44, UR12 ;  /* 0x0000000c002c7c82 */ /* 0x000fe20008000000 */
[----:B------:R-:W-:Y:S01]  /*7b60*/  IADD3 R0, P1, R8, 0x2f0, RZ ;  /* 0x000002f008007810 */ /* 0x000fe20007f3e0ff */
[----:B------:R-:W-:Y:S01]  /*7b70*/  UMOV UR45, UR21 ;  /* 0x00000015002d7c82 */ /* 0x000fe20008000000 */
[----:B------:R-:W-:Y:S01]  /*7b80*/  R2UR UR33, R2 ;  /* 0x00000000022172ca */ /* 0x000fe200000e0000 */
[----:B------:R-:W-:Y:S01]  /*7b90*/  UIADD3 UR16, UR8, 0x18000, URZ ;  /* 0x0001800008107890 */ /* 0x000fe2000fffe03f */
[----:B------:R-:W-:Y:S01]  /*7ba0*/  R2UR UR30, R0 ;  /* 0x00000000001e72ca */ /* 0x000fe200000e0000 */
[----:B------:R-:W-:Y:S01]  /*7bb0*/  UIADD3 UR17, UR8, 0x30810, URZ ;  /* 0x0003081008117890 */ /* 0x000fe2000fffe03f */
[----:B------:R-:W-:Y:S01]  /*7bc0*/  IADD3 R0, P2, R8, 0x3f0, RZ ;  /* 0x000003f008007810 */ /* 0x000fe20007f5e0ff */
[----:B------:R-:W-:-:S02]  /*7bd0*/  UIADD3 UR24, UR8, 0x1a000, URZ ;  /* 0x0001a00008187890 */ /* 0x000fc4000fffe03f */
[----:B------:R-:W-:Y:S01]  /*7be0*/  UIADD3 UR50, UR8, 0x28000, URZ ;  /* 0x0002800008327890 */ /* 0x000fe2000fffe03f */
[----:B------:R-:W-:Y:S01]  /*7bf0*/  R2UR UR46, R0 ;  /* 0x00000000002e72ca */ /* 0x000fe200000e0000 */
[--C-:B------:R-:W-:Y:S01]  /*7c00*/  IMAD.X R0, RZ, RZ, R7.reuse, P1 ;  /* 0x000000ffff007224 */ /* 0x100fe200008e0607 */
[----:B------:R-:W-:Y:S01]  /*7c10*/  IADD3 R2, P1, R8, 0xf0, RZ ;  /* 0x000000f008027810 */ /* 0x000fe20007f3e0ff */
[----:B------:R-:W-:Y:S01]  /*7c20*/  UMOV UR25, UR17 ;  /* 0x0000001100197c82 */ /* 0x000fe20008000000 */
[----:B------:R-:W-:Y:S01]  /*7c30*/  UMOV UR51, UR17 ;  /* 0x0000001100337c82 */ /* 0x000fe20008000000 */
[----:B------:R-:W-:Y:S01]  /*7c40*/  UIADD3 UR9, UR8, 0x30800, URZ ;  /* 0x0003080008097890 */ /* 0x000fe2000fffe03f */
[----:B------:R-:W-:Y:S01]  /*7c50*/  R2UR UR31, R0 ;  /* 0x00000000001f72ca */ /* 0x000fe200000e0000 */
[--C-:B------:R-:W-:Y:S01]  /*7c60*/  IMAD.X R0, RZ, RZ, R7.reuse, P2 ;  /* 0x000000ffff007224 */ /* 0x100fe200010e0607 */
[----:B------:R-:W-:Y:S01]  /*7c70*/  R2UR UR34, R2 ;  /* 0x00000000022272ca */ /* 0x000fe200000e0000 */
[----:B------:R-:W-:Y:S01]  /*7c80*/  IMAD.X R3, RZ, RZ, R7, P1 ;  /* 0x000000ffff037224 */ /* 0x000fe200008e0607 */
[----:B------:R-:W-:-:S02]  /*7c90*/  UIADD3 UR40, UR8, 0x4000, URZ ;  /* 0x0000400008287890 */ /* 0x000fc4000fffe03f */
[----:B------:R-:W-:Y:S01]  /*7ca0*/  R2UR UR47, R0 ;  /* 0x00000000002f72ca */ /* 0x000fe200000e0000 */
[----:B------:R-:W-:Y:S01]  /*7cb0*/  IMAD.U32 R0, RZ, RZ, UR6 ;  /* 0x00000006ff007e24 */ /* 0x000fe2000f8e00ff */
[----:B------:R-:W-:Y:S01]  /*7cc0*/  R2UR UR35, R3 ;  /* 0x00000000032372ca */ /* 0x000fe200000e0000 */
[----:B------:R-:W-:Y:S02]  /*7cd0*/  UMOV UR41, UR9 ;  /* 0x0000000900297c82 */ /* 0x000fe40008000000 */
[----:B------:R-:W-:-:S05]  /*7ce0*/  VIADD R6, R0, 0xffffffff ;  /* 0xffffffff00067836 */ /* 0x000fca0000000000 */
[----:B------:R1:W-:Y:S01]  /*7cf0*/  STL [R1], R6 ;  /* 0x0000000601007387 */ /* 0x0003e20000100800 */
[----:B------:R-:W-:-:S04]  /*7d00*/  ISETP.GE.AND P1, PT, R4, R6, PT ;  /* 0x000000060400720c */ /* 0x000fc80003f26270 */
[----:B------:R-:W-:Y:S01]  /*7d10*/  UTMALDG.4D [UR16], [UR34], desc[UR36] ;  /* 0x00002410220075b4 */ /* 0x000fe20008019000 */
[----:B------:R-:W-:Y:S01]  /*7d20*/  UTMALDG.4D [UR24], [UR34], desc[UR36] ;  /* 0x00002418220075b4 */ /* 0x000fe20008019000 */
[----:B------:R2:W-:Y:S01]  /*7d30*/  UBLKCP.S.G [UR50], [UR32], UR7 ;  /* 0x00000032200073ba */ /* 0x0005e20008000207 */
[----:B------:R1:W-:Y:S01]  /*7d40*/  SYNCS.ARRIVE.TRANS64 RZ, [R16+URZ+0x30800], R5 ;  /* 0x0308000510ff79a7 */ /* 0x0003e2000800003f */
[----:B------:R1:W-:Y:S01]  /*7d50*/  UTMALDG.4D [UR8], [UR30], desc[UR48] ;  /* 0x000030081e0075b4 */ /* 0x0003e20008019000 */
[----:B--2---:R-:W-:Y:S01]  /*7d60*/  UIADD3 UR32, UR8, 0x8000, URZ ;  /* 0x0000800008207890 */ /* 0x004fe2000fffe03f */
[----:B------:R1:W-:Y:S01]  /*7d70*/  UTMALDG.4D [UR40], [UR30], desc[UR48] ;  /* 0x000030281e0075b4 */ /* 0x0003e20008019000 */
[----:B------:R-:W-:Y:S01]  /*7d80*/  UIADD3 UR24, UR8, 0xc000, URZ ;  /* 0x0000c00008187890 */ /* 0x000fe2000fffe03f */
[----:B------:R-:W-:Y:S01]  /*7d90*/  UMOV UR35, UR11 ;  /* 0x0000000b00237c82 */ /* 0x000fe20008000000 */
[----:B------:R-:W-:Y:S01]  /*7da0*/  UMOV UR36, UR12 ;  /* 0x0000000c00247c82 */ /* 0x000fe20008000000 */
[----:B------:R-:W-:Y:S01]  /*7db0*/  UMOV UR37, UR21 ;  /* 0x0000001500257c82 */ /* 0x000fe20008000000 */
[----:B------:R-:W-:Y:S01]  /*7dc0*/  UMOV UR34, UR18 ;  /* 0x0000001200227c82 */ /* 0x000fe20008000000 */
[----:B------:R-:W-:Y:S01]  /*7dd0*/  UMOV UR33, UR9 ;  /* 0x0000000900217c82 */ /* 0x000fe20008000000 */
[----:B------:R-:W-:Y:S01]  /*7de0*/  UMOV UR27, UR11 ;  /* 0x0000000b001b7c82 */ /* 0x000fe20008000000 */
[----:B------:R-:W-:Y:S01]  /*7df0*/  UMOV UR28, UR12 ;  /* 0x0000000c001c7c82 */ /* 0x000fe20008000000 */
[----:B------:R-:W-:Y:S01]  /*7e00*/  UMOV UR25, UR9 ;  /* 0x0000000900197c82 */ /* 0x000fe20008000000 */
[----:B------:R1:W-:Y:S01]  /*7e10*/  UTMALDG.4D [UR32], [UR46], desc[UR48] ;  /* 0x000030202e0075b4 */ /* 0x0003e20008019000 */
[----:B------:R1:W-:Y:S02]  /*7e20*/  UTMALDG.4D [UR24], [UR46], desc[UR48] ;  /* 0x000030182e0075b4 */ /* 0x0003e40008019000 */
[----:B-1----:R-:W-:Y:S05]  /*7e30*/  @P1 BRA `(.L_x_1224) ;  /* 0x00000010003c1947 */ /* 0x002fea0003800000 */
[----:B------:R-:W-:Y:S01]  /*7e40*/  R2UR UR7, R4 ;  /* 0x00000000040772ca */ /* 0x000fe200000e0000 */
[----:B------:R-:W1:Y:S01]  /*7e50*/  S2R R6, SR_TID.X ;  /* 0x0000000000067919 */ /* 0x000e620000002100 */
[----:B------:R-:W-:Y:S01]  /*7e60*/  UIADD3 UR8, UR6, -0x2, URZ ;  /* 0xfffffffe06087890 */ /* 0x000fe2000fffe03f */
[----:B------:R-:W-:-:S05]  /*7e70*/  IMAD.MOV.U32 R11, RZ, RZ, 0x1 ;  /* 0x00000001ff0b7424 */ /* 0x000fca00078e00ff */
[----:B------:R-:W-:-:S05]  /*7e80*/  ISETP.NE.AND P1, PT, R4, UR8, PT ;  /* 0x0000000804007c0c */ /* 0x000fca000bf25270 */
[----:B------:R-:W-:-:S04]  /*7e90*/  ULOP3.LUT UR7, URZ, UR7, URZ, 0x33, !UPT ;  /* 0x000000073f077292 */ /* 0x000fc8000f8e333f */
[----:B------:R-:W-:-:S06]  /*7ea0*/  UIADD3 UR7, UR7, UR6, URZ ;  /* 0x0000000607077290 */ /* 0x000fcc000fffe03f */
[----:B------:R-:W-:-:S05]  /*7eb0*/  IMAD.U32 R0, RZ, RZ, UR7 ;  /* 0x00000007ff007e24 */ /* 0x000fca000f8e00ff */
[----:B------:R-:W-:Y:S01]  /*7ec0*/  LOP3.LUT R5, R0, 0x1, RZ, 0xc0, !PT ;  /* 0x0000000100057812 */ /* 0x000fe200078ec0ff */
[----:B------:R-:W-:-:S04]  /*7ed0*/  IMAD.MOV.U32 R0, RZ, RZ, R4 ;  /* 0x000000ffff007224 */ /* 0x000fc800078e0004 */
[----:B------:R2:W-:Y:S01]  /*7ee0*/  STL [R1+0x4], R5 ;  /* 0x0000040501007387 */ /* 0x0005e20000100800 */
[----:B-1----:R-:W-:Y:S01]  /*7ef0*/  LOP3.LUT R6, R6, 0x1f, RZ, 0xc0, !PT ;  /* 0x0000001f06067812 */ /* 0x002fe200078ec0ff */
[----:B------:R-:W-:Y:S06]  /*7f00*/  @!P1 BRA `(.L_x_1225) ;  /* 0x0000000800b09947 */ /* 0x000fec0003800000 */
[----:B------:R-:W-:Y:S01]  /*7f10*/  R2UR UR8, R5 ;  /* 0x00000000050872ca */ /* 0x000fe200000e0000 */
[----:B------:R-:W-:Y:S02]  /*7f20*/  IMAD.MOV.U32 R0, RZ, RZ, R4 ;  /* 0x000000ffff007224 */ /* 0x000fe400078e0004 */
[----:B------:R-:W-:-:S10]  /*7f30*/  IMAD.MOV.U32 R11, RZ, RZ, 0x1 ;  /* 0x00000001ff0b7424 */ /* 0x000fd400078e00ff */
[----:B------:R-:W-:-:S06]  /*7f40*/  UIADD3 UR7, UR7, -UR8, URZ ;  /* 0x8000000807077290 */ /* 0x000fcc000fffe03f */
[----:B------:R-:W-:-:S07]  /*7f50*/  IMAD.U32 R20, RZ, RZ, UR7 ;  /* 0x00000007ff147e24 */ /* 0x000fce000f8e00ff */
.L_x_1234:
[----:B--234-:R-:W-:-:S04]  /*7f60*/  SHF.L.U32 R21, R11, 0x1f, RZ ;  /* 0x0000001f0b157819 */ /* 0x01cfc800000006ff */
[----:B------:R-:W1:Y:S02]  /*7f70*/  SYNCS.PHASECHK.TRANS64.TRYWAIT P1, [R16+URZ+0x30840], R21 ;  /* 0x03084015100075a7 */ /* 0x000e64000802017f */
[----:B-1----:R-:W-:Y:S05]  /*7f80*/  @!P1 BRA `(.L_x_1226) ;  /* 0x0000001400cc9947 */ /* 0x002fea0003800000 */
.L_x_1251:
[----:B------:R-:W-:Y:S05]  /*7f90*/  @P0 BRA `(.L_x_1227) ;  /* 0x0000000000140947 */ /* 0x000fea0003800000 */
[----:B------:R-:W-:Y:S01]  /*7fa0*/  ISETP.NE.AND P1, PT, R6, RZ, PT ;  /* 0x000000ff0600720c */ /* 0x000fe20003f25270 */
[----:B------:R-:W-:-:S04]  /*7fb0*/  IMAD.MOV.U32 R3, RZ, RZ, 0x4100 ;  /* 0x00004100ff037424 */ /* 0x000fc800078e00ff */
[----:B------:R3:W-:Y:S08]  /*7fc0*/  SYNCS.ARRIVE.TRANS64 RZ, [R16+URZ+0x30830], R3 ;  /* 0x0308300310ff79a7 */ /* 0x0007f0000800003f */
[----:B------:R-:W-:Y:S05]  /*7fd0*/  @!P1 BRA `(.L_x_1227) ;  /* 0x0000000000049947 */ /* 0x000fea0003800000 */
[----:B------:R-:W-:Y:S01]  /*7fe0*/  BPT.TRAP 0x1 ;  /* 0x000000040000795c */ /* 0x000fe20000300000 */
.L_x_1227:
[----:B------:R-:W3:Y:S01]  /*7ff0*/  LDC.64 R12, c[0x0][0x728] ;  /* 0x0001ca00ff0c7b82 */ /* 0x000ee20000000a00 */
[----:B------:R-:W-:Y:S01]  /*8000*/  IMAD.SHL.U32 R18, R0, 0x40, RZ ;  /* 0x0000004000127824 */ /* 0x000fe200078e00ff */
[----:B------:R-:W-:Y:S01]  /*8010*/  R2UR UR32, R16 ;  /* 0x00000000102072ca */ /* 0x000fe200000e0000 */
[----:B------:R-:W-:Y:S01]  /*8020*/  UMOV UR30, 0x0 ;  /* 0x00000000001e7882 */ /* 0x000fe20000000000 */
[----:B------:R-:W-:Y:S01]  /*8030*/  UMOV UR31, 0x14f00000 ;  /* 0x14f00000001f7882 */ /* 0x000fe20000000000 */
[----:B------:R-:W-:Y:S01]  /*8040*/  UMOV UR18, URZ ;  /* 0x0000003f00127c82 */ /* 0x000fe20008000000 */
[C---:B------:R-:W-:Y:S01]  /*8050*/  IADD3 R2, P1, R18.reuse, UR14, RZ ;  /* 0x0000000e12027c10 */ /* 0x040fe2000ff3e0ff */
        /* <DEDUP_REMOVED lines=29> */
.L_x_1252:
[----:B------:R-:W-:Y:S05]  /*8230*/  @P0 BRA `(.L_x_1229) ;  /* 0x0000000000140947 */ /* 0x000fea0003800000 */
[----:B------:R-:W-:Y:S01]  /*8240*/  ISETP.NE.AND P1, PT, R6, RZ, PT ;  /* 0x000000ff0600720c */ /* 0x000fe20003f25270 */
[----:B------:R-:W-:-:S04]  /*8250*/  IMAD.MOV.U32 R2, RZ, RZ, 0x4100 ;  /* 0x00004100ff027424 */ /* 0x000fc800078e00ff */
[----:B------:R3:W-:Y:S08]  /*8260*/  SYNCS.ARRIVE.TRANS64 RZ, [R16+URZ+0x30818], R2 ;  /* 0x0308180210ff79a7 */ /* 0x0007f0000800003f */
[----:B------:R-:W-:Y:S05]  /*8270*/  @!P1 BRA `(.L_x_1229) ;  /* 0x0000000000049947 */ /* 0x000fea0003800000 */
[----:B------:R-:W-:Y:S01]  /*8280*/  BPT.TRAP 0x1 ;  /* 0x000000040000795c */ /* 0x000fe20000300000 */
.L_x_1229:
[----:B------:R-:W-:Y:S01]  /*8290*/  VIADD R18, R18, 0x40 ;  /* 0x0000004012127836 */ /* 0x000fe20000000000 */
[----:B------:R-:W-:Y:S01]  /*82a0*/  ULDC.64 UR8, c[0x0][0x700] ;  /* 0x0001c00000087ab9 */ /* 0x000fe20000000a00 */
[----:B------:R-:W-:Y:S01]  /*82b0*/  R2UR UR32, R16 ;  /* 0x00000000102072ca */ /* 0x000fe200000e0000 */
[----:B------:R-:W-:Y:S01]  /*82c0*/  IMAD.U32 R10, RZ, RZ, UR8 ;  /* 0x00000008ff0a7e24 */ /* 0x000fe2000f8e00ff */
[----:B------:R-:W-:Y:S01]  /*82d0*/  UMOV UR30, 0x0 ;  /* 0x00000000001e7882 */ /* 0x000fe20000000000 */
[----:B---3--:R-:W-:Y:S01]  /*82e0*/  IADD3 R2, P1, R18, UR22, RZ ;  /* 0x0000001612027c10 */ /* 0x008fe2000ff3e0ff */
[----:B------:R-:W-:Y:S01]  /*82f0*/  IMAD.U32 R9, RZ, RZ, UR9 ;  /* 0x00000009ff097e24 */ /* 0x000fe2000f8e00ff */
[----:B------:R-:W-:Y:S01]  /*8300*/  SHF.R.S32.HI R17, RZ, 0x1f, R18 ;  /* 0x0000001fff117819 */ /* 0x000fe20000011412 */
[----:B------:R-:W-:Y:S01]  /*8310*/  UMOV UR31, 0x14f00000 ;  /* 0x14f00000001f7882 */ /* 0x000fe20000000000 */
[----:B------:R-:W-:Y:S01]  /*8320*/  LEA R3, P2, R2, R10, 0x2 ;  /* 0x0000000a02037211 */ /* 0x000fe200078410ff */
[----:B------:R-:W-:Y:S01]  /*8330*/  UMOV UR26, URZ ;  /* 0x0000003f001a7c82 */ /* 0x000fe20008000000 */
[----:B------:R-:W-:Y:S01]  /*8340*/  R2UR UR27, R18 ;  /* 0x00000000121b72ca */ /* 0x000fe200000e0000 */
[----:B------:R-:W-:Y:S01]  /*8350*/  UMOV UR28, UR20 ;  /* 0x00000014001c7c82 */ /* 0x000fe20008000000 */
[----:B------:R-:W-:Y:S01]  /*8360*/  R2UR UR34, R3 ;  /* 0x00000000032272ca */ /* 0x000fe200000e0000 */
[----:B------:R-:W-:Y:S01]  /*8370*/  IMAD.X R3, R17, 0x1, R15, P1 ;  /* 0x0000000111037824 */ /* 0x000fe200008e060f */
[----:B------:R-:W-:-:S02]  /*8380*/  UIADD3 UR24, UR32, 0x1c000, URZ ;  /* 0x0001c00020187890 */ /* 0x000fc4000fffe03f */
[----:B------:R-:W-:Y:S02]  /*8390*/  UIADD3 UR25, UR32, 0x30818, URZ ;  /* 0x0003081820197890 */ /* 0x000fe4000fffe03f */
[----:B------:R-:W-:Y:S01]  /*83a0*/  LEA.HI.X R3, R2, R9, R3, 0x2, P2 ;  /* 0x0000000902037211 */ /* 0x000fe200010f1403 */
[----:B------:R-:W-:Y:S01]  /*83b0*/  UIADD3 UR16, UR32, 0x1e000, URZ ;  /* 0x0001e00020107890 */ /* 0x000fe2000fffe03f */
[----:B------:R-:W-:Y:S01]  /*83c0*/  IADD3 R2, P1, R8, 0xf0, RZ ;  /* 0x000000f008027810 */ /* 0x000fe20007f3e0ff */
[----:B------:R-:W-:Y:S01]  /*83d0*/  UIADD3 UR32, UR32, 0x28100, URZ ;  /* 0x0002810020207890 */ /* 0x000fe2000fffe03f */
[----:B------:R-:W-:Y:S01]  /*83e0*/  R2UR UR35, R3 ;  /* 0x00000000032372ca */ /* 0x000fe200000e0000 */
[----:B------:R-:W-:Y:S01]  /*83f0*/  UMOV UR29, UR21 ;  /* 0x00000015001d7c82 */ /* 0x000fe20008000000 */
[----:B------:R-:W-:Y:S01]  /*8400*/  R2UR UR8, R2 ;  /* 0x00000000020872ca */ /* 0x000fe200000e0000 */
[----:B------:R-:W-:Y:S01]  /*8410*/  IMAD.X R3, RZ, RZ, R7, P1 ;  /* 0x000000ffff037224 */ /* 0x000fe200008e0607 */
[----:B------:R-:W-:Y:S01]  /*8420*/  UMOV UR18, 0x40 ;  /* 0x0000004000127882 */ /* 0x000fe20000000000 */
[----:B------:R-:W-:Y:S01]  /*8430*/  UMOV UR17, UR25 ;  /* 0x0000001900117c82 */ /* 0x000fe20008000000 */
[----:B------:R-:W-:Y:S01]  /*8440*/  UMOV UR19, UR27 ;  /* 0x0000001b00137c82 */ /* 0x000fe20008000000 */
[----:B------:R-:W-:Y:S01]  /*8450*/  UMOV UR33, UR25 ;  /* 0x0000001900217c82 */ /* 0x000fe20008000000 */
[----:B------:R-:W-:Y:S01]  /*8460*/  R2UR UR9, R3 ;  /* 0x00000000030972ca */ /* 0x000fe200000e0000 */
[----:B------:R-:W-:-:S12]  /*8470*/  UMOV UR7, 0x10 ;  /* 0x0000001000077882 */ /* 0x000fd80000000000 */
[----:B------:R3:W-:Y:S01]  /*8480*/  UTMALDG.4D [UR24], [UR8], desc[UR30] ;  /* 0x00001e18080075b4 */ /* 0x0007e20008019000 */
[----:B------:R3:W-:Y:S01]  /*8490*/  UTMALDG.4D [UR16], [UR8], desc[UR30] ;  /* 0x00001e10080075b4 */ /* 0x0007e20008019000 */
[----:B------:R3:W-:Y:S01]  /*84a0*/  UBLKCP.S.G [UR32], [UR34], UR7 ;  /* 0x00000020220073ba */ /* 0x0007e20008000207 */
[----:B------:R-:W4:Y:S02]  /*84b0*/  SYNCS.PHASECHK.TRANS64.TRYWAIT P1, [R16+URZ+0x30848], R21 ;  /* 0x03084815100075a7 */ /* 0x000f24000802017f */
[----:B---34-:R-:W-:Y:S05]  /*84c0*/  @!P1 BRA `(.L_x_1230) ;  /* 0x0000001000a49947 */ /* 0x018fea0003800000 */
.L_x_1253:
[----:B------:R-:W-:Y:S05]  /*84d0*/  @P0 BRA `(.L_x_1231) ;  /* 0x0000000000140947 */ /* 0x000fea0003800000 */
[----:B------:R-:W-:Y:S01]  /*84e0*/  ISETP.NE.AND P1, PT, R6, RZ, PT ;  /* 0x000000ff0600720c */ /* 0x000fe20003f25270 */
[----:B-123--:R-:W-:-:S04]  /*84f0*/  IMAD.MOV.U32 R21, RZ, RZ, 0x4100 ;  /* 0x00004100ff157424 */ /* 0x00efc800078e00ff */
[----:B------:R4:W-:Y:S08]  /*8500*/  SYNCS.ARRIVE.TRANS64 RZ, [R16+URZ+0x30838], R21 ;  /* 0x0308381510ff79a7 */ /* 0x0009f0000800003f */
[----:B------:R-:W-:Y:S05]  /*8510*/  @!P1 BRA `(.L_x_1231) ;  /* 0x0000000000049947 */ /* 0x000fea0003800000 */
[----:B------:R-:W-:Y:S01]  /*8520*/  BPT.TRAP 0x1 ;  /* 0x000000040000795c */ /* 0x000fe20000300000 */
.L_x_1231:
[C---:B------:R-:W-:Y:S01]  /*8530*/  R2UR UR27, R18.reuse ;  /* 0x00000000121b72ca */ /* 0x040fe200000e0000 */
[----:B------:R-:W-:Y:S01]  /*8540*/  UMOV UR30, 0x0 ;  /* 0x00000000001e7882 */ /* 0x000fe20000000000 */
[----:B------:R-:W-:Y:S01]  /*8550*/  IADD3 R18, P1, R18, UR14, RZ ;  /* 0x0000000e12127c10 */ /* 0x000fe2000ff3e0ff */
        /* <DEDUP_REMOVED lines=26> */
[----:B------:R-:W5:Y:S02]  /*8700*/  SYNCS.PHASECHK.TRANS64.TRYWAIT P1, [R16+URZ+0x30820], R5 ;  /* 0x03082005100075a7 */ /* 0x000f64000802017f */
[----:B-1---5:R-:W-:Y:S05]  /*8710*/  @!P1 BRA `(.L_x_1232) ;  /* 0x0000001000249947 */ /* 0x022fea0003800000 */
.L_x_1255:
[----:B------:R-:W-:Y:S05]  /*8720*/  @P0 BRA `(.L_x_1233) ;  /* 0x0000000000140947 */ /* 0x000fea0003800000 */
[----:B------:R-:W-:Y:S01]  /*8730*/  ISETP.NE.AND P1, PT, R6, RZ, PT ;  /* 0x000000ff0600720c */ /* 0x000fe20003f25270 */
[----:B------:R-:W-:-:S04]  /*8740*/  IMAD.MOV.U32 R5, RZ, RZ, 0x4100 ;  /* 0x00004100ff057424 */ /* 0x000fc800078e00ff */
[----:B------:R1:W-:Y:S08]  /*8750*/  SYNCS.ARRIVE.TRANS64 RZ, [R16+URZ+0x30810], R5 ;  /* 0x0308100510ff79a7 */ /* 0x0003f0000800003f */
[----:B------:R-:W-:Y:S05]  /*8760*/  @!P1 BRA `(.L_x_1233) ;  /* 0x0000000000049947 */ /* 0x000fea0003800000 */
[----:B------:R-:W-:Y:S01]  /*8770*/  BPT.TRAP 0x1 ;  /* 0x000000040000795c */ /* 0x000fe20000300000 */
.L_x_1233:
[----:B------:R-:W-:Y:S01]  /*8780*/  R2UR UR7, R0 ;  /* 0x00000000000772ca */ /* 0x000fe200000e0000 */
[----:B------:R-:W-:Y:S01]  /*8790*/  VIADD R20, R20, 0xfffffffe ;  /* 0xfffffffe14147836 */ /* 0x000fe20000000000 */
[----:B------:R-:W-:Y:S01]  /*87a0*/  R2UR UR8, R15 ;  /* 0x000000000f0872ca */ /* 0x000fe200000e0000 */
[----:B------:R-:W-:Y:S01]  /*87b0*/  UMOV UR30, 0x0 ;  /* 0x00000000001e7882 */ /* 0x000fe20000000000 */
[----:B------:R-:W-:Y:S01]  /*87c0*/  R2UR UR32, R16 ;  /* 0x00000000102072ca */ /* 0x000fe200000e0000 */
[----:B------:R-:W-:Y:S01]  /*87d0*/  UMOV UR31, 0x14f00000 ;  /* 0x14f00000001f7882 */ /* 0x000fe20000000000 */
[----:B------:R-:W-:Y:S01]  /*87e0*/  UMOV UR26, URZ ;  /* 0x0000003f001a7c82 */ /* 0x000fe20008000000 */
[----:B------:R-:W-:Y:S01]  /*87f0*/  UMOV UR28, UR20 ;  /* 0x00000014001c7c82 */ /* 0x000fe20008000000 */
[----:B------:R-:W-:Y:S01]  /*8800*/  UMOV UR29, UR21 ;  /* 0x00000015001d7c82 */ /* 0x000fe20008000000 */
[----:B------:R-:W-:Y:S01]  /*8810*/  UMOV UR18, 0x40 ;  /* 0x0000004000127882 */ /* 0x000fe20000000000 */
[----:B------:R-:W-:-:S03]  /*8820*/  UMOV UR10, 0x10 ;  /* 0x00000010000a7882 */ /* 0x000fc60000000000 */
[----:B------:R-:W-:-:S04]  /*8830*/  UIADD3 UR7, UR7, 0x2, URZ ;  /* 0x0000000207077890 */ /* 0x000fc8000fffe03f */
[----:B------:R-:W-:Y:S02]  /*8840*/  USHF.L.U32 UR27, UR7, 0x6, URZ ;  /* 0x00000006071b7899 */ /* 0x000fe4000800063f */
[----:B------:R-:W-:Y:S02]  /*8850*/  UIADD3 UR24, UR32, 0x18000, URZ ;  /* 0x0001800020187890 */ /* 0x000fe4000fffe03f */
[----:B------:R-:W-:Y:S02]  /*8860*/  UIADD3 UR9, UP0, UR27, UR22, URZ ;  /* 0x000000161b097290 */ /* 0x000fe4000ff1e03f */
[----:B------:R-:W-:Y:S02]  /*8870*/  UIADD3 UR25, UR32, 0x30810, URZ ;  /* 0x0003081020197890 */ /* 0x000fe4000fffe03f */
[----:B------:R-:W-:Y:S02]  /*8880*/  ULEA.HI.X.SX32 UR8, UR27, UR8, 0x1, UP0 ;  /* 0x000000081b087291 */ /* 0x000fe400080f0e3f */
[----:B-1----:R-:W-:Y:S01]  /*8890*/  IMAD.U32 R5, RZ, RZ, UR9 ;  /* 0x00000009ff057e24 */ /* 0x002fe2000f8e00ff */
[----:B------:R-:W-:-:S02]  /*88a0*/  UIADD3 UR16, UR32, 0x1a000, URZ ;  /* 0x0001a00020107890 */ /* 0x000fc4000fffe03f */
[----:B------:R-:W-:Y:S01]  /*88b0*/  UIADD3 UR32, UR32, 0x28000, URZ ;  /* 0x0002800020207890 */ /* 0x000fe2000fffe03f */
[----:B------:R-:W-:Y:S01]  /*88c0*/  IMAD.U32 R4, RZ, RZ, UR8 ;  /* 0x00000008ff047e24 */ /* 0x000fe2000f8e00ff */
[----:B------:R-:W-:Y:S01]  /*88d0*/  LEA R0, P1, R5, R10, 0x2 ;  /* 0x0000000a05007211 */ /* 0x000fe200078210ff */
[----:B------:R-:W-:Y:S01]  /*88e0*/  UMOV UR17, UR25 ;  /* 0x0000001900117c82 */ /* 0x000fe20008000000 */
[----:B------:R-:W-:Y:S01]  /*88f0*/  R2UR UR8, R2 ;  /* 0x00000000020872ca */ /* 0x000fe200000e0000 */
[----:B------:R-:W-:Y:S01]  /*8900*/  UMOV UR19, UR27 ;  /* 0x0000001b00137c82 */ /* 0x000fe20008000000 */
[----:B------:R-:W-:Y:S01]  /*8910*/  R2UR UR34, R0 ;  /* 0x00000000002272ca */ /* 0x000fe200000e0000 */
[----:B------:R-:W-:Y:S01]  /*8920*/  IMAD.U32 R0, RZ, RZ, UR9 ;  /* 0x00000009ff007e24 */ /* 0x000fe2000f8e00ff */
[----:B------:R-:W-:Y:S01]  /*8930*/  R2UR UR9, R3 ;  /* 0x00000000030972ca */ /* 0x000fe200000e0000 */
[----:B------:R-:W-:-:S03]  /*8940*/  UMOV UR33, UR25 ;  /* 0x0000001900217c82 */ /* 0x000fc60008000000 */
[----:B------:R-:W-:Y:S02]  /*8950*/  LEA.HI.X R0, R0, R9, R4, 0x2, P1 ;  /* 0x0000000900007211 */ /* 0x000fe400008f1404 */
[----:B------:R-:W-:Y:S02]  /*8960*/  ISETP.NE.AND P1, PT, R20, RZ, PT ;  /* 0x000000ff1400720c */ /* 0x000fe40003f25270 */
[----:B------:R-:W-:Y:S01]  /*8970*/  R2UR UR35, R0 ;  /* 0x00000000002372ca */ /* 0x000fe200000e0000 */
[----:B------:R-:W-:-:S04]  /*8980*/  IMAD.U32 R0, RZ, RZ, UR7 ;  /* 0x00000007ff007e24 */ /* 0x000fc8000f8e00ff */
[----:B------:R1:W-:Y:S01]  /*8990*/  UTMALDG.4D [UR24], [UR8], desc[UR30] ;  /* 0x00001e18080075b4 */ /* 0x0003e20008019000 */
[----:B------:R1:W-:Y:S07]  /*89a0*/  UTMALDG.4D [UR16], [UR8], desc[UR30] ;  /* 0x00001e10080075b4 */ /* 0x0003ee0008019000 */
[----:B------:R1:W-:Y:S02]  /*89b0*/  UBLKCP.S.G [UR32], [UR34], UR10 ;  /* 0x00000020220073ba */ /* 0x0003e4000800020a */
[----:B-1----:R-:W-:Y:S05]  /*89c0*/  @P1 BRA `(.L_x_1234) ;  /* 0xfffffff400641947 */ /* 0x002fea000383ffff */
.L_x_1225:
[----:B------:R-:W3:Y:S02]  /*89d0*/  LDL.LU R4, [R1+0x4] ;  /* 0x0000040001047983 */ /* 0x000ee40000300800 */
[----:B---3--:R-:W-:Y:S02]  /*89e0*/  ISETP.NE.AND P1, PT, R4, RZ, PT ;  /* 0x000000ff0400720c */ /* 0x008fe40003f25270 */
[----:B------:R1:W5:Y:S11]  /*89f0*/  LDL R4, [R1] ;  /* 0x0000000001047983 */ /* 0x0003760000100800 */
[----:B-1----:R-:W-:Y:S05]  /*8a00*/  @!P1 BRA `(.L_x_1224) ;  /* 0x0000000400489947 */ /* 0x002fea0003800000 */
[----:B------:R-:W-:-:S04]  /*8a10*/  SHF.L.U32 R13, R11, 0x1f, RZ ;  /* 0x0000001f0b0d7819 */ /* 0x000fc800000006ff */
[----:B------:R-:W1:Y:S02]  /*8a20*/  SYNCS.PHASECHK.TRANS64.TRYWAIT P1, [R16+URZ+0x30840], R13 ;  /* 0x0308400d100075a7 */ /* 0x000e64000802017f */
[----:B-1----:R-:W-:Y:S05]  /*8a30*/  @!P1 BRA `(.L_x_1235) ;  /* 0x0000000c00749947 */ /* 0x002fea0003800000 */
.L_x_1256:
[----:B------:R-:W-:Y:S05]  /*8a40*/  @P0 BRA `(.L_x_1236) ;  /* 0x0000000000140947 */ /* 0x000fea0003800000 */
[----:B------:R-:W-:Y:S01]  /*8a50*/  ISETP.NE.AND P1, PT, R6, RZ, PT ;  /* 0x000000ff0600720c */ /* 0x000fe20003f25270 */
[----:B--2---:R-:W-:-:S04]  /*8a60*/  IMAD.MOV.U32 R5, RZ, RZ, 0x4100 ;  /* 0x00004100ff057424 */ /* 0x004fc800078e00ff */
[----:B------:R3:W-:Y:S08]  /*8a70*/  SYNCS.ARRIVE.TRANS64 RZ, [R16+URZ+0x30830], R5 ;  /* 0x0308300510ff79a7 */ /* 0x0007f0000800003f */
[----:B------:R-:W-:Y:S05]  /*8a80*/  @!P1 BRA `(.L_x_1236) ;  /* 0x0000000000049947 */ /* 0x000fea0003800000 */
[----:B------:R-:W-:Y:S01]  /*8a90*/  BPT.TRAP 0x1 ;  /* 0x000000040000795c */ /* 0x000fe20000300000 */
.L_x_1236:
[----:B--23-5:R-:W2:Y:S01]  /*8aa0*/  LDC.64 R4, c[0x0][0x728] ;  /* 0x0001ca00ff047b82 */ /* 0x02cea20000000a00 */
[----:B------:R-:W-:Y:S01]  /*8ab0*/  IMAD.SHL.U32 R17, R0, 0x40, RZ ;  /* 0x0000004000117824 */ /* 0x000fe200078e00ff */
[----:B------:R-:W-:Y:S01]  /*8ac0*/  R2UR UR32, R16 ;  /* 0x00000000102072ca */ /* 0x000fe200000e0000 */
[----:B------:R-:W-:Y:S01]  /*8ad0*/  UMOV UR30, 0x0 ;  /* 0x00000000001e7882 */ /* 0x000fe20000000000 */
[----:B------:R-:W-:Y:S01]  /*8ae0*/  UMOV UR31, 0x14f00000 ;  /* 0x14f00000001f7882 */ /* 0x000fe20000000000 */
[----:B------:R-:W-:Y:S01]  /*8af0*/  UMOV UR26, URZ ;  /* 0x0000003f001a7c82 */ /* 0x000fe20008000000 */
[C---:B------:R-:W-:Y:S01]  /*8b00*/  IADD3 R0, P1, R17.reuse, UR14, RZ ;  /* 0x0000000e11007c10 */ /* 0x040fe2000ff3e0ff */
        /* <DEDUP_REMOVED lines=10> */
[----:B--2---:R-:W-:Y:S01]  /*8bb0*/  LEA R4, P2, R0, R4, 0x2 ;  /* 0x0000000400047211 */ /* 0x004fe200078410ff */
        /* <DEDUP_REMOVED lines=15> */
.L_x_1257:
[----:B------:R-:W-:Y:S05]  /*8cb0*/  @P0 BRA `(.L_x_1238) ;  /* 0x0000000000140947 */ /* 0x000fea0003800000 */
[----:B------:R-:W-:Y:S01]  /*8cc0*/  ISETP.NE.AND P0, PT, R6, RZ, PT ;  /* 0x000000ff0600720c */ /* 0x000fe20003f05270 */
[----:B------:R-:W-:-:S04]  /*8cd0*/  IMAD.MOV.U32 R5, RZ, RZ, 0x4100 ;  /* 0x00004100ff057424 */ /* 0x000fc800078e00ff */
[----:B------:R3:W-:Y:S08]  /*8ce0*/  SYNCS.ARRIVE.TRANS64 RZ, [R16+URZ+0x30818], R5 ;  /* 0x0308180510ff79a7 */ /* 0x0007f0000800003f */
[----:B------:R-:W-:Y:S05]  /*8cf0*/  @!P0 BRA `(.L_x_1238) ;  /* 0x0000000000048947 */ /* 0x000fea0003800000 */
[----:B------:R-:W-:Y:S01]  /*8d00*/  BPT.TRAP 0x1 ;  /* 0x000000040000795c */ /* 0x000fe20000300000 */
.L_x_1238:
        /* <DEDUP_REMOVED lines=9> */
[----:B------:R-:W-:-:S04]  /*8da0*/  UMOV UR18, 0x40 ;  /* 0x0000004000127882 */ /* 0x000fc80000000000 */
[----:B------:R-:W-:-:S04]  /*8db0*/  UIADD3 UR27, UR27, 0x40, URZ ;  /* 0x000000401b1b7890 */ /* 0x000fc8000fffe03f */
[----:B------:R-:W-:Y:S02]  /*8dc0*/  UIADD3 UR8, UP0, UR27, UR22, URZ ;  /* 0x000000161b087290 */ /* 0x000fe4000ff1e03f */
[----:B------:R-:W-:Y:S02]  /*8dd0*/  UIADD3 UR24, UR32, 0x1c000, URZ ;  /* 0x0001c00020187890 */ /* 0x000fe4000fffe03f */
[----:B------:R-:W-:Y:S02]  /*8de0*/  ULEA.HI.X.SX32 UR7, UR27, UR7, 0x1, UP0 ;  /* 0x000000071b077291 */ /* 0x000fe400080f0e3f */
[----:B---3--:R-:W-:Y:S01]  /*8df0*/  IMAD.U32 R5, RZ, RZ, UR8 ;  /* 0x00000008ff057e24 */ /* 0x008fe2000f8e00ff */
[----:B------:R-:W-:Y:S01]  /*8e00*/  UIADD3 UR25, UR32, 0x30818, URZ ;  /* 0x0003081820197890 */ /* 0x000fe2000fffe03f */
[----:B------:R-:W-:Y:S01]  /*8e10*/  IMAD.U32 R0, RZ, RZ, UR8 ;  /* 0x00000008ff007e24 */ /* 0x000fe2000f8e00ff */
[----:B------:R-:W-:Y:S01]  /*8e20*/  R2UR UR8, R2 ;  /* 0x00000000020872ca */ /* 0x000fe200000e0000 */
[----:B------:R-:W-:Y:S01]  /*8e30*/  IMAD.U32 R4, RZ, RZ, UR7 ;  /* 0x00000007ff047e24 */ /* 0x000fe2000f8e00ff */
[----:B------:R-:W-:Y:S01]  /*8e40*/  LEA R10, P0, R5, R10, 0x2 ;  /* 0x0000000a050a7211 */ /* 0x000fe200078010ff */
[----:B------:R-:W-:-:S02]  /*8e50*/  UIADD3 UR16, UR32, 0x1e000, URZ ;  /* 0x0001e00020107890 */ /* 0x000fc4000fffe03f */
[----:B------:R-:W-:Y:S01]  /*8e60*/  UIADD3 UR32, UR32, 0x28100, URZ ;  /* 0x0002810020207890 */ /* 0x000fe2000fffe03f */
[----:B------:R-:W-:Y:S01]  /*8e70*/  LEA.HI.X R9, R0, R9, R4, 0x2, P0 ;  /* 0x0000000900097211 */ /* 0x000fe200000f1404 */
[----:B------:R-:W-:Y:S01]  /*8e80*/  UMOV UR17, UR25 ;  /* 0x0000001900117c82 */ /* 0x000fe20008000000 */
[----:B------:R3:W5:Y:S01]  /*8e90*/  LDL.LU R4, [R1] ;  /* 0x0000000001047983 */ /* 0x0007620000300800 */
[----:B------:R-:W-:Y:S01]  /*8ea0*/  R2UR UR34, R10 ;  /* 0x000000000a2272ca */ /* 0x000fe200000e0000 */
[----:B------:R-:W-:Y:S01]  /*8eb0*/  UMOV UR19, UR27 ;  /* 0x0000001b00137c82 */ /* 0x000fe20008000000 */
[----:B------:R-:W-:Y:S01]  /*8ec0*/  R2UR UR35, R9 ;  /* 0x00000000092372ca */ /* 0x000fe200000e0000 */
[----:B------:R-:W-:Y:S01]  /*8ed0*/  UMOV UR33, UR25 ;  /* 0x0000001900217c82 */ /* 0x000fe20008000000 */
[----:B------:R3:W-:Y:S01]  /*8ee0*/  UTMALDG.4D [UR24], [UR8], desc[UR30] ;  /* 0x00001e18080075b4 */ /* 0x0007e20008019000 */
[----:B------:R-:W-:Y:S01]  /*8ef0*/  UMOV UR7, 0x10 ;  /* 0x0000001000077882 */ /* 0x000fe20000000000 */
[----:B------:R3:W-:Y:S09]  /*8f00*/  UTMALDG.4D [UR16], [UR8], desc[UR30] ;  /* 0x00001e10080075b4 */ /* 0x0007f20008019000 */
[----:B------:R3:W-:Y:S02]  /*8f10*/  UBLKCP.S.G [UR32], [UR34], UR7 ;  /* 0x00000020220073ba */ /* 0x0007e40008000207 */
[----:B---3--:R-:W-:-:S07]  /*8f20*/  IMAD.MOV.U32 R19, RZ, RZ, 0x1 ;  /* 0x00000001ff137424 */ /* 0x008fce00078e00ff */
.L_x_1224:
[----:B------:R-:W3:Y:S01]  /*8f30*/  S2R R0, SR_TID.X ;  /* 0x0000000000007919 */ /* 0x000ee20000002100 */
[----:B------:R-:W-:Y:S01]  /*8f40*/  IMAD R3, R19, 0x8, R16 ;  /* 0x0000000813037824 */ /* 0x000fe200078e0210 */
[----:B---3--:R-:W-:Y:S02]  /*8f50*/  LOP3.LUT R2, R0, 0x7f, RZ, 0xc0, !PT ;  /* 0x0000007f00027812 */ /* 0x008fe400078ec0ff */
[----:B------:R-:W-:Y:S02]  /*8f60*/  SHF.L.U32 R0, R11, 0x1f, RZ ;  /* 0x0000001f0b007819 */ /* 0x000fe400000006ff */
[----:B------:R-:W-:Y:S02]  /*8f70*/  ISETP.NE.AND P1, PT, R2, RZ, PT ;  /* 0x000000ff0200720c */ /* 0x000fe40003f25270 */
[----:B------:R-:W3:Y:S02]  /*8f80*/  SYNCS.PHASECHK.TRANS64.TRYWAIT P0, [R3+URZ+0x30840], R0 ;  /* 0x03084000030075a7 */ /* 0x000ee4000800017f */
[----:B---3--:R-:W-:Y:S09]  /*8f90*/  @!P0 BRA `(.L_x_1239) ;  /* 0x0000000800448947 */ /* 0x008ff20003800000 */
.L_x_1258:
[----:B------:R-:W-:Y:S05]  /*8fa0*/  @P1 BRA `(.L_x_1240) ;  /* 0x0000000000181947 */ /* 0x000fea0003800000 */
[----:B------:R-:W1:Y:S01]  /*8fb0*/  S2R R2, SR_TID.X ;  /* 0x0000000000027919 */ /* 0x000e620000002100 */
[----:B---3--:R-:W-:-:S04]  /*8fc0*/  IMAD.MOV.U32 R0, RZ, RZ, 0x4100 ;  /* 0x00004100ff007424 */ /* 0x008fc800078e00ff */
[----:B------:R3:W-:Y:S01]  /*8fd0*/  SYNCS.ARRIVE.TRANS64 RZ, [R3+URZ+0x30830], R0 ;  /* 0x0308300003ff79a7 */ /* 0x0007e2000800003f */
[----:B-1----:R-:W-:-:S13]  /*8fe0*/  LOP3.LUT P0, RZ, R2, 0x1f, RZ, 0xc0, !PT ;  /* 0x0000001f02ff7812 */ /* 0x002fda000780c0ff */
[----:B---3--:R-:W-:Y:S05]  /*8ff0*/  @!P0 BRA `(.L_x_1240) ;  /* 0x0000000000048947 */ /* 0x008fea0003800000 */
[----:B------:R-:W-:Y:S01]  /*9000*/  BPT.TRAP 0x1 ;  /* 0x000000040000795c */ /* 0x000fe20000300000 */
.L_x_1240:
[----:B-----5:R-:W-:Y:S01]  /*9010*/  R2UR UR27, R4 ;  /* 0x00000000041b72ca */ /* 0x020fe200000e0000 */
[C-C-:B---3--:R-:W-:Y:S01]  /*9020*/  IMAD R0, R19.reuse, 0x4000, R16.reuse ;  /* 0x0000400013007824 */ /* 0x148fe200078e0210 */
[----:B------:R-:W-:Y:S01]  /*9030*/  R2UR UR9, R14 ;  /* 0x000000000e0972ca */ /* 0x000fe200000e0000 */
[----:B-12-4-:R-:W-:Y:S01]  /*9040*/  IMAD R16, R19, 0x100, R16 ;  /* 0x0000010013107824 */ /* 0x016fe200078e0210 */
[----:B------:R-:W-:Y:S01]  /*9050*/  IADD3 R8, P0, R8, 0x1f0, RZ ;  /* 0x000001f008087810 */ /* 0x000fe20007f1e0ff */
[----:B------:R-:W-:Y:S01]  /*9060*/  ULDC.64 UR18, c[0x0][0x728] ;  /* 0x0001ca0000127ab9 */ /* 0x000fe20000000a00 */
[----:B------:R-:W-:Y:S01]  /*9070*/  R2UR UR25, R3 ;  /* 0x00000000031972ca */ /* 0x000fe200000e0000 */
[----:B------:R-:W-:Y:S01]  /*9080*/  UMOV UR32, 0x0 ;  /* 0x0000000000207882 */ /* 0x000fe20000000000 */
[----:B------:R-:W-:Y:S01]  /*9090*/  R2UR UR16, R0 ;  /* 0x00000000001072ca */ /* 0x000fe200000e0000 */
[----:B------:R-:W-:Y:S01]  /*90a0*/  IMAD.X R7, RZ, RZ, R7, P0 ;  /* 0x000000ffff077224 */ /* 0x000fe200000e0607 */
[----:B------:R-:W-:Y:S01]  /*90b0*/  R2UR UR7, R16 ;  /* 0x00000000100772ca */ /* 0x000fe200000e0000 */
[----:B------:R-:W-:Y:S01]  /*90c0*/  UMOV UR33, 0x14f00000 ;  /* 0x14f0000000217882 */ /* 0x000fe20000000000 */
[----:B------:R-:W-:Y:S01]  /*90d0*/  R2UR UR30, R8 ;  /* 0x00000000081e72ca */ /* 0x000fe200000e0000 */
[----:B------:R-:W-:Y:S01]  /*90e0*/  USHF.L.U32 UR27, UR27, 0x6, URZ ;  /* 0x000000061b1b7899 */ /* 0x000fe2000800063f */
[----:B------:R-:W-:Y:S01]  /*90f0*/  R2UR UR31, R7 ;  /* 0x00000000071f72ca */ /* 0x000fe200000e0000 */
[----:B------:R-:W-:Y:S01]  /*9100*/  UMOV UR26, URZ ;  /* 0x0000003f001a7c82 */ /* 0x000fe20008000000 */
[----:B------:R-:W-:Y:S01]  /*9110*/  UMOV UR28, UR20 ;  /* 0x00000014001c7c82 */ /* 0x000fe20008000000 */
[----:B------:R-:W-:Y:S01]  /*9120*/  UIADD3 UR10, UP0, UR27, UR14, URZ ;  /* 0x0000000e1b0a7290 */ /* 0x000fe2000ff1e03f */
[----:B------:R-:W-:Y:S01]  /*9130*/  VIADD R0, R19, 0x1 ;  /* 0x0000000113007836 */ /* 0x000fe20000000000 */
[----:B------:R-:W-:-:S02]  /*9140*/  UIADD3 UR25, UR25, 0x30830, URZ ;  /* 0x0003083019197890 */ /* 0x000fc4000fffe03f */
[----:B------:R-:W-:Y:S02]  /*9150*/  ULEA UR8, UP1, UR10, UR18, 0x2 ;  /* 0x000000120a087291 */ /* 0x000fe4000f82103f */
[----:B------:R-:W-:Y:S01]  /*9160*/  ULEA.HI.X.SX32 UR9, UR27, UR9, 0x1, UP0 ;  /* 0x000000091b097291 */ /* 0x000fe200080f0e3f */
[C---:B------:R-:W-:Y:S01]  /*9170*/  ISETP.NE.AND P0, PT, R0.reuse, 0x2, PT ;  /* 0x000000020000780c */ /* 0x040fe20003f05270 */
[----:B------:R-:W-:Y:S02]  /*9180*/  UIADD3 UR24, UR16, 0x20000, URZ ;  /* 0x0002000010187890 */ /* 0x000fe4000fffe03f */
[----:B------:R-:W-:Y:S01]  /*9190*/  UIADD3 UR16, UR16, 0x22000, URZ ;  /* 0x0002200010107890 */ /* 0x000fe2000fffe03f */
[----:B------:R-:W-:Y:S01]  /*91a0*/  SEL R2, RZ, 0x1, P0 ;  /* 0x00000001ff027807 */ /* 0x000fe20000000000 */
[----:B------:R-:W-:Y:S01]  /*91b0*/  ULEA.HI.X UR9, UR10, UR19, UR9, 0x2, UP1 ;  /* 0x000000130a097291 */ /* 0x000fe200088f1409 */
[----:B------:R-:W-:Y:S01]  /*91c0*/  SEL R0, R0, RZ, P0 ;  /* 0x000000ff00007207 */ /* 0x000fe20000000000 */
[----:B------:R-:W-:Y:S01]  /*91d0*/  UIADD3 UR34, UR7, 0x28200, URZ ;  /* 0x0002820007227890 */ /* 0x000fe2000fffe03f */
[----:B------:R-:W-:Y:S01]  /*91e0*/  LOP3.LUT R11, R11, R2, RZ, 0x3c, !PT ;  /* 0x000000020b0b7212 */ /* 0x000fe200078e3cff */
[----:B------:R-:W-:Y:S01]  /*91f0*/  UMOV UR29, UR21 ;  /* 0x00000015001d7c82 */ /* 0x000fe20008000000 */
[----:B------:R-:W-:Y:S01]  /*9200*/  UMOV UR18, 0x40 ;  /* 0x0000004000127882 */ /* 0x000fe20000000000 */
[----:B------:R-:W-:Y:S01]  /*9210*/  UMOV UR17, UR25 ;  /* 0x0000001900117c82 */ /* 0x000fe20008000000 */
[----:B------:R-:W-:Y:S01]  /*9220*/  UMOV UR19, UR27 ;  /* 0x0000001b00137c82 */ /* 0x000fe20008000000 */
[----:B------:R-:W-:Y:S01]  /*9230*/  UMOV UR35, UR25 ;  /* 0x0000001900237c82 */ /* 0x000fe20008000000 */
[----:B------:R1:W-:Y:S01]  /*9240*/  UTMALDG.4D [UR24], [UR30], desc[UR32] ;  /* 0x000020181e0075b4 */ /* 0x0003e20008019000 */
[----:B------:R-:W-:Y:S01]  /*9250*/  UMOV UR7, 0x10 ;  /* 0x0000001000077882 */ /* 0x000fe20000000000 */
[----:B------:R1:W-:Y:S01]  /*9260*/  UTMALDG.4D [UR16], [UR30], desc[UR32] ;  /* 0x000020101e0075b4 */ /* 0x0003e20008019000 */
[----:B------:R1:W-:Y:S02]  /*9270*/  UBLKCP.S.G [UR34], [UR8], UR7 ;  /* 0x00000022080073ba */ /* 0x0003e40008000207 */
[----:B-1----:R-:W-:Y:S01]  /*9280*/  NOP ;  /* 0x0000000000007918 */ /* 0x002fe20000000000 */
.L_x_1221:
[----:B------:R-:W-:Y:S05]  /*9290*/  BSYNC B0 ;  /* 0x0000000000007941 */ /* 0x000fea0003800000 */
.L_x_1219:
[----:B------:R-:W-:-:S03]  /*92a0*/  UMOV UR7, 0xffffffff ;  /* 0xffffffff00077882 */ /* 0x000fc60000000000 */
[----:B------:R-:W-:Y:S05]  /*92b0*/  BRA.DIV UR7, `(.L_x_1241) ;  /* 0x0000000607907947 */ /* 0x000fea000b800000 */
[----:B------:R-:W-:-:S13]  /*92c0*/  ELECT P6, URZ, PT ;  /* 0x00000000003f782f */ /* 0x000fda00038c0000 */
.L_x_1261:
[----:B------:R-:W-:Y:S05]  /*92d0*/  @!P6 BRA `(.L_x_1138) ;  /* 0x000000000084e947 */ /* 0x000fea0003800000 */
[----:B------:R-:W-:-:S06]  /*92e0*/  ULOP3.LUT UR7, UR38, 0x2, URZ, 0xfc, !UPT ;  /* 0x0000000226077892 */ /* 0x000fcc000f8efc3f */
[----:B------:R-:W-:-:S05]  /*92f0*/  IMAD.U32 R2, RZ, RZ, UR7 ;  /* 0x00000007ff027e24 */ /* 0x000fca000f8e00ff */
[----:B------:R-:W-:-:S13]  /*9300*/  ISETP.NE.AND P2, PT, R2, 0x3, PT ;  /* 0x000000030200780c */ /* 0x000fda0003f45270 */
[----:B------:R-:W-:Y:S05]  /*9310*/  @!P2 BRA `(.L_x_1242) ;  /* 0x000000000004a947 */ /* 0x000fea0003800000 */
[----:B------:R-:W-:Y:S01]  /*9320*/  BPT.TRAP 0x1 ;  /* 0x000000040000795c */ /* 0x000fe20000300000 */
.L_x_1242:
        /* <DEDUP_REMOVED lines=8> */
[----:B------:R-:W-:-:S03]  /*93b0*/  SEL R4, RZ, 0x1, P1 ;  /* 0x00000001ff047807 */ /* 0x000fc60000800000 */
[----:B------:R-:W1:Y:S01]  /*93c0*/  SYNCS.PHASECHK.TRANS64.TRYWAIT P0, [R6+URZ], R5 ;  /* 0x00000005060075a7 */ /* 0x000e62000800017f */
[----:B------:R-:W-:Y:S02]  /*93d0*/  LOP3.LUT R11, R11, R4, RZ, 0x3c, !PT ;  /* 0x000000040b0b7212 */ /* 0x000fe400078e3cff */
[----:B------:R-:W-:Y:S02]  /*93e0*/  SEL R4, R2, RZ, P1 ;  /* 0x000000ff02047207 */ /* 0x000fe40000800000 */
[----:B------:R-:W-:-:S03]  /*93f0*/  SHF.L.U32 R2, R11, 0x1f, RZ ;  /* 0x0000001f0b027819 */ /* 0x000fc600000006ff */
[----:B------:R-:W-:Y:S01]  /*9400*/  IMAD R3, R4, 0x8, R3 ;  /* 0x0000000804037824 */ /* 0x000fe200078e0203 */
[----:B-1----:R-:W-:Y:S06]  /*9410*/  @!P0 BRA `(.L_x_1243) ;  /* 0x0000000400588947 */ /* 0x002fec0003800000 */
.L_x_1262:
[----:B------:R-:W2:Y:S02]  /*9420*/  SYNCS.PHASECHK.TRANS64.TRYWAIT P0, [R3+URZ], R2 ;  /* 0x00000002030075a7 */ /* 0x000ea4000800017f */
[----:B--2---:R-:W-:Y:S05]  /*9430*/  @!P0 BRA `(.L_x_1244) ;  /* 0x0000000400648947 */ /* 0x004fea0003800000 */
.L_x_1263:
[----:B------:R-:W-:Y:S05]  /*9440*/  @!P2 BRA `(.L_x_1245) ;  /* 0x000000000004a947 */ /* 0x000fea0003800000 */
[----:B------:R-:W-:Y:S01]  /*9450*/  BPT.TRAP 0x1 ;  /* 0x000000040000795c */ /* 0x000fe20000300000 */
.L_x_1245:
[----:B--2---:R-:W-:-:S04]  /*9460*/  VIADD R3, R7, 0x30840 ;  /* 0x0003084007037836 */ /* 0x004fc80000000000 */
[----:B------:R-:W-:-:S04]  /*9470*/  IMAD R0, R0, 0x8, R3 ;  /* 0x0000000800007824 */ /* 0x000fc800078e0203 */
[----:B------:R-:W2:Y:S02]  /*9480*/  SYNCS.PHASECHK.TRANS64.TRYWAIT P0, [R0+URZ], R5 ;  /* 0x00000005000075a7 */ /* 0x000ea4000800017f */
[----:B--2---:R-:W-:Y:S05]  /*9490*/  @!P0 BRA `(.L_x_1246) ;  /* 0x0000000400608947 */ /* 0x004fea0003800000 */
.L_x_1264:
[----:B------:R-:W-:-:S07]  /*94a0*/  IMAD R3, R4, 0x8, R3 ;  /* 0x0000000804037824 */ /* 0x000fce00078e0203 */
.L_x_1247:
[----:B---3--:R3:W4:Y:S02]  /*94b0*/  SYNCS.PHASECHK.TRANS64.TRYWAIT P0, [R3+URZ], R2 ;  /* 0x00000002030075a7 */ /* 0x008724000800017f */
[----:B----4-:R-:W-:Y:S05]  /*94c0*/  @!P0 NANOSLEEP.SYNCS 0x989680 ;  /* 0x009896800000895d */ /* 0x010fea0003900000 */
[----:B------:R-:W4:Y:S02]  /*94d0*/  @!P0 SYNCS.PHASECHK.TRANS64 P0, [R3+URZ], R2 ;  /* 0x00000002030085a7 */ /* 0x000f24000800007f */
[----:B----4-:R-:W-:Y:S05]  /*94e0*/  @!P0 BRA `(.L_x_1247) ;  /* 0xfffffffc00f08947 */ /* 0x010fea000383ffff */
.L_x_1138:
[----:B------:R-:W-:Y:S05]  /*94f0*/  BSYNC B6 ;  /* 0x0000000000067941 */ /* 0x000fea0003800000 */
.L_x_1135:
[----:B------:R-:W-:Y:S05]  /*9500*/  EXIT ;  /* 0x000000000000794d */ /* 0x000fea0003800000 */
.L_x_1145:
[----:B------:R-:W-:Y:S02]  /*9510*/  IMAD.MOV.U32 R12, RZ, RZ, RZ ;  /* 0x000000ffff0c7224 */ /* 0x000fe400078e00ff */
[----:B------:R-:W-:Y:S02]  /*9520*/  IMAD.MOV.U32 R11, RZ, RZ, 0x1f ;  /* 0x0000001fff0b7424 */ /* 0x000fe400078e00ff */
[----:B------:R-:W-:-:S07]  /*9530*/  IMAD.MOV.U32 R15, RZ, RZ, -0x1 ;  /* 0xffffffffff0f7424 */ /* 0x000fce00078e00ff */
[----:B------:R-:W-:Y:S05]  /*9540*/  WARPSYNC.COLLECTIVE R15, `(.L_x_1248) ;  /* 0x000000000f087348 */ /* 0x000fea0003c00000 */
[----:B------:R1:W2:Y:S02]  /*9550*/  SHFL.IDX P6, R14, R13, R12, R11 ;  /* 0x0000000c0d0e7389 */ /* 0x0002a400000c000b */
[----:B-12---:R-:W-:Y:S01]  /*9560*/  ENDCOLLECTIVE ;  /* 0x000000000000791b */ /* 0x006fe20003800000 */
.L_x_1248:
[----:B------:R-:W-:Y:S05]  /*9570*/  BRA `(.L_x_1249) ;  /* 0xffffff7c00187947 */ /* 0x000fea000383ffff */
.L_x_1147:
[----:B--2---:R2:W3:Y:S02]  /*9580*/  SYNCS.PHASECHK.TRANS64.TRYWAIT P0, [R229+URZ+0x30800], R8 ;  /* 0x03080008e50075a7 */ /* 0x0044e4000800017f */
[----:B---3--:R-:W-:Y:S05]  /*9590*/  @!P0 NANOSLEEP.SYNCS 0x989680 ;  /* 0x009896800000895d */ /* 0x008fea0003900000 */
[----:B------:R-:W3:Y:S02]  /*95a0*/  @!P0 SYNCS.PHASECHK.TRANS64 P0, [R229+URZ+0x30800], R8 ;  /* 0x03080008e50085a7 */ /* 0x000ee4000800007f */
[----:B---3--:R-:W-:Y:S05]  /*95b0*/  @!P0 BRA `(.L_x_1147) ;  /* 0xfffffffc00f08947 */ /* 0x008fea000383ffff */
[----:B------:R-:W-:Y:S05]  /*95c0*/  BRA `(.L_x_1146) ;  /* 0xffffff7c00607947 */ /* 0x000fea000383ffff */
.L_x_1151:
[----:B---3--:R3:W4:Y:S02]  /*95d0*/  SYNCS.PHASECHK.TRANS64.TRYWAIT P0, [R0+URZ+0x30810], R9 ;  /* 0x03081009000075a7 */ /* 0x008724000800017f */
[----:B----4-:R-:W-:Y:S05]  /*95e0*/  @!P0 NANOSLEEP.SYNCS 0x989680 ;  /* 0x009896800000895d */ /* 0x010fea0003900000 */
[----:B------:R-:W4:Y:S02]  /*95f0*/  @!P0 SYNCS.PHASECHK.TRANS64 P0, [R0+URZ+0x30810], R9 ;  /* 0x03081009000085a7 */ /* 0x000f24000800007f */
[----:B----4-:R-:W-:Y:S05]  /*9600*/  @!P0 BRA `(.L_x_1151) ;  /* 0xfffffffc00f08947 */ /* 0x010fea000383ffff */
[----:B------:R-:W-:Y:S05]  /*9610*/  BRA `(.L_x_1150) ;  /* 0xffffff8400007947 */ /* 0x000fea000383ffff */
.L_x_1155:
[----:B------:R1:W1:Y:S02]  /*9620*/  SYNCS.PHASECHK.TRANS64.TRYWAIT P0, [R0+URZ+0x30830], R9 ;  /* 0x03083009000075a7 */ /* 0x000264000800017f */
[----:B-1----:R-:W-:Y:S05]  /*9630*/  @!P0 NANOSLEEP.SYNCS 0x989680 ;  /* 0x009896800000895d */ /* 0x002fea0003900000 */
[----:B------:R-:W1:Y:S02]  /*9640*/  @!P0 SYNCS.PHASECHK.TRANS64 P0, [R0+URZ+0x30830], R9 ;  /* 0x03083009000085a7 */ /* 0x000e64000800007f */
[----:B-1----:R-:W-:Y:S05]  /*9650*/  @!P0 BRA `(.L_x_1155) ;  /* 0xfffffffc00f08947 */ /* 0x002fea000383ffff */
[----:B------:R-:W-:Y:S05]  /*9660*/  BRA `(.L_x_1154) ;  /* 0xffffff8800587947 */ /* 0x000fea000383ffff */
.L_x_1222:
[----:B-1----:R1:W2:Y:S02]  /*9670*/  SYNCS.PHASECHK.TRANS64.TRYWAIT P0, [R16+URZ+0x30820], R3 ;  /* 0x03082003100075a7 */ /* 0x0022a4000800017f */
[----:B--2---:R-:W-:Y:S05]  /*9680*/  @!P0 NANOSLEEP.SYNCS 0x989680 ;  /* 0x009896800000895d */ /* 0x004fea0003900000 */
[----:B------:R-:W2:Y:S02]  /*9690*/  @!P0 SYNCS.PHASECHK.TRANS64 P0, [R16+URZ+0x30820], R3 ;  /* 0x03082003100085a7 */ /* 0x000ea4000800007f */
[----:B--2---:R-:W-:Y:S05]  /*96a0*/  @!P0 BRA `(.L_x_1222) ;  /* 0xfffffffc00f08947 */ /* 0x004fea000383ffff */
[----:B------:R-:W-:Y:S05]  /*96b0*/  BRA `(.L_x_1250) ;  /* 0xffffffe000647947 */ /* 0x000fea000383ffff */
.L_x_1226:
[----:B-1----:R1:W3:Y:S02]  /*96c0*/  SYNCS.PHASECHK.TRANS64.TRYWAIT P1, [R16+URZ+0x30840], R21 ;  /* 0x03084015100075a7 */ /* 0x0022e4000802017f */
[----:B---3--:R-:W-:Y:S05]  /*96d0*/  @!P1 NANOSLEEP.SYNCS 0x989680 ;  /* 0x009896800000995d */ /* 0x008fea0003900000 */
[----:B------:R-:W3:Y:S02]  /*96e0*/  @!P1 SYNCS.PHASECHK.TRANS64 P1, [R16+URZ+0x30840], R21 ;  /* 0x03084015100095a7 */ /* 0x000ee4000802007f */
[----:B---3--:R-:W-:Y:S05]  /*96f0*/  @!P1 BRA `(.L_x_1226) ;  /* 0xfffffffc00f09947 */ /* 0x008fea000383ffff */
[----:B------:R-:W-:Y:S05]  /*9700*/  BRA `(.L_x_1251) ;  /* 0xffffffe800207947 */ /* 0x000fea000383ffff */
.L_x_1228:
[----:B--2---:R2:W3:Y:S02]  /*9710*/  SYNCS.PHASECHK.TRANS64.TRYWAIT P1, [R16+URZ+0x30828], R21 ;  /* 0x03082815100075a7 */ /* 0x0044e4000802017f */
[----:B---3--:R-:W-:Y:S05]  /*9720*/  @!P1 NANOSLEEP.SYNCS 0x989680 ;  /* 0x009896800000995d */ /* 0x008fea0003900000 */
[----:B------:R-:W3:Y:S02]  /*9730*/  @!P1 SYNCS.PHASECHK.TRANS64 P1, [R16+URZ+0x30828], R21 ;  /* 0x03082815100095a7 */ /* 0x000ee4000802007f */
[----:B---3--:R-:W-:Y:S05]  /*9740*/  @!P1 BRA `(.L_x_1228) ;  /* 0xfffffffc00f09947 */ /* 0x008fea000383ffff */
[----:B------:R-:W-:Y:S05]  /*9750*/  BRA `(.L_x_1252) ;  /* 0xffffffe800b47947 */ /* 0x000fea000383ffff */
.L_x_1230:
[----:B---3--:R3:W4:Y:S02]  /*9760*/  SYNCS.PHASECHK.TRANS64.TRYWAIT P1, [R16+URZ+0x30848], R21 ;  /* 0x03084815100075a7 */ /* 0x008724000802017f */
[----:B----4-:R-:W-:Y:S05]  /*9770*/  @!P1 NANOSLEEP.SYNCS 0x989680 ;  /* 0x009896800000995d */ /* 0x010fea0003900000 */
[----:B------:R-:W4:Y:S02]  /*9780*/  @!P1 SYNCS.PHASECHK.TRANS64 P1, [R16+URZ+0x30848], R21 ;  /* 0x03084815100095a7 */ /* 0x000f24000802007f */
[----:B----4-:R-:W-:Y:S05]  /*9790*/  @!P1 BRA `(.L_x_1230) ;  /* 0xfffffffc00f09947 */ /* 0x010fea000383ffff */
[----:B------:R-:W-:Y:S05]  /*97a0*/  BRA `(.L_x_1253) ;  /* 0xffffffec00487947 */ /* 0x000fea000383ffff */
.L_x_1232:
[----:B------:R-:W-:-:S07]  /*97b0*/  SHF.L.U32 R5, R11, 0x1f, RZ ;  /* 0x0000001f0b057819 */ /* 0x000fce00000006ff */
.L_x_1254:
[----:B------:R1:W1:Y:S02]  /*97c0*/  SYNCS.PHASECHK.TRANS64.TRYWAIT P1, [R16+URZ+0x30820], R5 ;  /* 0x03082005100075a7 */ /* 0x000264000802017f */
[----:B-1----:R-:W-:Y:S05]  /*97d0*/  @!P1 NANOSLEEP.SYNCS 0x989680 ;  /* 0x009896800000995d */ /* 0x002fea0003900000 */
[----:B------:R-:W1:Y:S02]  /*97e0*/  @!P1 SYNCS.PHASECHK.TRANS64 P1, [R16+URZ+0x30820], R5 ;  /* 0x03082005100095a7 */ /* 0x000e64000802007f */
[----:B-1----:R-:W-:Y:S05]  /*97f0*/  @!P1 BRA `(.L_x_1254) ;  /* 0xfffffffc00f09947 */ /* 0x002fea000383ffff */
[----:B------:R-:W-:Y:S05]  /*9800*/  BRA `(.L_x_1255) ;  /* 0xffffffec00c47947 */ /* 0x000fea000383ffff */
.L_x_1235:
[----:B-1----:R1:W3:Y:S02]  /*9810*/  SYNCS.PHASECHK.TRANS64.TRYWAIT P1, [R16+URZ+0x30840], R13 ;  /* 0x0308400d100075a7 */ /* 0x0022e4000802017f */
[----:B---3--:R-:W-:Y:S05]  /*9820*/  @!P1 NANOSLEEP.SYNCS 0x989680 ;  /* 0x009896800000995d */ /* 0x008fea0003900000 */
[----:B------:R-:W3:Y:S02]  /*9830*/  @!P1 SYNCS.PHASECHK.TRANS64 P1, [R16+URZ+0x30840], R13 ;  /* 0x0308400d100095a7 */ /* 0x000ee4000802007f */
[----:B---3--:R-:W-:Y:S05]  /*9840*/  @!P1 BRA `(.L_x_1235) ;  /* 0xfffffffc00f09947 */ /* 0x008fea000383ffff */
[----:B------:R-:W-:Y:S05]  /*9850*/  BRA `(.L_x_1256) ;  /* 0xfffffff000787947 */ /* 0x000fea000383ffff */
.L_x_1237:
[----:B--2---:R2:W3:Y:S02]  /*9860*/  SYNCS.PHASECHK.TRANS64.TRYWAIT P1, [R16+URZ+0x30828], R13 ;  /* 0x0308280d100075a7 */ /* 0x0044e4000802017f */
[----:B---3--:R-:W-:Y:S05]  /*9870*/  @!P1 NANOSLEEP.SYNCS 0x989680 ;  /* 0x009896800000995d */ /* 0x008fea0003900000 */
[----:B------:R-:W3:Y:S02]  /*9880*/  @!P1 SYNCS.PHASECHK.TRANS64 P1, [R16+URZ+0x30828], R13 ;  /* 0x0308280d100095a7 */ /* 0x000ee4000802007f */
[----:B---3--:R-:W-:Y:S05]  /*9890*/  @!P1 BRA `(.L_x_1237) ;  /* 0xfffffffc00f09947 */ /* 0x008fea000383ffff */
[----:B------:R-:W-:Y:S05]  /*98a0*/  BRA `(.L_x_1257) ;  /* 0xfffffff400007947 */ /* 0x000fea000383ffff */
.L_x_1239:
[----:B---3--:R3:W1:Y:S02]  /*98b0*/  SYNCS.PHASECHK.TRANS64.TRYWAIT P0, [R3+URZ+0x30840], R0 ;  /* 0x03084000030075a7 */ /* 0x008664000800017f */
[----:B-1----:R-:W-:Y:S05]  /*98c0*/  @!P0 NANOSLEEP.SYNCS 0x989680 ;  /* 0x009896800000895d */ /* 0x002fea0003900000 */
[----:B------:R-:W1:Y:S02]  /*98d0*/  @!P0 SYNCS.PHASECHK.TRANS64 P0, [R3+URZ+0x30840], R0 ;  /* 0x03084000030085a7 */ /* 0x000e64000800007f */
[----:B-1----:R-:W-:Y:S05]  /*98e0*/  @!P0 BRA `(.L_x_1239) ;  /* 0xfffffffc00f08947 */ /* 0x002fea000383ffff */
[----:B------:R-:W-:Y:S05]  /*98f0*/  BRA `(.L_x_1258) ;  /* 0xfffffff400a87947 */ /* 0x000fea000383ffff */
.L_x_1241:
[----:B------:R-:W-:Y:S01]  /*9900*/  BSSY B0, `(.L_x_1259) ;  /* 0x0000006000007945 */ /* 0x000fe20003800000 */
[----:B------:R-:W-:-:S07]  /*9910*/  IMAD.MOV.U32 R15, RZ, RZ, -0x1 ;  /* 0xffffffffff0f7424 */ /* 0x000fce00078e00ff */
[----:B------:R-:W-:Y:S05]  /*9920*/  WARPSYNC.COLLECTIVE R15, `(.L_x_1260) ;  /* 0x000000000f0c7348 */ /* 0x000fea0003c00000 */
[----:B------:R-:W-:Y:S02]  /*9930*/  ELECT P6, UR62, PT ;  /* 0x00000000003e782f */ /* 0x000fe400038c0000 */
[----:B------:R-:W-:Y:S01]  /*9940*/  MOV R14, UR62 ;  /* 0x0000003e000e7c02 */ /* 0x000fe20008000f00 */
[----:B------:R-:W-:Y:S10]  /*9950*/  ENDCOLLECTIVE ;  /* 0x000000000000791b */ /* 0x000ff40003800000 */
.L_x_1260:
[----:B------:R-:W-:Y:S05]  /*9960*/  BSYNC B0 ;  /* 0x0000000000007941 */ /* 0x000fea0003800000 */
.L_x_1259:
[----:B------:R-:W-:Y:S05]  /*9970*/  BRA `(.L_x_1261) ;  /* 0xfffffff800547947 */ /* 0x000fea000383ffff */
.L_x_1243:
[----:B-1----:R1:W2:Y:S02]  /*9980*/  SYNCS.PHASECHK.TRANS64.TRYWAIT P0, [R6+URZ], R5 ;  /* 0x00000005060075a7 */ /* 0x0022a4000800017f */
[----:B--2---:R-:W-:Y:S05]  /*9990*/  @!P0 NANOSLEEP.SYNCS 0x989680 ;  /* 0x009896800000895d */ /* 0x004fea0003900000 */
[----:B------:R-:W2:Y:S02]  /*99a0*/  @!P0 SYNCS.PHASECHK.TRANS64 P0, [R6+URZ], R5 ;  /* 0x00000005060085a7 */ /* 0x000ea4000800007f */
[----:B--2---:R-:W-:Y:S05]  /*99b0*/  @!P0 BRA `(.L_x_1243) ;  /* 0xfffffffc00f08947 */ /* 0x004fea000383ffff */
[----:B------:R-:W-:Y:S05]  /*99c0*/  BRA `(.L_x_1262) ;  /* 0xfffffff800947947 */ /* 0x000fea000383ffff */
.L_x_1244:
[----:B--2---:R2:W3:Y:S02]  /*99d0*/  SYNCS.PHASECHK.TRANS64.TRYWAIT P0, [R3+URZ], R2 ;  /* 0x00000002030075a7 */ /* 0x0044e4000800017f */
[----:B---3--:R-:W-:Y:S05]  /*99e0*/  @!P0 NANOSLEEP.SYNCS 0x989680 ;  /* 0x009896800000895d */ /* 0x008fea0003900000 */
[----:B------:R-:W3:Y:S02]  /*99f0*/  @!P0 SYNCS.PHASECHK.TRANS64 P0, [R3+URZ], R2 ;  /* 0x00000002030085a7 */ /* 0x000ee4000800007f */
[----:B---3--:R-:W-:Y:S05]  /*9a00*/  @!P0 BRA `(.L_x_1244) ;  /* 0xfffffffc00f08947 */ /* 0x008fea000383ffff */
[----:B------:R-:W-:Y:S05]  /*9a10*/  BRA `(.L_x_1263) ;  /* 0xfffffff800887947 */ /* 0x000fea000383ffff */
.L_x_1246:
[----:B--2---:R2:W3:Y:S02]  /*9a20*/  SYNCS.PHASECHK.TRANS64.TRYWAIT P0, [R0+URZ], R5 ;  /* 0x00000005000075a7 */ /* 0x0044e4000800017f */
[----:B---3--:R-:W-:Y:S05]  /*9a30*/  @!P0 NANOSLEEP.SYNCS 0x989680 ;  /* 0x009896800000895d */ /* 0x008fea0003900000 */
[----:B------:R-:W3:Y:S02]  /*9a40*/  @!P0 SYNCS.PHASECHK.TRANS64 P0, [R0+URZ], R5 ;  /* 0x00000005000085a7 */ /* 0x000ee4000800007f */
[----:B---3--:R-:W-:Y:S05]  /*9a50*/  @!P0 BRA `(.L_x_1246) ;  /* 0xfffffffc00f08947 */ /* 0x008fea000383ffff */
[----:B------:R-:W-:Y:S05]  /*9a60*/  BRA `(.L_x_1264) ;  /* 0xfffffff8008c7947 */ /* 0x000fea000383ffff */
.L_x_1265:
        /* <DEDUP_REMOVED lines=9> */
.L_x_3693:


//--------------------- .text._ZN7cutlass13device_kernelIN5flash11enable_sm90INS1_16FlashAttnBwdSm90INS1_25CollectiveMainloopBwdSm90ILi2ELi2ELi2EN4cute5tupleIJNS5_1CILi1EEES8_S8_EEENS6_IJNS7_ILi64EEENS7_ILi128EEESB_EEENS_10bfloat16_tEfNS_4arch4Sm90ELb0ELb1ELb0ELb0ELb1ELb1ELb0ELb0ELi2ELi1ELi2ELi1ELb0EEENS1_21CollectiveEpilogueBwdISC_SD_SF_Li256ELb0ELb0ELi1EEENS1_19SingleTileSchedulerILb0ELb0ELb0ELi128EEEEEEEEEvNT_6ParamsE --------------------------
	.section	.text._ZN7cutlass13device_kernelIN5flash11enable_sm90INS1_16FlashAttnBwdSm90INS1_25CollectiveMainloopBwdSm90ILi2ELi2ELi2EN4cute5tupleIJNS5_1CILi1EEES8_S8_EEENS6_IJNS7_ILi64EEENS7_ILi128EEESB_EEENS_10bfloat16_tEfNS_4arch4Sm90ELb0ELb1ELb0ELb0ELb1ELb1ELb0ELb0ELi2ELi1ELi2ELi1ELb0EEENS1_21CollectiveEpilogueBwdISC_SD_SF_Li256ELb0ELb0ELi1EEENS1_19SingleTileSchedulerILb0ELb0ELb0ELi128EEEEEEEEEvNT_6ParamsE,"ax",@progbits
	.align	128
.text._ZN7cutlass13device_kernelIN5flash11enable_sm90INS1_16FlashAttnBwdSm90INS1_25CollectiveMainloopBwdSm90ILi2ELi2ELi2EN4cute5tupleIJNS5_1CILi1EEES8_S8_EEENS6_IJNS7_ILi64EEENS7_ILi128EEESB_EEENS_10bfloat16_tEfNS_4arch4Sm90ELb0ELb1ELb0ELb0ELb1ELb1ELb0ELb0ELi2ELi1ELi2ELi1ELb0EEENS1_21CollectiveEpilogueBwdISC_SD_SF_Li256ELb0ELb0ELi1EEENS1_19SingleTileSchedulerILb0ELb0ELb0ELi128EEEEEEEEEvNT_6ParamsE:
        .type           _ZN7cutlass13device_kernelIN5flash11enable_sm90INS1_16FlashAttnBwdSm90INS1_25CollectiveMainloopBwdSm90ILi2ELi2ELi2EN4cute5tupleIJNS5_1CILi1EEES8_S8_EEENS6_IJNS7_ILi64EEENS7_ILi128EEESB_EEENS_10bfloat16_tEfNS_4arch4Sm90ELb0ELb1ELb0ELb0ELb1ELb1ELb0ELb0ELi2ELi1ELi2ELi1ELb0EEENS1_21CollectiveEpilogueBwdISC_SD_SF_Li256ELb0ELb0ELi1EEENS1_19SingleTileSchedulerILb0ELb0ELb0ELi128EEEEEEEEEvNT_6ParamsE,@function
        .size           _ZN7cutlass13device_kernelIN5flash11enable_sm90INS1_16FlashAttnBwdSm90INS1_25CollectiveMainloopBwdSm90ILi2ELi2ELi2EN4cute5tupleIJNS5_1CILi1EEES8_S8_EEENS6_IJNS7_ILi64EEENS7_ILi128EEESB_EEENS_10bfloat16_tEfNS_4arch4Sm90ELb0ELb1ELb0ELb0ELb1ELb1ELb0ELb0ELi2ELi1ELi2ELi1ELb0EEENS1_21CollectiveEpilogueBwdISC_SD_SF_Li256ELb0ELb0ELi1EEENS1_19SingleTileSchedulerILb0ELb0ELb0ELi128EEEEEEEEEvNT_6ParamsE,(.L_x_3694 - _ZN7cutlass13device_kernelIN5flash11enable_sm90INS1_16FlashAttnBwdSm90INS1_25CollectiveMainloopBwdSm90ILi2ELi2ELi2EN4cute5tupleIJNS5_1CILi1EEES8_S8_EEENS6_IJNS7_ILi64EEENS7_ILi128EEESB_EEENS_10bfloat16_tEfNS_4arch4Sm90ELb0ELb1ELb0ELb0ELb1ELb1ELb0ELb0ELi2ELi1ELi2ELi1ELb0EEENS1_21CollectiveEpilogueBwdISC_SD_SF_Li256ELb0ELb0ELi1EEENS1_19SingleTileSchedulerILb0ELb0ELb0ELi128EEEEEEEEEvNT_6ParamsE)
        .other          _ZN7cutlass13device_kernelIN5flash11enable_sm90INS1_16FlashAttnBwdSm90INS1_25CollectiveMainloopBwdSm90ILi2ELi2ELi2EN4cute5tupleIJNS5_1CILi1EEES8_S8_EEENS6_IJNS7_ILi64EEENS7_ILi128EEESB_EEENS_10bfloat16_tEfNS_4arch4Sm90ELb0ELb1ELb0ELb0ELb1ELb1ELb0ELb0ELi2ELi1ELi2ELi1ELb0EEENS1_21CollectiveEpilogueBwdISC_SD_SF_Li256ELb0ELb0ELi1EEENS1_19SingleTileSchedulerILb0ELb0ELb0ELi128EEEEEEEEEvNT_6ParamsE,@"STO_CUDA_ENTRY STV_DEFAULT"
_ZN7cutlass13device_kernelIN5flash11enable_sm90INS1_16FlashAttnBwdSm90INS1_25CollectiveMainloopBwdSm90ILi2ELi2ELi2EN4cute5tupleIJNS5_1CILi1EEES8_S8_EEENS6_IJNS7_ILi64EEENS7_ILi128EEESB_EEENS_10bfloat16_tEfNS_4arch4Sm90ELb0ELb1ELb0ELb0ELb1ELb1ELb0ELb0ELi2ELi1ELi2ELi1ELb0EEENS1_21CollectiveEpilogueBwdISC_SD_SF_Li256ELb0ELb0ELi1EEENS1_19SingleTileSchedulerILb0ELb0ELb0ELi128EEEEEEEEEvNT_6ParamsE:
        /* <DEDUP_REMOVED lines=30> */
.L_x_1267:
[----:B------:R-:W-:Y:S05]  /*01e0*/  BSYNC B0 ;  /* 0x0000000000007941 */ /* 0x000fea0003800000 */
.L_x_1266:
        /* <DEDUP_REMOVED lines=37> */
.L_x_1268:
        /* <DEDUP_REMOVED lines=22> */
.L_x_1269:
[----:B------:R-:W-:Y:S01]  /*05a0*/  PLOP3.LUT P0, PT, PT, PT, UP0, 0x80, 0x0 ;  /* 0x000000000000781c */ /* 0x000fe20003f0f008 */
[----:B------:R-:W-:Y:S01]  /*05b0*/  NOP ;  /* 0x0000000000007918 */ /* 0x000fe20000000000 */
[----:B------:R-:W-:Y:S01]  /*05c0*/  ULDC.64 UR46, c[0x0][0x208] ;  /* 0x00008200002e7ab9 */ /* 0x000fe20000000a00 */
[----:B------:R-:W-:Y:S01]  /*05d0*/  BSSY B6, `(.L_x_1270) ;  /* 0x00009e2000067945 */ /* 0x000fe20003800000 */
[----:B-12-4-:R-:W-:Y:S09]  /*05e0*/  BAR.SYNC.DEFER_BLOCKING 0x0 ;  /* 0x0000000000007b1d */ /* 0x016ff20000010000 */
[----:B------:R-:W-:Y:S05]  /*05f0*/  @!P0 BRA `(.L_x_1271) ;  /* 0x0000006000288947 */ /* 0x000fea0003800000 */
.L_x_1272:
        /* <DEDUP_REMOVED lines=101> */
.L_x_1274:
        /* <DEDUP_REMOVED lines=30> */
.L_x_1277:
        /* <DEDUP_REMOVED lines=15> */
.L_x_1276:
        /* <DEDUP_REMOVED lines=22> */
.L_x_1279:
        /* <DEDUP_REMOVED lines=15> */
.L_x_1278:
        /* <DEDUP_REMOVED lines=8> */
.L_x_1413:
[----:B------:R-:W-:Y:S02]  /*11f0*/  SHF.L.U32 R8, RZ, 0x1f, RZ ;  /* 0x0000001fff087819 */ /* 0x000fe400000006ff */
[----:B------:R-:W-:Y:S02]  /*1200*/  LOP3.LUT R5, R2, 0xffffff80, RZ, 0xc0, !PT ;  /* 0xffffff8002057812 */ /* 0x000fe400078ec0ff */
[----:B------:R-:W3:Y:S01]  /*1210*/  SYNCS.PHASECHK.TRANS64.TRYWAIT P0, [R231+URZ+0x30800], R8 ;  /* 0x03080008e70075a7 */ /* 0x000ee2000800017f */
[----:B--2---:R-:W-:Y:S02]  /*1220*/  LEA.HI R4, R14, R14, RZ, 0x1 ;  /* 0x0000000e0e047211 */ /* 0x004fe400078f08ff */
[----:B------:R-:W-:Y:S01]  /*1230*/  IMAD.IADD R5, R0, 0x1, -R5 ;  /* 0x0000000100057824 */ /* 0x000fe200078e0a05 */
[----:B------:R-:W-:Y:S02]  /*1240*/  LEA.HI R7, R3, R0, RZ, 0x4 ;  /* 0x0000000003077211 */ /* 0x000fe400078f20ff */
[----:B------:R-:W-:-:S02]  /*1250*/  LOP3.LUT R227, R4, 0xfffffffe, RZ, 0xc0, !PT ;  /* 0xfffffffe04e37812 */ /* 0x000fc400078ec0ff */
[CC--:B------:R-:W-:Y:S02]  /*1260*/  LEA.HI R4, R3.reuse, R0.reuse, RZ, 0x5 ;  /* 0x0000000003047211 */ /* 0x0c0fe400078f28ff */
[----:B------:R-:W-:Y:S01]  /*1270*/  SHF.R.S32.HI R2, RZ, 0x1f, R5 ;  /* 0x0000001fff027819 */ /* 0x000fe20000011405 */
[----:B------:R-:W-:Y:S01]  /*1280*/  IMAD.IADD R227, R14, 0x1, -R227 ;  /* 0x000000010ee37824 */ /* 0x000fe200078e0ae3 */
[----:B------:R-:W-:Y:S01]  /*1290*/  LEA.HI R9, R3, R0, RZ, 0x3 ;  /* 0x0000000003097211 */ /* 0x000fe200078f18ff */
[----:B------:R-:W-:Y:S01]  /*12a0*/  IMAD.SHL.U32 R3, R0, 0x40, RZ ;  /* 0x0000004000037824 */ /* 0x000fe200078e00ff */
[----:B------:R-:W-:Y:S02]  /*12b0*/  SHF.R.S32.HI R4, RZ, 0x5, R4 ;  /* 0x00000005ff047819 */ /* 0x000fe40000011404 */
[----:B------:R-:W-:Y:S02]  /*12c0*/  SHF.R.S32.HI R10, RZ, 0x4, R7 ;  /* 0x00000004ff0a7819 */ /* 0x000fe40000011407 */
[----:B------:R-:W-:Y:S01]  /*12d0*/  LEA.HI R0, R2, R5, RZ, 0x2 ;  /* 0x0000000502007211 */ /* 0x000fe200078f10ff */
[----:B------:R-:W-:Y:S01]  /*12e0*/  IMAD.SHL.U32 R6, R4, 0x10, RZ ;  /* 0x0000001004067824 */ /* 0x000fe200078e00ff */
[----:B------:R-:W-:-:S02]  /*12f0*/  LEA.HI R11, R7, R10, RZ, 0x1 ;  /* 0x0000000a070b7211 */ /* 0x000fc400078f08ff */
[----:B------:R-:W-:Y:S02]  /*1300*/  LOP3.LUT R3, R3, 0x1c0, RZ, 0xc0, !PT ;  /* 0x000001c003037812 */ /* 0x000fe400078ec0ff */
[--C-:B------:R-:W-:Y:S02]  /*1310*/  SHF.R.S32.HI R4, RZ, 0x2, R0.reuse ;  /* 0x00000002ff047819 */ /* 0x100fe40000011400 */
[----:B------:R-:W-:Y:S01]  /*1320*/  SHF.R.S32.HI R7, RZ, 0x1f, R0 ;  /* 0x0000001fff077819 */ /* 0x000fe20000011400 */
[----:B---3--:R-:W-:Y:S06]  /*1330*/  @P0 BRA `(.L_x_1281) ;  /* 0x0000000000080947 */ /* 0x008fec0003800000 */
[----:B------:R-:W2:Y:S02]  /*1340*/  SYNCS.PHASECHK.TRANS64.TRYWAIT P0, [R231+URZ+0x30800], R8 ;  /* 0x03080008e70075a7 */ /* 0x000ea4000800017f */
[----:B--2---:R-:W-:Y:S05]  /*1350*/  @!P0 BRA `(.L_x_1282) ;  /* 0x0000009000488947 */ /* 0x004fea0003800000 */
.L_x_1281:
[----:B------:R-:W3:Y:S01]  /*1360*/  S2R R229, SR_CTAID.X ;  /* 0x0000000000e57919 */ /* 0x000ee20000002500 */
        /* <DEDUP_REMOVED lines=19> */
[----:B------:R-:W-:Y:S01]  /*14a0*/  IMAD.IADD R3, R13, 0x1, -R6 ;  /* 0x000000010d037824 */ /* 0x000fe200078e0a06 */
[----:B------:R-:W-:Y:S01]  /*14b0*/  LOP3.LUT R0, R0, 0x7ffffffc, RZ, 0xc0, !PT ;  /* 0x7ffffffc00007812 */ /* 0x000fe200078ec0ff */
[----:B------:R-:W-:Y:S01]  /*14c0*/  IMAD R4, R4, 0x10, R7 ;  /* 0x0000001004047824 */ /* 0x000fe200078e0207 */
        /* <DEDUP_REMOVED lines=9> */
[----:B---3--:R-:W-:Y:S01]  /*1560*/  IMAD R229, R229, -0x80, -R2 ;  /* 0xffffff80e5e57824 */ /* 0x008fe200078e0a02 */
        /* <DEDUP_REMOVED lines=60> */
[----:B------:R-:W-:Y:S01]  /*1930*/  LOP3.LUT R235, R235, 0x1, RZ, 0xfc, !PT ;  /* 0x00000001ebeb7812 */ /* 0x000fe200078efcff */
[----:B------:R-:W-:Y:S01]  /*1940*/  IMAD R3, R6, 0x4, R231 ;  /* 0x0000000406037824 */ /* 0x000fe200078e02e7 */
[----:B------:R-:W-:Y:S01]  /*1950*/  IADD3 R2, -R2, UR4, RZ ;  /* 0x0000000402027c10 */ /* 0x000fe2000fffe1ff */
[----:B------:R-:W-:-:S07]  /*1960*/  IMAD.SHL.U32 R230, R0, 0x2, RZ ;  /* 0x0000000200e67824 */ /* 0x000fce00078e00ff */
.L_x_1293:
[----:B------:R-:W-:Y:S01]  /*1970*/  ISETP.NE.AND P6, PT, R235, 0x3, PT ;  /* 0x00000003eb00780c */ /* 0x000fe20003fc5270 */
[----:B------:R-:W-:-:S12]  /*1980*/  YIELD ;  /* 0x0000000000007946 */ /* 0x000fd80003800000 */
[----:B------:R-:W-:Y:S05]  /*1990*/  @!P6 BRA `(.L_x_1283) ;  /* 0x000000000004e947 */ /* 0x000fea0003800000 */
[----:B------:R-:W-:Y:S01]  /*19a0*/  BPT.TRAP 0x1 ;  /* 0x000000040000795c */ /* 0x000fe20000300000 */
.L_x_1283:
[----:B------:R-:W-:Y:S01]  /*19b0*/  IMAD R0, R4, 0x8, R231 ;  /* 0x0000000804007824 */ /* 0x000fe200078e02e7 */
[----:B------:R-:W-:-:S04]  /*19c0*/  SHF.L.U32 R7, R226, 0x1f, RZ ;  /* 0x0000001fe2077819 */ /* 0x000fc800000006ff */
[----:B------:R2:W3:Y:S01]  /*19d0*/  SYNCS.PHASECHK.TRANS64.TRYWAIT P0, [R0+URZ+0x30810], R7 ;  /* 0x03081007000075a7 */ /* 0x0004e2000800017f */
[----:B------:R-:W-:Y:S05]  /*19e0*/  @!P6 BRA `(.L_x_1284) ;  /* 0x000000000004e947 */ /* 0x000fea0003800000 */
[----:B------:R-:W-:Y:S01]  /*19f0*/  BPT.TRAP 0x1 ;  /* 0x000000040000795c */ /* 0x000fe20000300000 */
.L_x_1284:
[----:B---3--:R-:W-:Y:S05]  /*1a00*/  @P0 BRA `(.L_x_1285) ;  /* 0x0000000000080947 */ /* 0x008fea0003800000 */
[----:B------:R-:W3:Y:S02]  /*1a10*/  SYNCS.PHASECHK.TRANS64.TRYWAIT P0, [R0+URZ+0x30810], R7 ;  /* 0x03081007000075a7 */ /* 0x000ee4000800017f */
[----:B---3--:R-:W-:Y:S05]  /*1a20*/  @!P0 BRA `(.L_x_1286) ;  /* 0x0000008800a88947 */ /* 0x008fea0003800000 */
.L_x_1285:
        /* <DEDUP_REMOVED lines=81> */
.L_x_1287:
[----:B------:R1:W1:Y:S01]  /*1f40*/  SYNCS.PHASECHK.TRANS64.TRYWAIT P0, [R0+URZ+0x30830], R7 ;  /* 0x03083007000075a7 */ /* 0x000262000800017f */
[----:B------:R-:W-:Y:S05]  /*1f50*/  @!P6 BRA `(.L_x_1288) ;  /* 0x000000000004e947 */ /* 0x000fea0003800000 */
[----:B------:R-:W-:Y:S01]  /*1f60*/  BPT.TRAP 0x1 ;  /* 0x000000040000795c */ /* 0x000fe20000300000 */
.L_x_1288:
[----:B------:R-:W-:-:S05]  /*1f70*/  VIADD R5, R231, 0x20000 ;  /* 0x00020000e7057836 */ /* 0x000fca0000000000 */
[----:B------:R-:W-:-:S04]  /*1f80*/  SHF.R.U32.HI R5, RZ, 0x4, R5 ;  /* 0x00000004ff057819 */ /* 0x000fc80000011605 */
[----:B------:R-:W-:-:S04]  /*1f90*/  LOP3.LUT R234, R5, 0x3fff, RZ, 0xc0, !PT ;  /* 0x00003fff05ea7812 */ /* 0x000fc800078ec0ff */
[----:B------:R-:W-:Y:S01]  /*1fa0*/  LOP3.LUT R5, R234, 0x10000, RZ, 0xfc, !PT ;  /* 0x00010000ea057812 */ /* 0x000fe200078efcff */
[----:B-1----:R-:W-:Y:S06]  /*1fb0*/  @P0 BRA `(.L_x_1289) ;  /* 0x0000000000080947 */ /* 0x002fec0003800000 */
[----:B------:R-:W1:Y:S02]  /*1fc0*/  SYNCS.PHASECHK.TRANS64.TRYWAIT P0, [R0+URZ+0x30830], R7 ;  /* 0x03083007000075a7 */ /* 0x000e64000800017f */
[----:B-1----:R-:W-:Y:S05]  /*1fd0*/  @!P0 BRA `(.L_x_1290) ;  /* 0x0000008400508947 */ /* 0x002fea0003800000 */
.L_x_1289:
        /* <DEDUP_REMOVED lines=27> */
[----:B------:R-:W-:Y:S02]  /*2190*/  SEL R225, R225, 0x40, !P0 ;  /* 0x00000040e1e17807 */ /* 0x000fe40004000000 */
[----:B------:R-:W-:Y:S02]  /*21a0*/  SEL R224, R224, 0x40, P1 ;  /* 0x00000040e0e07807 */ /* 0x000fe40000800000 */
[----:B------:R-:W-:Y:S02]  /*21b0*/  ISETP.GE.AND P0, PT, R228, RZ, PT ;  /* 0x000000ffe400720c */ /* 0x000fe40003f06270 */
[----:B------:R-:W-:-:S02]  /*21c0*/  IADD3 R222, -R5, 0x8, -R7 ;  /* 0x0000000805de7810 */ /* 0x000fc40007ffe907 */
[----:B------:R-:W-:Y:S02]  /*21d0*/  ISETP.GT.OR P0, PT, R224, RZ, !P0 ;  /* 0x000000ffe000720c */ /* 0x000fe40004704670 */
[----:B------:R-:W-:Y:S02]  /*21e0*/  SEL R222, R222, 0x40, P3 ;  /* 0x00000040dede7807 */ /* 0x000fe40001800000 */
[----:B------:R-:W-:Y:S02]  /*21f0*/  ISETP.GE.AND P1, PT, R225, RZ, PT ;  /* 0x000000ffe100720c */ /* 0x000fe40003f26270 */
[----:B------:R-:W-:Y:S02]  /*2200*/  FSEL R5, R184, -INF , !P0 ;  /* 0xff800000b8057808 */ /* 0x000fe40004000000 */
[----:B------:R-:W-:Y:S02]  /*2210*/  ISETP.GT.OR P1, PT, R222, RZ, !P1 ;  /* 0x000000ffde00720c */ /* 0x000fe40004f24670 */
[----:B------:R-:W-:Y:S01]  /*2220*/  ISETP.GE.AND P0, PT, R228, 0x1, PT ;  /* 0x00000001e400780c */ /* 0x000fe20003f06270 */
[----:B------:R-:W-:Y:S01]  /*2230*/  FFMA.FTZ R5, R5, UR41, -R14 ;  /* 0x0000002905057c23 */ /* 0x000fe2000801080e */
[----:B------:R-:W-:-:S02]  /*2240*/  FSEL R7, R186, -INF , !P1 ;  /* 0xff800000ba077808 */ /* 0x000fc40004800000 */
[----:B------:R-:W-:Y:S02]  /*2250*/  ISETP.GT.OR P0, PT, R224, 0x1, !P0 ;  /* 0x00000001e000780c */ /* 0x000fe40004704670 */
[----:B------:R-:W-:Y:S01]  /*2260*/  ISETP.GE.AND P1, PT, R228, 0x8, PT ;  /* 0x00000008e400780c */ /* 0x000fe20003f26270 */
[----:B------:R-:W-:Y:S01]  /*2270*/  FFMA.FTZ R184, R7, UR41, -R14 ;  /* 0x0000002907b87c23 */ /* 0x000fe2000801080e */
[----:B------:R-:W-:Y:S01]  /*2280*/  FSEL R6, R185, -INF , !P0 ;  /* 0xff800000b9067808 */ /* 0x000fe20004000000 */
[----:B------:R-:W1:Y:S01]  /*2290*/  MUFU.EX2 R5, R5 ;  /* 0x0000000500057308 */ /* 0x000e620000000800 */
[----:B------:R-:W-:Y:S02]  /*22a0*/  ISETP.GT.OR P0, PT, R224, 0x8, !P1 ;  /* 0x00000008e000780c */ /* 0x000fe40004f04670 */
[----:B------:R-:W-:Y:S01]  /*22b0*/  ISETP.GE.AND P1, PT, R228, 0x9, PT ;  /* 0x00000009e400780c */ /* 0x000fe20003f26270 */
[----:B------:R-:W-:Y:S01]  /*22c0*/  FFMA.FTZ R6, R6, UR41, -R15 ;  /* 0x0000002906067c23 */ /* 0x000fe2000801080f */
[----:B------:R-:W-:-:S02]  /*22d0*/  FSEL R7, R188, -INF , !P0 ;  /* 0xff800000bc077808 */ /* 0x000fc40004000000 */
[----:B------:R-:W-:Y:S02]  /*22e0*/  ISETP.GT.OR P0, PT, R224, 0x9, !P1 ;  /* 0x00000009e000780c */ /* 0x000fe40004f04670 */
[----:B------:R-:W-:Y:S01]  /*22f0*/  ISETP.GE.AND P1, PT, R228, 0x10, PT ;  /* 0x00000010e400780c */ /* 0x000fe20003f26270 */
[----:B------:R-:W2:Y:S01]  /*2300*/  MUFU.EX2 R6, R6 ;  /* 0x0000000600067308 */ /* 0x000ea20000000800 */
[----:B------:R-:W-:Y:S01]  /*2310*/  FSEL R8, R189, -INF , !P0 ;  /* 0xff800000bd087808 */ /* 0x000fe20004000000 */
[----:B------:R-:W-:Y:S01]  /*2320*/  FFMA.FTZ R7, R7, UR41, -R220 ;  /* 0x0000002907077c23 */ /* 0x000fe200080108dc */
        /* <DEDUP_REMOVED lines=8> */
[----:B------:R-:W-:Y:S02]  /*23b0*/  FSEL R10, R193, -INF , !P0 ;  /* 0xff800000c10a7808 */ /* 0x000fe40004000000 */
[----:B------:R-:W-:Y:S01]  /*23c0*/  ISETP.GT.OR P0, PT, R224, 0x18, !P1 ;  /* 0x00000018e000780c */ /* 0x000fe20004f04670 */
[----:B------:R-:W-:Y:S01]  /*23d0*/  MUFU.EX2 R8, R8 ;  /* 0x0000000800087308 */ /* 0x000fe20000000800 */
[----:B------:R-:W-:Y:S01]  /*23e0*/  ISETP.GE.AND P1, PT, R228, 0x19, PT ;  /* 0x00000019e400780c */ /* 0x000fe20003f26270 */
[----:B------:R-:W-:Y:S01]  /*23f0*/  FFMA.FTZ R10, R10, UR41, -R219 ;  /* 0x000000290a0a7c23 */ /* 0x000fe200080108db */
[----:B------:R-:W-:Y:S02]  /*2400*/  FSEL R11, R196, -INF , !P0 ;  /* 0xff800000c40b7808 */ /* 0x000fe40004000000 */
        /* <DEDUP_REMOVED lines=13> */
[----:B------:R-:W-:Y:S01]  /*24e0*/  ISETP.GT.OR P0, PT, R224, 0x21, !P1 ;  /* 0x00000021e000780c */ /* 0x000fe20004f04670 */
[----:B------:R-:W-:Y:S01]  /*24f0*/  UMOV UR11, 0x40000040 ;  /* 0x40000040000b7882 */ /* 0x000fe20000000000 */
[----:B------:R-:W-:Y:S01]  /*2500*/  UMOV UR9, 0x40000040 ;  /* 0x4000004000097882 */ /* 0x000fe20000000000 */
[----:B------:R-:W-:Y:S01]  /*2510*/  ISETP.GE.AND P2, PT, R225, 0x1, PT ;  /* 0x00000001e100780c */ /* 0x000fe20003f46270 */
[----:B------:R-:W-:Y:S01]  /*2520*/  FFMA.FTZ R13, R13, UR41, -R18 ;  /* 0x000000290d0d7c23 */ /* 0x000fe20008010812 */
[----:B------:R-:W-:Y:S01]  /*2530*/  FSEL R14, R201, -INF , !P0 ;  /* 0xff800000c90e7808 */ /* 0x000fe20004000000 */
[----:B------:R-:W-:Y:S01]  /*2540*/  FFMA.FTZ R12, R12, UR41, -R23 ;  /* 0x000000290c0c7c23 */ /* 0x000fe20008010817 */
[----:B------:R-:W-:Y:S01]  /*2550*/  ISETP.GE.AND P0, PT, R225, 0x8, PT ;  /* 0x00000008e100780c */ /* 0x000fe20003f06270 */
[----:B------:R-:W-:Y:S01]  /*2560*/  MUFU.EX2 R10, R10 ;  /* 0x0000000a000a7308 */ /* 0x000fe20000000800 */
[----:B------:R-:W-:Y:S01]  /*2570*/  ISETP.GT.OR P1, PT, R222, 0x1, !P2 ;  /* 0x00000001de00780c */ /* 0x000fe20005724670 */
[----:B------:R-:W-:Y:S01]  /*2580*/  FFMA.FTZ R14, R14, UR41, -R19 ;  /* 0x000000290e0e7c23 */ /* 0x000fe20008010813 */
[----:B------:R-:W-:-:S02]  /*2590*/  ISETP.GT.OR P0, PT, R222, 0x8, !P0 ;  /* 0x00000008de00780c */ /* 0x000fc40004704670 */
[----:B------:R-:W-:Y:S02]  /*25a0*/  FSEL R186, R187, -INF , !P1 ;  /* 0xff800000bbba7808 */ /* 0x000fe40004800000 */
[----:B------:R-:W-:Y:S01]  /*25b0*/  FSEL R185, R190, -INF , !P0 ;  /* 0xff800000beb97808 */ /* 0x000fe20004000000 */
[----:B------:R-:W-:Y:S01]  /*25c0*/  MUFU.EX2 R11, R11 ;  /* 0x0000000b000b7308 */ /* 0x000fe20000000800 */
[C---:B------:R-:W-:Y:S01]  /*25d0*/  ISETP.GE.AND P0, PT, R225.reuse, 0x10, PT ;  /* 0x00000010e100780c */ /* 0x040fe20003f06270 */
[----:B------:R-:W-:Y:S01]  /*25e0*/  FFMA.FTZ R201, R186, UR41, -R15 ;  /* 0x00000029bac97c23 */ /* 0x000fe2000801080f */
[----:B------:R-:W-:Y:S01]  /*25f0*/  ISETP.GE.AND P1, PT, R225, 0x9, PT ;  /* 0x00000009e100780c */ /* 0x000fe20003f26270 */
[----:B------:R-:W-:Y:S01]  /*2600*/  FFMA.FTZ R200, R185, UR41, -R220 ;  /* 0x00000029b9c87c23 */ /* 0x000fe200080108dc */
[----:B------:R-:W-:Y:S02]  /*2610*/  LOP3.LUT R185, R234, 0x2000000, RZ, 0xfc, !PT ;  /* 0x02000000eab97812 */ /* 0x000fe400078efcff */
[C---:B------:R-:W-:Y:S01]  /*2620*/  ISETP.GT.OR P0, PT, R222.reuse, 0x10, !P0 ;  /* 0x00000010de00780c */ /* 0x040fe20004704670 */
[----:B------:R3:W5:Y:S01]  /*2630*/  MUFU.EX2 R15, R184 ;  /* 0x000000b8000f7308 */ /* 0x0007620000000800 */
[----:B------:R-:W-:Y:S01]  /*2640*/  ISETP.GT.OR P1, PT, R222, 0x9, !P1 ;  /* 0x00000009de00780c */ /* 0x000fe20004f24670 */
[----:B------:R-:W-:Y:S01]  /*2650*/  IMAD R187, R4, 0x400, R185 ;  /* 0x0000040004bb7824 */ /* 0x000fe200078e02b9 */
[----:B------:R-:W-:-:S02]  /*2660*/  FSEL R185, R194, -INF , !P0 ;  /* 0xff800000c2b97808 */ /* 0x000fc40004000000 */
[----:B------:R-:W-:Y:S02]  /*2670*/  ISETP.GE.AND P0, PT, R225, 0x18, PT ;  /* 0x00000018e100780c */ /* 0x000fe40003f06270 */
[----:B------:R-:W-:Y:S01]  /*2680*/  FSEL R186, R191, -INF , !P1 ;  /* 0xff800000bfba7808 */ /* 0x000fe20004800000 */
[----:B------:R-:W-:Y:S01]  /*2690*/  FFMA.FTZ R218, R185, UR41, -R218 ;  /* 0x00000029b9da7c23 */ /* 0x000fe200080108da */
[----:B------:R-:W-:Y:S01]  /*26a0*/  ISETP.GT.OR P0, PT, R222, 0x18, !P0 ;  /* 0x00000018de00780c */ /* 0x000fe20004704670 */
[----:B------:R-:W5:Y:S01]  /*26b0*/  MUFU.EX2 R201, R201 ;  /* 0x000000c900c97308 */ /* 0x000f620000000800 */
[C---:B------:R-:W-:Y:S01]  /*26c0*/  ISETP.GE.AND P1, PT, R225.reuse, 0x11, PT ;  /* 0x00000011e100780c */ /* 0x040fe20003f26270 */
[----:B------:R-:W-:Y:S01]  /*26d0*/  FFMA.FTZ R186, R186, UR41, -R221 ;  /* 0x00000029baba7c23 */ /* 0x000fe200080108dd */
[----:B------:R-:W-:Y:S02]  /*26e0*/  FSEL R185, R198, -INF , !P0 ;  /* 0xff800000c6b97808 */ /* 0x000fe40004000000 */
[----:B------:R-:W-:-:S02]  /*26f0*/  ISETP.GE.AND P0, PT, R225, 0x20, PT ;  /* 0x00000020e100780c */ /* 0x000fc40003f06270 */
[C---:B------:R-:W-:Y:S01]  /*2700*/  ISETP.GT.OR P1, PT, R222.reuse, 0x11, !P1 ;  /* 0x00000011de00780c */ /* 0x040fe20004f24670 */
[----:B------:R-:W-:Y:S01]  /*2710*/  FFMA.FTZ R188, R185, UR41, -R22 ;  /* 0x00000029b9bc7c23 */ /* 0x000fe20008010816 */
[----:B------:R-:W-:Y:S01]  /*2720*/  ISETP.GT.OR P0, PT, R222, 0x20, !P0 ;  /* 0x00000020de00780c */ /* 0x000fe20004704670 */
[----:B------:R-:W5:Y:S01]  /*2730*/  MUFU.EX2 R218, R218 ;  /* 0x000000da00da7308 */ /* 0x000f620000000800 */
[----:B---3--:R-:W-:Y:S02]  /*2740*/  FSEL R184, R195, -INF , !P1 ;  /* 0xff800000c3b87808 */ /* 0x008fe40004800000 */
[----:B------:R-:W-:Y:S02]  /*2750*/  ISETP.GE.AND P1, PT, R225, 0x19, PT ;  /* 0x00000019e100780c */ /* 0x000fe40003f26270 */
[----:B------:R-:W-:Y:S02]  /*2760*/  ISETP.GE.AND P5, PT, R228, 0x28, PT ;  /* 0x00000028e400780c */ /* 0x000fe40003fa6270 */
[----:B------:R-:W-:Y:S01]  /*2770*/  FSEL R185, R202, -INF , !P0 ;  /* 0xff800000cab97808 */ /* 0x000fe20004000000 */
[----:B------:R-:W-:Y:S01]  /*2780*/  MUFU.EX2 R200, R200 ;  /* 0x000000c800c87308 */ /* 0x000fe20000000800 */
[----:B------:R-:W-:-:S02]  /*2790*/  ISETP.GT.OR P1, PT, R222, 0x19, !P1 ;  /* 0x00000019de00780c */ /* 0x000fc40004f24670 */
[----:B------:R-:W-:Y:S01]  /*27a0*/  ISETP.GT.OR P5, PT, R224, 0x28, !P5 ;  /* 0x00000028e000780c */ /* 0x000fe20006fa4670 */
[----:B------:R-:W-:Y:S01]  /*27b0*/  FFMA.FTZ R18, R185, UR41, -R18 ;  /* 0x00000029b9127c23 */ /* 0x000fe20008010812 */
[----:B------:R-:W-:Y:S01]  /*27c0*/  R2UR UR6, R187 ;  /* 0x00000000bb0672ca */ /* 0x000fe200000e0000 */
[----:B------:R-:W-:Y:S01]  /*27d0*/  FFMA.FTZ R187, R184, UR41, -R219 ;  /* 0x00000029b8bb7c23 */ /* 0x000fe200080108db */
[C---:B------:R-:W-:Y:S01]  /*27e0*/  ISETP.GE.AND P3, PT, R228.reuse, 0x29, PT ;  /* 0x00000029e400780c */ /* 0x040fe20003f66270 */
[----:B------:R3:W-:Y:S01]  /*27f0*/  MUFU.EX2 R219, R186 ;  /* 0x000000ba00db7308 */ /* 0x0007e20000000800 */
[----:B------:R-:W-:Y:S02]  /*2800*/  FSEL R184, R199, -INF , !P1 ;  /* 0xff800000c7b87808 */ /* 0x000fe40004800000 */
[----:B------:R-:W-:Y:S02]  /*2810*/  ISETP.GE.AND P2, PT, R225, 0x21, PT ;  /* 0x00000021e100780c */ /* 0x000fe40003f46270 */
[----:B------:R-:W-:-:S02]  /*2820*/  ISETP.GE.AND P4, PT, R228, 0x30, PT ;  /* 0x00000030e400780c */ /* 0x000fc40003f86270 */
[----:B------:R-:W-:Y:S01]  /*2830*/  FSEL R185, R204, -INF , !P5 ;  /* 0xff800000ccb97808 */ /* 0x000fe20006800000 */
[----:B------:R-:W5:Y:S01]  /*2840*/  MUFU.EX2 R22, R187 ;  /* 0x000000bb00167308 */ /* 0x000f620000000800 */
[----:B------:R-:W-:Y:S01]  /*2850*/  ISETP.GE.AND P5, PT, R225, 0x28, PT ;  /* 0x00000028e100780c */ /* 0x000fe20003fa6270 */
[----:B---3--:R-:W-:Y:S01]  /*2860*/  FFMA.FTZ R186, R184, UR41, -R23 ;  /* 0x00000029b8ba7c23 */ /* 0x008fe20008010817 */
[----:B------:R-:W-:Y:S01]  /*2870*/  ISETP.GE.AND P1, PT, R228, 0x31, PT ;  /* 0x00000031e400780c */ /* 0x000fe20003f26270 */
[----:B------:R-:W-:Y:S02]  /*2880*/  WARPGROUP.DEPBAR.LE gsb0, 0x0 ;  /* 0x00008000000079c5 */ /* 0x000fe40000010000 */
[----:B------:R-:W-:Y:S01]  /*2890*/  WARPGROUP.ARRIVE ;  /* 0x00000000000079c5 */ /* 0x000fe20000000000 */
[----:B------:R-:W-:Y:S01]  /*28a0*/  ISETP.GT.OR P3, PT, R224, 0x29, !P3 ;  /* 0x00000029e000780c */ /* 0x000fe20005f64670 */
[----:B------:R3:W-:Y:S01]  /*28b0*/  MUFU.EX2 R23, R188 ;  /* 0x000000bc00177308 */ /* 0x0007e20000000800 */
[----:B------:R-:W-:-:S02]  /*28c0*/  ISETP.GT.OR P2, PT, R222, 0x21, !P2 ;  /* 0x00000021de00780c */ /* 0x000fc40005744670 */
[----:B------:R-:W-:Y:S01]  /*28d0*/  ISETP.GT.OR P4, PT, R224, 0x30, !P4 ;  /* 0x00000030e000780c */ /* 0x000fe20006784670 */
[----:B------:R-:W-:Y:S01]  /*28e0*/  HGMMA.64x64x16.F32.BF16 R152, gdesc[UR8], R152, gsb0 ;  /* 0x00e00000089879f0 */ /* 0x000fe20008001898 */
[----:B------:R-:W-:Y:S01]  /*28f0*/  UIADD3 UR10, UR5, 0x6, URZ ;  /* 0x00000006050a7890 */ /* 0x000fe2000fffe03f */
[----:B------:R-:W-:Y:S01]  /*2900*/  ISETP.GT.OR P5, PT, R222, 0x28, !P5 ;  /* 0x00000028de00780c */ /* 0x000fe20006fa4670 */
[----:B------:R-:W-:Y:S01]  /*2910*/  UIADD3 UR8, UR7, 0x6, URZ ;  /* 0x0000000607087890 */ /* 0x000fe2000fffe03f */
[----:B------:R-:W-:Y:S01]  /*2920*/  ISETP.GT.OR P1, PT, R224, 0x31, !P1 ;  /* 0x00000031e000780c */ /* 0x000fe20004f24670 */
[----:B------:R-:W-:Y:S01]  /*2930*/  UMOV UR11, 0x40000040 ;  /* 0x40000040000b7882 */ /* 0x000fe20000000000 */
[----:B------:R-:W-:Y:S01]  /*2940*/  UMOV UR9, 0x40000040 ;  /* 0x4000004000097882 */ /* 0x000fe20000000000 */
[----:B---3--:R-:W-:Y:S01]  /*2950*/  FSEL R188, R205, -INF , !P3 ;  /* 0xff800000cdbc7808 */ /* 0x008fe20005800000 */
[----:B------:R3:W-:Y:S01]  /*2960*/  MUFU.EX2 R202, R186 ;  /* 0x000000ba00ca7308 */ /* 0x0007e20000000800 */
[----:B------:R-:W-:Y:S01]  /*2970*/  FSEL R184, R203, -INF , !P2 ;  /* 0xff800000cbb87808 */ /* 0x000fe20005000000 */
[----:B------:R-:W-:Y:S01]  /*2980*/  FFMA.FTZ R203, R185, UR41, -R20 ;  /* 0x00000029b9cb7c23 */ /* 0x000fe20008010814 */
[C---:B------:R-:W-:Y:S01]  /*2990*/  ISETP.GE.AND P3, PT, R225.reuse, 0x29, PT ;  /* 0x00000029e100780c */ /* 0x040fe20003f66270 */
[----:B------:R-:W-:Y:S01]  /*29a0*/  FFMA.FTZ R204, R188, UR41, -R21 ;  /* 0x00000029bccc7c23 */ /* 0x000fe20008010815 */
[----:B------:R-:W-:Y:S01]  /*29b0*/  FSEL R191, R208, -INF , !P4 ;  /* 0xff800000d0bf7808 */ /* 0x000fe20006000000 */
[----:B------:R-:W-:Y:S01]  /*29c0*/  FFMA.FTZ R19, R184, UR41, -R19 ;  /* 0x00000029b8137c23 */ /* 0x000fe20008010813 */
[----:B------:R-:W-:Y:S01]  /*29d0*/  ISETP.GE.AND P4, PT, R225, 0x30, PT ;  /* 0x00000030e100780c */ /* 0x000fe20003f86270 */
[----:B------:R-:W5:Y:S01]  /*29e0*/  MUFU.EX2 R12, R12 ;  /* 0x0000000c000c7308 */ /* 0x000f620000000800 */
[----:B------:R-:W-:-:S02]  /*29f0*/  FSEL R187, R206, -INF , !P5 ;  /* 0xff800000cebb7808 */ /* 0x000fc40006800000 */
[----:B------:R-:W-:Y:S02]  /*2a00*/  FSEL R194, R209, -INF , !P1 ;  /* 0xff800000d1c27808 */ /* 0x000fe40004800000 */
[----:B------:R-:W-:Y:S01]  /*2a10*/  ISETP.GE.AND P0, PT, R228, 0x38, PT ;  /* 0x00000038e400780c */ /* 0x000fe20003f06270 */
[----:B------:R-:W-:Y:S01]  /*2a20*/  FFMA.FTZ R20, R187, UR41, -R20 ;  /* 0x00000029bb147c23 */ /* 0x000fe20008010814 */
[----:B------:R-:W-:Y:S01]  /*2a30*/  ISETP.GE.AND P5, PT, R225, 0x31, PT ;  /* 0x00000031e100780c */ /* 0x000fe20003fa6270 */
[----:B------:R-:W-:Y:S01]  /*2a40*/  FFMA.FTZ R209, R194, UR41, -R217 ;  /* 0x00000029c2d17c23 */ /* 0x000fe200080108d9 */
[C---:B------:R-:W-:Y:S01]  /*2a50*/  ISETP.GT.OR P3, PT, R222.reuse, 0x29, !P3 ;  /* 0x00000029de00780c */ /* 0x040fe20005f64670 */
[----:B------:R-:W5:Y:S01]  /*2a60*/  MUFU.EX2 R13, R13 ;  /* 0x0000000d000d7308 */ /* 0x000f620000000800 */
[----:B------:R-:W-:Y:S02]  /*2a70*/  ISETP.GT.OR P4, PT, R222, 0x30, !P4 ;  /* 0x00000030de00780c */ /* 0x000fe40006784670 */
[----:B------:R-:W-:-:S02]  /*2a80*/  ISETP.GT.OR P0, PT, R224, 0x38, !P0 ;  /* 0x00000038e000780c */ /* 0x000fc40004704670 */
[----:B------:R-:W-:Y:S02]  /*2a90*/  ISETP.GT.OR P5, PT, R222, 0x31, !P5 ;  /* 0x00000031de00780c */ /* 0x000fe40006fa4670 */
[----:B------:R-:W-:Y:S01]  /*2aa0*/  FSEL R190, R207, -INF , !P3 ;  /* 0xff800000cfbe7808 */ /* 0x000fe20005800000 */
[----:B------:R-:W-:Y:S01]  /*2ab0*/  MUFU.EX2 R14, R14 ;  /* 0x0000000e000e7308 */ /* 0x000fe20000000800 */
[----:B------:R-:W-:Y:S01]  /*2ac0*/  FSEL R193, R210, -INF , !P4 ;  /* 0xff800000d2c17808 */ /* 0x000fe20006000000 */
[--C-:B------:R-:W-:Y:S01]  /*2ad0*/  FFMA.FTZ R210, R191, UR41, -R216.reuse ;  /* 0x00000029bfd27c23 */ /* 0x100fe200080108d8 */
[----:B------:R-:W-:Y:S01]  /*2ae0*/  FSEL R196, R211, -INF , !P5 ;  /* 0xff800000d3c47808 */ /* 0x000fe20006800000 */
[----:B------:R-:W-:Y:S01]  /*2af0*/  FFMA.FTZ R21, R190, UR41, -R21 ;  /* 0x00000029be157c23 */ /* 0x000fe20008010815 */
[----:B------:R-:W-:Y:S01]  /*2b00*/  FSEL R197, R212, -INF , !P0 ;  /* 0xff800000d4c57808 */ /* 0x000fe20004000000 */
[----:B------:R-:W-:Y:S01]  /*2b10*/  FFMA.FTZ R205, R193, UR41, -R216 ;  /* 0x00000029c1cd7c23 */ /* 0x000fe200080108d8 */
[C---:B------:R-:W-:Y:S01]  /*2b20*/  ISETP.GE.AND P3, PT, R225.reuse, 0x38, PT ;  /* 0x00000038e100780c */ /* 0x040fe20003f66270 */
[----:B------:R-:W-:Y:S01]  /*2b30*/  FFMA.FTZ R217, R196, UR41, -R217 ;  /* 0x00000029c4d97c23 */ /* 0x000fe200080108d9 */
[----:B------:R-:W-:Y:S01]  /*2b40*/  ISETP.GE.AND P4, PT, R225, 0x39, PT ;  /* 0x00000039e100780c */ /* 0x000fe20003f86270 */
[----:B------:R-:W-:Y:S01]  /*2b50*/  FFMA.FTZ R198, R197, UR41, -R16 ;  /* 0x00000029c5c67c23 */ /* 0x000fe20008010810 */
[C---:B------:R-:W-:Y:S01]  /*2b60*/  ISETP.GT.OR P3, PT, R222.reuse, 0x38, !P3 ;  /* 0x00000038de00780c */ /* 0x040fe20005f64670 */
[----:B------:R-:W5:Y:S01]  /*2b70*/  MUFU.EX2 R18, R18 ;  /* 0x0000001200127308 */ /* 0x000f620000000800 */
[----:B------:R-:W-:-:S02]  /*2b80*/  ISETP.GT.OR P4, PT, R222, 0x39, !P4 ;  /* 0x00000039de00780c */ /* 0x000fc40006784670 */
[----:B------:R-:W-:Y:S02]  /*2b90*/  ISETP.GE.AND P2, PT, R228, 0x39, PT ;  /* 0x00000039e400780c */ /* 0x000fe40003f46270 */
[----:B------:R-:W-:Y:S02]  /*2ba0*/  FSEL R208, R215, -INF , !P4 ;  /* 0xff800000d7d07808 */ /* 0x000fe40006000000 */
[----:B------:R-:W-:Y:S01]  /*2bb0*/  ISETP.GT.OR P2, PT, R224, 0x39, !P2 ;  /* 0x00000039e000780c */ /* 0x000fe20005744670 */
[----:B------:R-:W5:Y:S01]  /*2bc0*/  MUFU.EX2 R19, R19 ;  /* 0x0000001300137308 */ /* 0x000f620000000800 */
[----:B------:R-:W-:Y:S02]  /*2bd0*/  FSEL R199, R214, -INF , !P3 ;  /* 0xff800000d6c77808 */ /* 0x000fe40005800000 */
[----:B------:R-:W-:-:S03]  /*2be0*/  FSEL R206, R213, -INF , !P2 ;  /* 0xff800000d5ce7808 */ /* 0x000fc60005000000 */
[----:B------:R-:W-:Y:S02]  /*2bf0*/  FFMA.FTZ R199, R199, UR41, -R16 ;  /* 0x00000029c7c77c23 */ /* 0x000fe40008010810 */
[--C-:B------:R-:W-:Y:S01]  /*2c00*/  FFMA.FTZ R207, R206, UR41, -R17.reuse ;  /* 0x00000029cecf7c23 */ /* 0x100fe20008010811 */
[----:B------:R-:W-:Y:S01]  /*2c10*/  FFMA.FTZ R206, R208, UR41, -R17 ;  /* 0x00000029d0ce7c23 */ /* 0x000fe20008010811 */
[----:B------:R-:W5:Y:S08]  /*2c20*/  MUFU.EX2 R203, R203 ;  /* 0x000000cb00cb7308 */ /* 0x000f700000000800 */
[----:B------:R-:W5:Y:S01]  /*2c30*/  MUFU.EX2 R20, R20 ;  /* 0x0000001400147308 */ /* 0x000f620000000800 */
[----:B------:R-:W-:-:S02]  /*2c40*/  WARPGROUP.DEPBAR.LE gsb0, 0x0 ;  /* 0x00008000000079c5 */ /* 0x000fc40000010000 */
[----:B------:R-:W-:-:S05]  /*2c50*/  WARPGROUP.ARRIVE ;  /* 0x00000000000079c5 */ /* 0x000fca0000000000 */
[----:B------:R-:W5:Y:S01]  /*2c60*/  MUFU.EX2 R204, R204 ;  /* 0x000000cc00cc7308 */ /* 0x000f620000000800 */
[----:B------:R-:W-:Y:S01]  /*2c70*/  HGMMA.64x64x16.F32.BF16 R152, gdesc[UR8], R152, gsb0 ;  /* 0x00e00000089879f0 */ /* 0x000fe20008001898 */
[----:B------:R-:W-:Y:S02]  /*2c80*/  UIADD3 UR10, UR5, 0x200, URZ ;  /* 0x00000200050a7890 */ /* 0x000fe4000fffe03f */
[----:B------:R-:W-:-:S04]  /*2c90*/  UIADD3 UR8, UR7, 0x400, URZ ;  /* 0x0000040007087890 */ /* 0x000fc8000fffe03f */
[----:B------:R-:W5:Y:S01]  /*2ca0*/  MUFU.EX2 R21, R21 ;  /* 0x0000001500157308 */ /* 0x000f620000000800 */
[----:B------:R-:W-:Y:S01]  /*2cb0*/  UMOV UR11, 0x40000040 ;  /* 0x40000040000b7882 */ /* 0x000fe20000000000 */
[----:B------:R-:W-:-:S06]  /*2cc0*/  UMOV UR9, 0x40000040 ;  /* 0x4000004000097882 */ /* 0x000fcc0000000000 */
[----:B------:R-:W5:Y:S08]  /*2cd0*/  MUFU.EX2 R16, R210 ;  /* 0x000000d200107308 */ /* 0x000f700000000800 */
[----:B------:R-:W5:Y:S08]  /*2ce0*/  MUFU.EX2 R205, R205 ;  /* 0x000000cd00cd7308 */ /* 0x000f700000000800 */
[----:B------:R-:W5:Y:S01]  /*2cf0*/  MUFU.EX2 R17, R209 ;  /* 0x000000d100117308 */ /* 0x000f620000000800 */
        /* <DEDUP_REMOVED lines=31> */
[----:B------:R-:W1:Y:S04]  /*2ef0*/  LDS.64 R184, [R223+0x28200] ;  /* 0x02820000dfb87984 */ /* 0x000e680000000a00 */
[----:B---3--:R-:W3:Y:S04]  /*2f00*/  LDS.64 R186, [R223+0x28220] ;  /* 0x02822000dfba7984 */ /* 0x008ee80000000a00 */
[----:B------:R-:W2:Y:S04]  /*2f10*/  LDS.64 R188, [R223+0x28240] ;  /* 0x02824000dfbc7984 */ /* 0x000ea80000000a00 */
[----:B------:R-:W5:Y:S04]  /*2f20*/  LDS.64 R194, [R223+0x282a0] ;  /* 0x0282a000dfc27984 */ /* 0x000f680000000a00 */
[----:B------:R-:W5:Y:S04]  /*2f30*/  LDS.64 R190, [R223+0x28260] ;  /* 0x02826000dfbe7984 */ /* 0x000f680000000a00 */
[----:B------:R-:W5:Y:S04]  /*2f40*/  LDS.64 R192, [R223+0x28280] ;  /* 0x02828000dfc07984 */ /* 0x000f680000000a00 */
[----:B------:R-:W5:Y:S04]  /*2f50*/  LDS.64 R196, [R223+0x282c0] ;  /* 0x0282c000dfc47984 */ /* 0x000f680000000a00 */
[----:B----4-:R-:W4:Y:S01]  /*2f60*/  LDS.64 R222, [R223+0x282e0] ;  /* 0x0282e000dfde7984 */ /* 0x010f220000000a00 */
[--C-:B-1----:R-:W-:Y:S01]  /*2f70*/  FADD.FTZ R208, R155, -R185.reuse ;  /* 0x800000b99bd07221 */ /* 0x102fe20000010000 */
[--C-:B------:R-:W-:Y:S01]  /*2f80*/  FADD.FTZ R152, R152, -R184.reuse ;  /* 0x800000b898987221 */ /* 0x100fe20000010000 */
[----:B------:R-:W-:Y:S01]  /*2f90*/  FADD.FTZ R154, R154, -R184 ;  /* 0x800000b89a9a7221 */ /* 0x000fe20000010000 */
[----:B------:R-:W-:Y:S01]  /*2fa0*/  FADD.FTZ R153, R153, -R185 ;  /* 0x800000b999997221 */ /* 0x000fe20000010000 */
[--C-:B---3--:R-:W-:Y:S01]  /*2fb0*/  FADD.FTZ R155, R158, -R186.reuse ;  /* 0x800000ba9e9b7221 */ /* 0x108fe20000010000 */
[--C-:B------:R-:W-:Y:S01]  /*2fc0*/  FADD.FTZ R158, R159, -R187.reuse ;  /* 0x800000bb9f9e7221 */ /* 0x100fe20000010000 */
[----:B------:R-:W-:Y:S01]  /*2fd0*/  FADD.FTZ R184, R156, -R186 ;  /* 0x800000ba9cb87221 */ /* 0x000fe20000010000 */
[----:B------:R-:W-:Y:S01]  /*2fe0*/  FADD.FTZ R185, R157, -R187 ;  /* 0x800000bb9db97221 */ /* 0x000fe20000010000 */
[--C-:B--2---:R-:W-:Y:S01]  /*2ff0*/  FADD.FTZ R161, R161, -R189.reuse ;  /* 0x800000bda1a17221 */ /* 0x104fe20000010000 */
[----:B------:R-:W-:Y:S01]  /*3000*/  FADD.FTZ R163, R163, -R189 ;  /* 0x800000bda3a37221 */ /* 0x000fe20000010000 */
[----:B------:R-:W-:Y:S01]  /*3010*/  FADD.FTZ R159, R162, -R188 ;  /* 0x800000bca29f7221 */ /* 0x000fe20000010000 */
[----:B------:R-:W1:Y:S01]  /*3020*/  MUFU.EX2 R156, R217 ;  /* 0x000000d9009c7308 */ /* 0x000e620000000800 */
[----:B-----5:R-:W-:Y:S01]  /*3030*/  FADD.FTZ R189, R174, -R194 ;  /* 0x800000c2aebd7221 */ /* 0x020fe20000010000 */
[----:B------:R-:W-:Y:S01]  /*3040*/  FADD.FTZ R186, R175, -R195 ;  /* 0x800000c3afba7221 */ /* 0x000fe20000010000 */
[----:B------:R-:W-:Y:S01]  /*3050*/  FMUL.FTZ R152, R5, R152 ;  /* 0x0000009805987220 */ /* 0x000fe20000410000 */
[----:B------:R-:W-:Y:S01]  /*3060*/  FMUL.FTZ R175, R6, R153 ;  /* 0x0000009906af7220 */ /* 0x000fe20000410000 */
[----:B------:R-:W-:Y:S01]  /*3070*/  FADD.FTZ R187, R165, -R191 ;  /* 0x800000bfa5bb7221 */ /* 0x000fe20000010000 */
[----:B------:R-:W-:Y:S01]  /*3080*/  FMUL.FTZ R154, R15, R154 ;  /* 0x0000009a0f9a7220 */ /* 0x000fe20000410000 */
[----:B------:R-:W-:Y:S01]  /*3090*/  FADD.FTZ R160, R160, -R188 ;  /* 0x800000bca0a07221 */ /* 0x000fe20000010000 */
[----:B------:R-:W-:Y:S01]  /*30a0*/  MUFU.EX2 R174, R207 ;  /* 0x000000cf00ae7308 */ /* 0x000fe20000000800 */
[----:B------:R-:W-:Y:S01]  /*30b0*/  FADD.FTZ R165, R170, -R192 ;  /* 0x800000c0aaa57221 */ /* 0x000fe20000010000 */
[----:B------:R-:W-:Y:S01]  /*30c0*/  FADD.FTZ R170, R171, -R193 ;  /* 0x800000c1abaa7221 */ /* 0x000fe20000010000 */
[--C-:B------:R-:W-:Y:S01]  /*30d0*/  FADD.FTZ R164, R164, -R190.reuse ;  /* 0x800000bea4a47221 */ /* 0x100fe20000010000 */
[----:B------:R-:W-:Y:S01]  /*30e0*/  FADD.FTZ R166, R166, -R190 ;  /* 0x800000bea6a67221 */ /* 0x000fe20000010000 */
[--C-:B------:R-:W-:Y:S01]  /*30f0*/  FADD.FTZ R171, R176, -R196.reuse ;  /* 0x800000c4b0ab7221 */ /* 0x100fe20000010000 */
[--C-:B------:R-:W-:Y:S01]  /*3100*/  FADD.FTZ R176, R177, -R197.reuse ;  /* 0x800000c5b1b07221 */ /* 0x100fe20000010000 */
[----:B------:R-:W-:Y:S01]  /*3110*/  FADD.FTZ R179, R179, -R197 ;  /* 0x800000c5b3b37221 */ /* 0x000fe20000010000 */
[----:B------:R-:W2:Y:S01]  /*3120*/  MUFU.EX2 R157, R198 ;  /* 0x000000c6009d7308 */ /* 0x000ea20000000800 */
[----:B------:R-:W-:Y:S01]  /*3130*/  FADD.FTZ R178, R178, -R196 ;  /* 0x800000c4b2b27221 */ /* 0x000fe20000010000 */
[----:B------:R-:W-:Y:S01]  /*3140*/  FMUL.FTZ R197, R201, R208 ;  /* 0x000000d0c9c57220 */ /* 0x000fe20000410000 */
[----:B------:R-:W-:Y:S01]  /*3150*/  F2FP.BF16.F32.PACK_AB R196, R175, R152 ;  /* 0x00000098afc4723e */ /* 0x000fe200000010ff */
[----:B------:R-:W-:Y:S01]  /*3160*/  FADD.FTZ R167, R167, -R191 ;  /* 0x800000bfa7a77221 */ /* 0x000fe20000010000 */
[----:B------:R-:W-:Y:S01]  /*3170*/  FMUL.FTZ R159, R218, R159 ;  /* 0x0000009fda9f7220 */ /* 0x000fe20000410000 */
[----:B------:R-:W-:Y:S01]  /*3180*/  FMUL.FTZ R152, R22, R163 ;  /* 0x000000a316987220 */ /* 0x000fe20000410000 */
[----:B------:R-:W-:Y:S01]  /*3190*/  FADD.FTZ R168, R168, -R192 ;  /* 0x800000c0a8a87221 */ /* 0x000fe20000010000 */
[----:B------:R-:W3:Y:S01]  /*31a0*/  MUFU.EX2 R162, R199 ;  /* 0x000000c700a27308 */ /* 0x000ee20000000800 */
[----:B------:R-:W-:Y:S01]  /*31b0*/  FADD.FTZ R169, R169, -R193 ;  /* 0x800000c1a9a97221 */ /* 0x000fe20000010000 */
[----:B------:R-:W-:Y:S01]  /*31c0*/  FADD.FTZ R172, R172, -R194 ;  /* 0x800000c2acac7221 */ /* 0x000fe20000010000 */
[----:B------:R-:W-:Y:S01]  /*31d0*/  FADD.FTZ R173, R173, -R195 ;  /* 0x800000c3adad7221 */ /* 0x000fe20000010000 */
[--C-:B----4-:R-:W-:Y:S01]  /*31e0*/  FADD.FTZ R180, R180, -R222.reuse ;  /* 0x800000deb4b47221 */ /* 0x110fe20000010000 */
[----:B------:R-:W-:Y:S01]  /*31f0*/  FADD.FTZ R153, R182, -R222 ;  /* 0x800000deb6997221 */ /* 0x000fe20000010000 */
[--C-:B------:R-:W-:Y:S01]  /*3200*/  FADD.FTZ R181, R181, -R223.reuse ;  /* 0x800000dfb5b57221 */ /* 0x100fe20000010000 */
[----:B------:R-:W-:Y:S01]  /*3210*/  FADD.FTZ R183, R183, -R223 ;  /* 0x800000dfb7b77221 */ /* 0x000fe20000010000 */
[----:B------:R-:W4:Y:S01]  /*3220*/  MUFU.EX2 R207, R206 ;  /* 0x000000ce00cf7308 */ /* 0x000f220000000800 */
        /* <DEDUP_REMOVED lines=24> */
[----:B-1----:R-:W-:Y:S01]  /*33b0*/  FMUL.FTZ R179, R156, R179 ;  /* 0x000000b39cb37220 */ /* 0x002fe20000410000 */
[----:B--2---:R-:W-:Y:S01]  /*33c0*/  FMUL.FTZ R180, R157, R180 ;  /* 0x000000b49db47220 */ /* 0x004fe20000410000 */
[----:B---3--:R-:W-:Y:S01]  /*33d0*/  FMUL.FTZ R153, R162, R153 ;  /* 0x00000099a2997220 */ /* 0x008fe20000410000 */
[----:B------:R-:W-:Y:S01]  /*33e0*/  FMUL.FTZ R181, R174, R181 ;  /* 0x000000b5aeb57220 */ /* 0x000fe20000410000 */
[----:B----4-:R-:W-:Y:S01]  /*33f0*/  FMUL.FTZ R152, R207, R183 ;  /* 0x000000b7cf987220 */ /* 0x010fe20000410000 */
        /* <DEDUP_REMOVED lines=46> */
[----:B------:R-:W-:Y:S01]  /*36e0*/  UMOV UR8, UR5 ;  /* 0x0000000500087c82 */ /* 0x000fe20008000000 */
[----:B------:R-:W-:Y:S02]  /*36f0*/  WARPGROUP.DEPBAR.LE gsb0, 0x0 ;  /* 0x00008000000079c5 */ /* 0x000fe40000010000 */
[----:B------:R-:W-:Y:S02]  /*3700*/  F2FP.BF16.F32.PACK_AB R152, R14, R13 ;  /* 0x0000000d0e98723e */ /* 0x000fe400000010ff */
[----:B------:R-:W-:Y:S02]  /*3710*/  F2FP.BF16.F32.PACK_AB R153, R19, R18 ;  /* 0x000000121399723e */ /* 0x000fe400000010ff */
[----:B------:R-:W-:-:S02]  /*3720*/  F2FP.BF16.F32.PACK_AB R154, R204, R203 ;  /* 0x000000cbcc9a723e */ /* 0x000fc400000010ff */
[----:B------:R-:W-:Y:S02]  /*3730*/  F2FP.BF16.F32.PACK_AB R155, R21, R20 ;  /* 0x00000014159b723e */ /* 0x000fe400000010ff */
[----:B------:R-:W-:Y:S02]  /*3740*/  F2FP.BF16.F32.PACK_AB R204, R17, R16 ;  /* 0x0000001011cc723e */ /* 0x000fe400000010ff */
[----:B------:R-:W-:-:S06]  /*3750*/  WARPGROUP.ARRIVE ;  /* 0x00000000000079c5 */ /* 0x000fcc0000000000 */
[----:B------:R-:W-:Y:S01]  /*3760*/  HGMMA.64x128x16.F32.BF16 R88, R152, gdesc[UR8].tnspB, R88, gsb0 ;  /* 0x41e0000898587df0 */ /* 0x000fe20008001858 */
[----:B------:R-:W-:Y:S01]  /*3770*/  UMOV UR10, UR6 ;  /* 0x00000006000a7c82 */ /* 0x000fe20008000000 */
[----:B------:R-:W-:Y:S01]  /*3780*/  UMOV UR11, 0x40000040 ;  /* 0x40000040000b7882 */ /* 0x000fe20000000000 */
[----:B------:R-:W-:Y:S02]  /*3790*/  WARPGROUP.DEPBAR.LE gsb0, 0x0 ;  /* 0x00008000000079c5 */ /* 0x000fe40000010000 */
[----:B------:R-:W-:-:S07]  /*37a0*/  WARPGROUP.ARRIVE ;  /* 0x00000000000079c5 */ /* 0x000fce0000000000 */
        /* <DEDUP_REMOVED lines=65> */
.L_x_1291:
        /* <DEDUP_REMOVED lines=49> */
.L_x_1292:
[----:B------:R-:W-:Y:S01]  /*3ed0*/  UIADD3 UR37, UR37, 0x1, URZ ;  /* 0x0000000125257890 */ /* 0x000fe2000fffe03f */
[----:B------:R-:W-:Y:S02]  /*3ee0*/  VIADD R4, R4, 0x1 ;  /* 0x0000000104047836 */ /* 0x000fe40000000000 */
[----:B------:R-:W-:Y:S01]  /*3ef0*/  VIADD R0, R0, 0x30820 ;  /* 0x0003082000007836 */ /* 0x000fe20000000000 */
[----:B------:R-:W-:Y:S02]  /*3f00*/  UISETP.GE.AND UP0, UPT, UR37, UR36, UPT ;  /* 0x000000242500728c */ /* 0x000fe4000bf06270 */
[----:B------:R-:W-:Y:S02]  /*3f10*/  ISETP.NE.AND P0, PT, R4, 0x2, PT ;  /* 0x000000020400780c */ /* 0x000fe40003f05270 */
[----:B------:R-:W-:Y:S02]  /*3f20*/  PRMT R0, RZ, 0x654, R0 ;  /* 0x00000654ff007816 */ /* 0x000fe40000000000 */
[----:B------:R-:W-:-:S02]  /*3f30*/  PLOP3.LUT P1, PT, PT, PT, UP0, 0x80, 0x0 ;  /* 0x000000000000781c */ /* 0x000fc40003f2f008 */
[----:B-1----:R-:W-:Y:S01]  /*3f40*/  SEL R5, RZ, 0x1, P0 ;  /* 0x00000001ff057807 */ /* 0x002fe20000000000 */
[----:B------:R2:W-:Y:S01]  /*3f50*/  SYNCS.ARRIVE.TRANS64.RED.A1T0 RZ, [R0+URZ], RZ ;  /* 0x000000ff00ff79a7 */ /* 0x0005e2000810043f */
[----:B------:R-:W-:Y:S02]  /*3f60*/  SEL R4, R4, RZ, P0 ;  /* 0x000000ff04047207 */ /* 0x000fe40000000000 */
[----:B------:R-:W-:-:S07]  /*3f70*/  LOP3.LUT R226, R226, R5, RZ, 0x3c, !PT ;  /* 0x00000005e2e27212 */ /* 0x000fce00078e3cff */
[----:B--2---:R-:W-:Y:S05]  /*3f80*/  @!P1 BRA `(.L_x_1293) ;  /* 0xffffffd800789947 */ /* 0x004fea000383ffff */
        /* <DEDUP_REMOVED lines=66> */
.L_x_1275:
[----:B------:R-:W-:Y:S05]  /*43b0*/  @P0 BRA `(.L_x_1294) ;  /* 0x0000000c00a80947 */ /* 0x000fea0003800000 */
[----:B------:R-:W1:Y:S01]  /*43c0*/  S2UR UR4, SR_CgaCtaId ;  /* 0x00000000000479c3 */ /* 0x000e620000008800 */
[----:B------:R-:W-:Y:S02]  /*43d0*/  UMOV UR36, 0x400 ;  /* 0x0000040000247882 */ /* 0x000fe40000000000 */
[----:B-1----:R-:W-:-:S06]  /*43e0*/  ULEA UR36, UR4, UR36, 0x18 ;  /* 0x0000002404247291 */ /* 0x002fcc000f8ec03f */
[----:B------:R-:W-:-:S05]  /*43f0*/  IMAD.U32 R16, RZ, RZ, UR36 ;  /* 0x00000024ff107e24 */ /* 0x000fca000f8e00ff */
        /* <DEDUP_REMOVED lines=18> */
.L_x_1295:
        /* <DEDUP_REMOVED lines=20> */
.L_x_1296:
        /* <DEDUP_REMOVED lines=18> */
.L_x_1297:
        /* <DEDUP_REMOVED lines=18> */
.L_x_1298:
[----:B------:R-:W1:Y:S01]  /*48a0*/  S2R R0, SR_TID.X ;  /* 0x0000000000007919 */ /* 0x000e620000002100 */
        /* <DEDUP_REMOVED lines=17> */
[----:B-1----:R-:W-:Y:S01]  /*49c0*/  VIADD R7, R0, 0xffffff80 ;  /* 0xffffff8000077836 */ /* 0x002fe20000000000 */
        /* <DEDUP_REMOVED lines=8> */
[----:B------:R-:W-:Y:S01]  /*4a50*/  SHF.R.S32.HI R6, RZ, 0x5, R2 ;  /* 0x00000005ff067819 */ /* 0x000fe20000011402 */
        /* <DEDUP_REMOVED lines=125> */
.L_x_1300:
[----:B------:R-:W-:Y:S05]  /*5230*/  BSYNC B0 ;  /* 0x0000000000007941 */ /* 0x000fea0003800000 */
.L_x_1299:
[----:B------:R-:W-:-:S04]  /*5240*/  DEPBAR.LE SB0, 0x0 ;  /* 0x000080000000791a */ /* 0x000fc80000000000 */
[----:B------:R-:W-:Y:S05]  /*5250*/  BRA `(.L_x_1273) ;  /* 0x0000005000647947 */ /* 0x000fea0003800000 */
.L_x_1294:
[----:B------:R-:W1:Y:S01]  /*5260*/  S2R R0, SR_TID.X ;  /* 0x0000000000007919 */ /* 0x000e620000002100 */
[----:B------:R-:W2:Y:S01]  /*5270*/  S2UR UR9, SR_CTAID.Y ;  /* 0x00000000000979c3 */ /* 0x000ea20000002600 */
[----:B------:R-:W-:Y:S01]  /*5280*/  BSSY B0, `(.L_x_1301) ;  /* 0x0000033000007945 */ /* 0x000fe20003800000 */
[----:B------:R-:W3:Y:S06]  /*5290*/  S2R R11, SR_CTAID.X ;  /* 0x00000000000b7919 */ /* 0x000eec0000002500 */
[----:B------:R-:W4:Y:S08]  /*52a0*/  LDC.64 R4, c[0x0][0x820] ;  /* 0x00020800ff047b82 */ /* 0x000f300000000a00 */
[----:B------:R-:W3:Y:S08]  /*52b0*/  LDC.64 R20, c[0x0][0x808] ;  /* 0x00020200ff147b82 */ /* 0x000ef00000000a00 */
[----:B------:R-:W5:Y:S01]  /*52c0*/  S2UR UR8, SR_CTAID.Z ;  /* 0x00000000000879c3 */ /* 0x000f620000002700 */
[----:B--2---:R-:W-:Y:S01]  /*52d0*/  USHF.R.S32.HI UR5, URZ, 0x1f, UR9 ;  /* 0x0000001f3f057899 */ /* 0x004fe20008011409 */
[----:B-1----:R-:W-:-:S06]  /*52e0*/  VIADD R3, R0, 0xffffff80 ;  /* 0xffffff8000037836 */ /* 0x002fcc0000000000 */
[----:B------:R-:W1:Y:S01]  /*52f0*/  LDC.64 R12, c[0x0][0x828] ;  /* 0x00020a00ff0c7b82 */ /* 0x000e620000000a00 */
[----:B------:R-:W-:-:S04]  /*5300*/  SHF.R.S32.HI R0, RZ, 0x1f, R3 ;  /* 0x0000001fff007819 */ /* 0x000fc80000011403 */
[----:B------:R-:W-:Y:S01]  /*5310*/  LEA.HI R8, R0, R3, RZ, 0x4 ;  /* 0x0000000300087211 */ /* 0x000fe200078f20ff */
[----:B---3--:R-:W-:Y:S02]  /*5320*/  IMAD R17, R11, -0x80, R20 ;  /* 0xffffff800b117824 */ /* 0x008fe400078e0214 */
[----:B------:R-:W2:Y:S01]  /*5330*/  LDC.64 R18, c[0x0][0x850] ;  /* 0x00021400ff127b82 */ /* 0x000ea20000000a00 */
[----:B------:R-:W-:Y:S01]  /*5340*/  LOP3.LUT R0, R8, 0x1ffffff0, RZ, 0xc0, !PT ;  /* 0x1ffffff008007812 */ /* 0x000fe200078ec0ff */
[----:B-----5:R-:W-:-:S04]  /*5350*/  USHF.R.S32.HI UR4, URZ, 0x1f, UR8 ;  /* 0x0000001f3f047899 */ /* 0x020fc80008011408 */
[----:B------:R-:W-:Y:S02]  /*5360*/  IMAD.IADD R0, R3, 0x1, -R0 ;  /* 0x0000000103007824 */ /* 0x000fe400078e0a00 */
[----:B------:R-:W3:Y:S02]  /*5370*/  LDC.64 R22, c[0x0][0x858] ;  /* 0x00021600ff167b82 */ /* 0x000ee40000000a00 */
[----:B------:R-:W-:Y:S02]  /*5380*/  IMAD.SHL.U32 R6, R0, 0x8, RZ ;  /* 0x0000000800067824 */ /* 0x000fe400078e00ff */
[----:B----4-:R-:W-:-:S03]  /*5390*/  IMAD R0, R4, UR5, RZ ;  /* 0x0000000504007c24 */ /* 0x010fc6000f8e02ff */
        /* <DEDUP_REMOVED lines=14> */
[----:B-1----:R-:W-:Y:S01]  /*5480*/  IMAD.WIDE.U32 R8, R12, UR8, R2 ;  /* 0x000000080c087c25 */ /* 0x002fe2000f8e0002 */
        /* <DEDUP_REMOVED lines=18> */
.L_x_1302:
[----:B------:R-:W-:Y:S05]  /*55b0*/  BSYNC B0 ;  /* 0x0000000000007941 */ /* 0x000fea0003800000 */
.L_x_1301:
        /* <DEDUP_REMOVED lines=16> */
.L_x_1304:
[----:B------:R-:W-:Y:S05]  /*56c0*/  BSYNC B0 ;  /* 0x0000000000007941 */ /* 0x000fea0003800000 */
.L_x_1303:
[----:B------:R-:W-:Y:S01]  /*56d0*/  BSSY B0, `(.L_x_1305) ;  /* 0x0000010000007945 */ /* 0x000fe20003800000 */
[----:B------:R-:W-:-:S03]  /*56e0*/  ISETP.GE.OR P3, PT, R6, R21, P1 ;  /* 0x000000150600720c */ /* 0x000fc60000f66670 */
[----:B------:R-:W-:Y:S10]  /*56f0*/  @P4 BRA `(.L_x_1306) ;  /* 0x0000000000344947 */ /* 0x000ff40003800000 */
[----:B-1--4-:R-:W-:Y:S01]  /*5700*/  IADD3 R15, P4, R2, 0x20, RZ ;  /* 0x00000020020f7810 */ /* 0x012fe20007f9e0ff */
        /* <DEDUP_REMOVED lines=12> */
.L_x_1306:
[----:B------:R-:W-:Y:S05]  /*57d0*/  BSYNC B0 ;  /* 0x0000000000007941 */ /* 0x000fea0003800000 */
.L_x_1305:
[----:B------:R-:W-:Y:S01]  /*57e0*/  BSSY B0, `(.L_x_1307) ;  /* 0x0000011000007945 */ /* 0x000fe20003800000 */
[----:B------:R-:W-:Y:S01]  /*57f0*/  ISETP.GE.OR P4, PT, R6, R21, P2 ;  /* 0x000000150600720c */ /* 0x000fe20001786670 */
[----:B------:R-:W-:Y:S02]  /*5800*/  VIADD R0, R4, 0x50 ;  /* 0x0000005004007836 */ /* 0x000fe40000000000 */
[----:B------:R-:W-:Y:S10]  /*5810*/  @P3 BRA `(.L_x_1308) ;  /* 0x0000000000343947 */ /* 0x000ff40003800000 */
[----:B-1--4-:R-:W-:Y:S01]  /*5820*/  IADD3 R15, P3, R2, 0x30, RZ ;  /* 0x00000030020f7810 */ /* 0x012fe20007f7e0ff */
        /* <DEDUP_REMOVED lines=12> */
.L_x_1308:
[----:B------:R-:W-:Y:S05]  /*58f0*/  BSYNC B0 ;  /* 0x0000000000007941 */ /* 0x000fea0003800000 */
.L_x_1307:
[----:B------:R-:W-:Y:S01]  /*5900*/  BSSY B0, `(.L_x_1309) ;  /* 0x0000010000007945 */ /* 0x000fe20003800000 */
[----:B------:R-:W-:-:S03]  /*5910*/  ISETP.GE.AND P3, PT, R0, R17, PT ;  /* 0x000000110000720c */ /* 0x000fc60003f66270 */
        /* <DEDUP_REMOVED lines=14> */
.L_x_1310:
[----:B------:R-:W-:Y:S05]  /*5a00*/  BSYNC B0 ;  /* 0x0000000000007941 */ /* 0x000fea0003800000 */
.L_x_1309:
[----:B------:R-:W-:Y:S01]  /*5a10*/  ISETP.GE.OR P4, PT, R6, R21, P3 ;  /* 0x000000150600720c */ /* 0x000fe20001f86670 */
[----:B------:R-:W-:Y:S01]  /*5a20*/  BSSY B0, `(.L_x_1311) ;  /* 0x0000011000007945 */ /* 0x000fe20003800000 */
[----:B--2---:R-:W-:Y:S02]  /*5a30*/  IMAD R16, R18, UR5, RZ ;  /* 0x0000000512107c24 */ /* 0x004fe4000f8e02ff */
[----:B------:R-:W-:-:S09]  /*5a40*/  VIADD R0, R4, 0x60 ;  /* 0x0000006004007836 */ /* 0x000fd20000000000 */
[----:B------:R-:W-:Y:S05]  /*5a50*/  @P4 BRA `(.L_x_1312) ;  /* 0x0000000000344947 */ /* 0x000fea0003800000 */
        /* <DEDUP_REMOVED lines=13> */
.L_x_1312:
[----:B------:R-:W-:Y:S05]  /*5b30*/  BSYNC B0 ;  /* 0x0000000000007941 */ /* 0x000fea0003800000 */
.L_x_1311:
[----:B------:R-:W-:Y:S01]  /*5b40*/  ULDC UR6, c[0x0][0x83c] ;  /* 0x00020f0000067ab9 */ /* 0x000fe20000000800 */
[----:B------:R-:W-:Y:S01]  /*5b50*/  ISETP.GE.AND P4, PT, R0, R17, PT ;  /* 0x000000110000720c */ /* 0x000fe20003f86270 */
[----:B-12-4-:R-:W-:Y:S01]  /*5b60*/  IMAD R15, R19, UR9, R16 ;  /* 0x00000009130f7c24 */ /* 0x016fe2000f8e0210 */
        /* <DEDUP_REMOVED lines=28> */
.L_x_1314:
[----:B------:R-:W-:Y:S05]  /*5d30*/  BSYNC B0 ;  /* 0x0000000000007941 */ /* 0x000fea0003800000 */
.L_x_1313:
[----:B------:R-:W-:Y:S01]  /*5d40*/  ISETP.GE.AND P6, PT, R0, R17, PT ;  /* 0x000000110000720c */ /* 0x000fe20003fc6270 */
[----:B---3--:R-:W-:Y:S01]  /*5d50*/  IMAD R0, R22, UR4, RZ ;  /* 0x0000000416007c24 */ /* 0x008fe2000f8e02ff */
        /* <DEDUP_REMOVED lines=20> */
.L_x_1316:
[----:B------:R-:W-:Y:S05]  /*5ea0*/  BSYNC B0 ;  /* 0x0000000000007941 */ /* 0x000fea0003800000 */
.L_x_1315:
        /* <DEDUP_REMOVED lines=14> */
.L_x_1318:
[----:B------:R-:W-:Y:S05]  /*5f90*/  BSYNC B0 ;  /* 0x0000000000007941 */ /* 0x000fea0003800000 */
.L_x_1317:
        /* <DEDUP_REMOVED lines=16> */
.L_x_1320:
[----:B------:R-:W-:Y:S05]  /*60a0*/  BSYNC B0 ;  /* 0x0000000000007941 */ /* 0x000fea0003800000 */
.L_x_1319:
        /* <DEDUP_REMOVED lines=15> */
.L_x_1322:
[----:B------:R-:W-:Y:S05]  /*61a0*/  BSYNC B0 ;  /* 0x0000000000007941 */ /* 0x000fea0003800000 */
.L_x_1321:
        /* <DEDUP_REMOVED lines=15> */
.L_x_1324:
[----:B------:R-:W-:Y:S05]  /*62a0*/  BSYNC B0 ;  /* 0x0000000000007941 */ /* 0x000fea0003800000 */
.L_x_1323:
        /* <DEDUP_REMOVED lines=15> */
.L_x_1326:
[----:B------:R-:W-:Y:S05]  /*63a0*/  BSYNC B0 ;  /* 0x0000000000007941 */ /* 0x000fea0003800000 */
.L_x_1325:
        /* <DEDUP_REMOVED lines=15> */
.L_x_1328:
[----:B------:R-:W-:Y:S05]  /*64a0*/  BSYNC B0 ;  /* 0x0000000000007941 */ /* 0x000fea0003800000 */
.L_x_1327:
        /* <DEDUP_REMOVED lines=15> */
.L_x_1330:
[----:B------:R-:W-:Y:S05]  /*65a0*/  BSYNC B0 ;  /* 0x0000000000007941 */ /* 0x000fea0003800000 */
.L_x_1329:
        /* <DEDUP_REMOVED lines=15> */
.L_x_1271:
        /* <DEDUP_REMOVED lines=13> */
[----:B------:R-:W-:Y:S02]  /*6770*/  ULDC UR4, c[0x0][0x280] ;  /* 0x0000a00000047ab9 */ /* 0x000fe40000000800 */
[----:B------:R-:W-:-:S04]  /*6780*/  UIADD3 UR5, UR4, 0x3f, URZ ;  /* 0x0000003f04057890 */ /* 0x000fc8000fffe03f */
[----:B------:R-:W-:Y:S01]  /*6790*/  USHF.R.S32.HI UR6, URZ, 0x1f, UR5 ;  /* 0x0000001f3f067899 */ /* 0x000fe20008011405 */
[----:B------:R-:W2:Y:S03]  /*67a0*/  S2UR UR17, SR_CTAID.Y ;  /* 0x00000000001179c3 */ /* 0x000ea60000002600 */
[----:B------:R-:W-:-:S04]  /*67b0*/  ULEA.HI UR5, UR6, UR5, URZ, 0x6 ;  /* 0x0000000506057291 */ /* 0x000fc8000f8f303f */
[----:B------:R-:W-:Y:S01]  /*67c0*/  USHF.R.S32.HI UR5, URZ, 0x6, UR5 ;  /* 0x000000063f057899 */ /* 0x000fe20008011405 */
[----:B-1----:R-:W-:Y:S01]  /*67d0*/  ISETP.LE.AND P0, PT, RZ, UR23, PT ;  /* 0x00000017ff007c0c */ /* 0x002fe2000bf03270 */
[----:B--2---:R-:W-:-:S12]  /*67e0*/  USHF.R.S32.HI UR18, URZ, 0x1f, UR17 ;  /* 0x0000001f3f127899 */ /* 0x004fd80008011411 */
[----:B------:R-:W-:Y:S05]  /*67f0*/  @!P0 BRA `(.L_x_1332) ;  /* 0x00000000002c8947 */ /* 0x000fea0003800000 */
        /* <DEDUP_REMOVED lines=9> */
[----:B------:R-:W-:Y:S01]  /*6890*/  USEL UR11, UR5, UR7, UP0 ;  /* 0x00000007050b7287 */ /* 0x000fe20008000000 */
[----:B------:R-:W-:Y:S11]  /*68a0*/  BRA `(.L_x_1333) ;  /* 0x0000000000047947 */ /* 0x000ff60003800000 */
.L_x_1332:
[----:B------:R-:W-:-:S05]  /*68b0*/  UMOV UR11, UR5 ;  /* 0x00000005000b7c82 */ /* 0x000fca0008000000 */
.L_x_1333:
[----:B------:R-:W-:Y:S01]  /*68c0*/  ULEA UR4, UR23, UR4, 0x7 ;  /* 0x0000000417047291 */ /* 0x000fe2000f8e383f */
[----:B------:R-:W-:Y:S01]  /*68d0*/  ULDC UR6, c[0x0][0x290] ;  /* 0x0000a40000067ab9 */ /* 0x000fe20000000800 */
[----:B------:R-:W-:Y:S01]  /*68e0*/  ULDC UR7, c[0x0][0x74c] ;  /* 0x0001d30000077ab9 */ /* 0x000fe20000000800 */
[----:B------:R-:W-:Y:S01]  /*68f0*/  ULDC.64 UR12, c[0x0][0x2e0] ;  /* 0x0000b800000c7ab9 */ /* 0x000fe20000000a00 */
[----:B------:R-:W-:Y:S01]  /*6900*/  UIADD3 UR8, -UR7, UR4, -UR6 ;  /* 0x0000000407087290 */ /* 0x000fe2000fffe906 */
[----:B------:R-:W-:Y:S02]  /*6910*/  ULDC UR15, c[0x0][0x288] ;  /* 0x0000a200000f7ab9 */ /* 0x000fe40000000800 */
[----:B------:R-:W-:Y:S01]  /*6920*/  ULDC.64 UR6, c[0x0][0x2d8] ;  /* 0x0000b60000067ab9 */ /* 0x000fe20000000a00 */
[----:B------:R-:W-:Y:S02]  /*6930*/  USHF.R.S32.HI UR9, URZ, 0x1f, UR8 ;  /* 0x0000001f3f097899 */ /* 0x000fe40008011408 */
[----:B------:R-:W-:-:S02]  /*6940*/  UIMAD UR4, UR18, UR6, URZ ;  /* 0x00000006120472a4 */ /* 0x000fc4000f8e023f */
[----:B------:R-:W-:Y:S02]  /*6950*/  ULEA.HI UR10, UR9, UR8, URZ, 0x6 ;  /* 0x00000008090a7291 */ /* 0x000fe4000f8f303f */
[----:B------:R-:W-:Y:S02]  /*6960*/  UIMAD.WIDE.U32 UR8, UR17, UR6, URZ ;  /* 0x00000006110872a5 */ /* 0x000fe4000f8e003f */
[----:B------:R-:W-:Y:S02]  /*6970*/  USHF.R.S32.HI UR10, URZ, 0x6, UR10 ;  /* 0x000000063f0a7899 */ /* 0x000fe4000801140a */
[----:B------:R-:W-:Y:S02]  /*6980*/  UIMAD UR4, UR17, UR7, UR4 ;  /* 0x00000007110472a4 */ /* 0x000fe4000f8e0204 */
[----:B------:R-:W-:Y:S02]  /*6990*/  UISETP.LT.AND UP0, UPT, URZ, UR10, UPT ;  /* 0x0000000a3f00728c */ /* 0x000fe4000bf01270 */
[----:B------:R-:W-:-:S02]  /*69a0*/  USHF.R.S32.HI UR7, URZ, 0x1f, UR16 ;  /* 0x0000001f3f077899 */ /* 0x000fc40008011410 */
[----:B------:R-:W-:Y:S02]  /*69b0*/  USEL UR6, URZ, UR10, !UP0 ;  /* 0x0000000a3f067287 */ /* 0x000fe4000c000000 */
[----:B------:R-:W-:Y:S02]  /*69c0*/  UIMAD UR7, UR7, UR12, URZ ;  /* 0x0000000c070772a4 */ /* 0x000fe4000f8e023f */
[----:B------:R-:W-:Y:S02]  /*69d0*/  UISETP.GT.AND UP0, UPT, UR11, UR6, UPT ;  /* 0x000000060b00728c */ /* 0x000fe4000bf04270 */
[----:B------:R-:W-:Y:S02]  /*69e0*/  UIMAD UR10, UR16, UR15, URZ ;  /* 0x0000000f100a72a4 */ /* 0x000fe4000f8e023f */
[----:B------:R-:W-:Y:S02]  /*69f0*/  UIMAD UR14, UR16, UR13, UR7 ;  /* 0x0000000d100e72a4 */ /* 0x000fe4000f8e0207 */
[----:B------:R-:W-:Y:S01]  /*6a00*/  PLOP3.LUT P1, PT, PT, PT, UP0, 0x80, 0x0 ;  /* 0x000000000000781c */ /* 0x000fe20003f2f008 */
[----:B------:R-:W-:-:S02]  /*6a10*/  UIADD3 UR9, UR9, UR4, URZ ;  /* 0x0000000409097290 */ /* 0x000fc4000fffe03f */
[----:B------:R-:W-:Y:S02]  /*6a20*/  UIADD3 UR7, UP1, UR10, UR17, URZ ;  /* 0x000000110a077290 */ /* 0x000fe4000ff3e03f */
[----:B------:R-:W-:Y:S01]  /*6a30*/  UIMAD.WIDE.U32 UR8, UR16, UR12, UR8 ;  /* 0x0000000c100872a5 */ /* 0x000fe2000f8e0008 */
[----:B------:R-:W-:Y:S01]  /*6a40*/  ELECT P0, URZ, PT ;  /* 0x00000000003f782f */ /* 0x000fe20003800000 */
[----:B------:R-:W-:-:S06]  /*6a50*/  ULEA.HI.X.SX32 UR10, UR10, UR18, 0x1, UP1 ;  /* 0x000000120a0a7291 */ /* 0x000fcc00088f0e3f */
[----:B------:R-:W-:Y:S06]  /*6a60*/  @!P1 BRA `(.L_x_1334) ;  /* 0x00000010004c9947 */ /* 0x000fec0003800000 */
[----:B------:R-:W1:Y:S01]  /*6a70*/  S2R R0, SR_TID.X ;  /* 0x0000000000007919 */ /* 0x000e620000002100 */
[----:B------:R-:W-:Y:S02]  /*6a80*/  UIADD3 UR4, -UR6, UR11, URZ ;  /* 0x0000000b06047290 */ /* 0x000fe4000fffe13f */
[----:B------:R-:W-:Y:S02]  /*6a90*/  UIADD3 UR14, UR9, UR14, URZ ;  /* 0x0000000e090e7290 */ /* 0x000fe4000fffe03f */
[----:B------:R-:W-:-:S04]  /*6aa0*/  ULOP3.LUT UR4, UR4, 0x1, URZ, 0xc0, !UPT ;  /* 0x0000000104047892 */ /* 0x000fc8000f8ec03f */
[----:B------:R-:W-:-:S03]  /*6ab0*/  UISETP.NE.U32.AND UP0, UPT, UR4, 0x1, UPT ;  /* 0x000000010400788c */ /* 0x000fc6000bf05070 */
[----:B------:R-:W-:Y:S02]  /*6ac0*/  ULDC UR4, c[0x0][0x760] ;  /* 0x0001d80000047ab9 */ /* 0x000fe40000000800 */
[----:B------:R-:W-:Y:S01]  /*6ad0*/  UIMAD UR15, UR15, UR4, URZ ;  /* 0x000000040f0f72a4 */ /* 0x000fe2000f8e023f */
[----:B------:R-:W-:Y:S02]  /*6ae0*/  PLOP3.LUT P1, PT, PT, PT, UP0, 0x80, 0x0 ;  /* 0x000000000000781c */ /* 0x000fe40003f2f008 */
[----:B-1----:R-:W-:-:S11]  /*6af0*/  LOP3.LUT R9, R0, 0x1f, RZ, 0xc0, !PT ;  /* 0x0000001f00097812 */ /* 0x002fd600078ec0ff */
[----:B------:R-:W-:Y:S05]  /*6b00*/  @P1 BRA `(.L_x_1335) ;  /* 0x00000004006c1947 */ /* 0x000fea0003800000 */
        /* <DEDUP_REMOVED lines=8> */
[----:B------:R-:W-:-:S04]  /*6b90*/  IMAD.U32 R2, RZ, RZ, UR13 ;  /* 0x0000000dff027e24 */ /* 0x000fc8000f8e00ff */
[----:B------:R-:W-:Y:S01]  /*6ba0*/  IMAD.U32 R3, RZ, RZ, UR4 ;  /* 0x00000004ff037e24 */ /* 0x000fe2000f8e00ff */
[----:B------:R-:W-:Y:S06]  /*6bb0*/  @P2 BRA `(.L_x_1337) ;  /* 0x0000000000142947 */ /* 0x000fec0003800000 */
.L_x_1338:
[----:B------:R-:W2:Y:S04]  /*6bc0*/  LDG.E.STRONG.GPU R0, desc[UR46][R2.64] ;  /* 0x0000002e02007981 */ /* 0x000ea8000c1ef900 */
[----:B--2---:R-:W-:Y:S01]  /*6bd0*/  CCTL.IVALL ;  /* 0x00000000ff00798f */ /* 0x004fe20002000000 */
[----:B------:R-:W-:Y:S05]  /*6be0*/  YIELD ;  /* 0x0000000000007946 */ /* 0x000fea0003800000 */
[----:B------:R-:W-:-:S13]  /*6bf0*/  ISETP.NE.AND P1, PT, R0, UR23, PT ;  /* 0x0000001700007c0c */ /* 0x000fda000bf25270 */
[----:B------:R-:W-:Y:S05]  /*6c00*/  @P1 BRA `(.L_x_1338) ;  /* 0xfffffffc00ec1947 */ /* 0x000fea000383ffff */
.L_x_1337:
[----:B------:R-:W-:Y:S05]  /*6c10*/  BSYNC B0 ;  /* 0x0000000000007941 */ /* 0x000fea0003800000 */
.L_x_1336:
[----:B------:R-:W-:-:S03]  /*6c20*/  UMOV UR4, 0xffffffff ;  /* 0xffffffff00047882 */ /* 0x000fc60000000000 */
[----:B------:R-:W-:Y:S05]  /*6c30*/  BRA.DIV UR4, `(.L_x_1339) ;  /* 0x0000003a044c7947 */ /* 0x000fea000b800000 */
[----:B------:R-:W-:Y:S01]  /*6c40*/  NOP ;  /* 0x0000000000007918 */ /* 0x000fe20000000000 */
.L_x_1416:
[----:B------:R-:W-:Y:S01]  /*6c50*/  IMAD.U32 R8, RZ, RZ, UR6 ;  /* 0x00000006ff087e24 */ /* 0x000fe2000f8e00ff */
[----:B------:R-:W-:Y:S05]  /*6c60*/  WARPSYNC.ALL ;  /* 0x0000000000007948 */ /* 0x000fea0003800000 */
[----:B------:R-:W-:Y:S01]  /*6c70*/  BAR.SYNC.DEFER_BLOCKING 0xd, 0xa0 ;  /* 0x0342800000007b1d */ /* 0x000fe20000010000 */
[----:B------:R-:W-:-:S05]  /*6c80*/  IMAD.SHL.U32 R8, R8, 0x2000, RZ ;  /* 0x0000200008087824 */ /* 0x000fca00078e00ff */
        /* <DEDUP_REMOVED lines=18> */
.L_x_1341:
[----:B------:R-:W-:Y:S05]  /*6db0*/  BSYNC B0 ;  /* 0x0000000000007941 */ /* 0x000fea0003800000 */
.L_x_1340:
        /* <DEDUP_REMOVED lines=20> */
.L_x_1343:
[----:B------:R-:W-:Y:S05]  /*6f00*/  BSYNC B0 ;  /* 0x0000000000007941 */ /* 0x000fea0003800000 */
.L_x_1342:
[----:B------:R-:W-:Y:S06]  /*6f10*/  BAR.ARV 0xa, 0xa0 ;  /* 0x0282800000007b1d */ /* 0x000fec0000002000 */
[----:B------:R-:W-:Y:S04]  /*6f20*/  BSSY B0, `(.L_x_1344) ;  /* 0x0000003000007945 */ /* 0x000fe80003800000 */
[----:B------:R-:W-:Y:S05]  /*6f30*/  @!P0 BRA `(.L_x_1345) ;  /* 0x0000000000048947 */ /* 0x000fea0003800000 */
[----:B------:R-:W-:-:S04]  /*6f40*/  DEPBAR.LE SB0, 0x0 ;  /* 0x000080000000791a */ /* 0x000fc80000000000 */
.L_x_1345:
[----:B------:R-:W-:Y:S05]  /*6f50*/  BSYNC B0 ;  /* 0x0000000000007941 */ /* 0x000fea0003800000 */
.L_x_1344:
        /* <DEDUP_REMOVED lines=19> */
.L_x_1347:
[----:B------:R-:W-:Y:S05]  /*7090*/  BSYNC B0 ;  /* 0x0000000000007941 */ /* 0x000fea0003800000 */
.L_x_1346:
[----:B------:R-:W-:Y:S01]  /*70a0*/  UIADD3 UR18, UR6, 0x1, URZ ;  /* 0x0000000106127890 */ /* 0x000fe2000fffe03f */
[----:B------:R-:W-:Y:S11]  /*70b0*/  BRA `(.L_x_1348) ;  /* 0x0000000000047947 */ /* 0x000ff60003800000 */
.L_x_1335:
[----:B------:R-:W-:-:S05]  /*70c0*/  UMOV UR18, UR6 ;  /* 0x0000000600127c82 */ /* 0x000fca0008000000 */
.L_x_1348:
[----:B------:R-:W-:-:S03]  /*70d0*/  UIADD3 UR4, UR6, 0x1, URZ ;  /* 0x0000000106047890 */ /* 0x000fc6000fffe03f */
[----:B------:R-:W-:Y:S01]  /*70e0*/  UMOV UR6, UR18 ;  /* 0x0000001200067c82 */ /* 0x000fe20008000000 */
[----:B------:R-:W-:-:S06]  /*70f0*/  UISETP.NE.AND UP0, UPT, UR11, UR4, UPT ;  /* 0x000000040b00728c */ /* 0x000fcc000bf05270 */
[----:B------:R-:W-:-:S13]  /*7100*/  PLOP3.LUT P1, PT, PT, PT, UP0, 0x80, 0x0 ;  /* 0x000000000000781c */ /* 0x000fda0003f2f008 */
[----:B------:R-:W-:Y:S05]  /*7110*/  @!P1 BRA `(.L_x_1334) ;  /* 0x0000000800a09947 */ /* 0x000fea0003800000 */
[----:B------:R-:W-:Y:S01]  /*7120*/  ULDC.64 UR20, c[0x0][0x2c0] ;  /* 0x0000b00000147ab9 */ /* 0x000fe20000000a00 */
[----:B------:R-:W-:Y:S01]  /*7130*/  UMOV UR4, URZ ;  /* 0x0000003f00047c82 */ /* 0x000fe20008000000 */
[----:B------:R-:W-:Y:S01]  /*7140*/  ULEA UR20, UP0, UR8, UR20, 0x2 ;  /* 0x0000001408147291 */ /* 0x000fe2000f80103f */
[----:B------:R-:W-:-:S03]  /*7150*/  UMOV UR6, UR18 ;  /* 0x0000001200067c82 */ /* 0x000fc60008000000 */
[----:B------:R-:W-:Y:S02]  /*7160*/  ULEA.HI.X UR21, UR8, UR21, UR14, 0x2, UP0 ;  /* 0x0000001508157291 */ /* 0x000fe400080f140e */
[----:B------:R-:W-:-:S04]  /*7170*/  UIADD3 UR20, UP0, UR20, 0x4000, URZ ;  /* 0x0000400014147890 */ /* 0x000fc8000ff1e03f */
[----:B------:R-:W-:-:S12]  /*7180*/  UIADD3.X UR21, URZ, UR21, URZ, UP0, !UPT ;  /* 0x000000153f157290 */ /* 0x000fd800087fe43f */
.L_x_1373:
        /* <DEDUP_REMOVED lines=11> */
.L_x_1351:
[----:B------:R-:W2:Y:S04]  /*7240*/  LDG.E.STRONG.GPU R0, desc[UR46][R2.64] ;  /* 0x0000002e02007981 */ /* 0x000ea8000c1ef900 */
[----:B--2---:R-:W-:Y:S01]  /*7250*/  CCTL.IVALL ;  /* 0x00000000ff00798f */ /* 0x004fe20002000000 */
[----:B------:R-:W-:Y:S05]  /*7260*/  YIELD ;  /* 0x0000000000007946 */ /* 0x000fea0003800000 */
[----:B------:R-:W-:-:S13]  /*7270*/  ISETP.NE.AND P1, PT, R0, UR23, PT ;  /* 0x0000001700007c0c */ /* 0x000fda000bf25270 */
[----:B------:R-:W-:Y:S05]  /*7280*/  @P1 BRA `(.L_x_1351) ;  /* 0xfffffffc00ec1947 */ /* 0x000fea000383ffff */
.L_x_1350:
[----:B------:R-:W-:Y:S05]  /*7290*/  BSYNC B0 ;  /* 0x0000000000007941 */ /* 0x000fea0003800000 */
.L_x_1349:
[----:B------:R-:W-:-:S03]  /*72a0*/  UMOV UR16, 0xffffffff ;  /* 0xffffffff00107882 */ /* 0x000fc60000000000 */
[----:B------:R-:W-:Y:S05]  /*72b0*/  BRA.DIV UR16, `(.L_x_1352) ;  /* 0x0000003210c87947 */ /* 0x000fea000b800000 */
[----:B------:R-:W-:Y:S01]  /*72c0*/  NOP ;  /* 0x0000000000007918 */ /* 0x000fe20000000000 */
.L_x_1419:
[----:B------:R-:W-:Y:S05]  /*72d0*/  WARPSYNC.ALL ;  /* 0x0000000000007948 */ /* 0x000fea0003800000 */
[----:B------:R-:W-:Y:S06]  /*72e0*/  BAR.SYNC.DEFER_BLOCKING 0xd, 0xa0 ;  /* 0x0342800000007b1d */ /* 0x000fec0000010000 */
[----:B------:R-:W-:Y:S04]  /*72f0*/  BSSY B0, `(.L_x_1353) ;  /* 0x0000011000007945 */ /* 0x000fe80003800000 */
[----:B------:R-:W-:Y:S05]  /*7300*/  @!P0 BRA `(.L_x_1354) ;  /* 0x00000000003c8947 */ /* 0x000fea0003800000 */
[----:B------:R-:W1:Y:S01]  /*7310*/  S2UR UR22, SR_CgaCtaId ;  /* 0x00000000001679c3 */ /* 0x000e620000008800 */
[----:B------:R-:W-:Y:S01]  /*7320*/  USHF.L.U32 UR16, UR6, 0xd, URZ ;  /* 0x0000000d06107899 */ /* 0x000fe2000800063f */
        /* <DEDUP_REMOVED lines=11> */
[----:B------:R1:W-:Y:S02]  /*73e0*/  UBLKRED.G.S.ADD.F32.RN [UR16], [UR22], UR24, desc[UR26] ;  /* 0x00001a10160073bb */ /* 0x0003e400080a1418 */
[----:B-1----:R0:W-:Y:S02]  /*73f0*/  UTMACMDFLUSH ;  /* 0x00000000000079b7 */ /* 0x0021e40000000000 */
.L_x_1354:
[----:B------:R-:W-:Y:S05]  /*7400*/  BSYNC B0 ;  /* 0x0000000000007941 */ /* 0x000fea0003800000 */
.L_x_1353:
[----:B------:R-:W-:Y:S01]  /*7410*/  ULEA UR16, UR18, UR4, 0xd ;  /* 0x0000000412107291 */ /* 0x000fe2000f8e683f */
[----:B------:R-:W-:Y:S03]  /*7420*/  BAR.SYNC.DEFER_BLOCKING 0xe, 0xa0 ;  /* 0x0382800000007b1d */ /* 0x000fe60000010000 */
[----:B------:R-:W-:-:S03]  /*7430*/  UIMAD.WIDE UR16, UR16, 0x4, UR20 ;  /* 0x00000004101078a5 */ /* 0x000fc6000f8e0214 */
        /* <DEDUP_REMOVED lines=12> */
.L_x_1356:
[----:B------:R-:W-:Y:S05]  /*7500*/  BSYNC B0 ;  /* 0x0000000000007941 */ /* 0x000fea0003800000 */
.L_x_1355:
[----:B------:R-:W-:Y:S06]  /*7510*/  BAR.ARV 0xa, 0xa0 ;  /* 0x0282800000007b1d */ /* 0x000fec0000002000 */
[----:B------:R-:W-:Y:S04]  /*7520*/  BSSY B0, `(.L_x_1357) ;  /* 0x0000003000007945 */ /* 0x000fe80003800000 */
[----:B------:R-:W-:Y:S05]  /*7530*/  @!P0 BRA `(.L_x_1358) ;  /* 0x0000000000048947 */ /* 0x000fea0003800000 */
[----:B------:R-:W-:-:S04]  /*7540*/  DEPBAR.LE SB0, 0x0 ;  /* 0x000080000000791a */ /* 0x000fc80000000000 */
.L_x_1358:
[----:B------:R-:W-:Y:S05]  /*7550*/  BSYNC B0 ;  /* 0x0000000000007941 */ /* 0x000fea0003800000 */
.L_x_1357:
        /* <DEDUP_REMOVED lines=19> */
.L_x_1360:
[----:B------:R-:W-:Y:S05]  /*7690*/  BSYNC B0 ;  /* 0x0000000000007941 */ /* 0x000fea0003800000 */
.L_x_1359:
        /* <DEDUP_REMOVED lines=9> */
.L_x_1363:
[----:B------:R-:W2:Y:S04]  /*7730*/  LDG.E.STRONG.GPU R0, desc[UR46][R2.64] ;  /* 0x0000002e02007981 */ /* 0x000ea8000c1ef900 */
[----:B--2---:R-:W-:Y:S01]  /*7740*/  CCTL.IVALL ;  /* 0x00000000ff00798f */ /* 0x004fe20002000000 */
[----:B------:R-:W-:Y:S05]  /*7750*/  YIELD ;  /* 0x0000000000007946 */ /* 0x000fea0003800000 */
[----:B------:R-:W-:-:S13]  /*7760*/  ISETP.NE.AND P1, PT, R0, UR23, PT ;  /* 0x0000001700007c0c */ /* 0x000fda000bf25270 */
[----:B------:R-:W-:Y:S05]  /*7770*/  @P1 BRA `(.L_x_1363) ;  /* 0xfffffffc00ec1947 */ /* 0x000fea000383ffff */
.L_x_1362:
[----:B------:R-:W-:Y:S05]  /*7780*/  BSYNC B0 ;  /* 0x0000000000007941 */ /* 0x000fea0003800000 */
.L_x_1361:
[----:B------:R-:W-:-:S03]  /*7790*/  UMOV UR12, 0xffffffff ;  /* 0xffffffff000c7882 */ /* 0x000fc60000000000 */
[----:B------:R-:W-:Y:S05]  /*77a0*/  BRA.DIV UR12, `(.L_x_1364) ;  /* 0x0000002e0ca87947 */ /* 0x000fea000b800000 */
[----:B------:R-:W-:Y:S01]  /*77b0*/  NOP ;  /* 0x0000000000007918 */ /* 0x000fe20000000000 */
.L_x_1422:
[----:B------:R-:W-:Y:S05]  /*77c0*/  WARPSYNC.ALL ;  /* 0x0000000000007948 */ /* 0x000fea0003800000 */
[----:B------:R-:W-:Y:S06]  /*77d0*/  BAR.SYNC.DEFER_BLOCKING 0xd, 0xa0 ;  /* 0x0342800000007b1d */ /* 0x000fec0000010000 */
[----:B------:R-:W-:Y:S04]  /*77e0*/  BSSY B0, `(.L_x_1365) ;  /* 0x000000d000007945 */ /* 0x000fe80003800000 */
[----:B------:R-:W-:Y:S05]  /*77f0*/  @!P0 BRA `(.L_x_1366) ;  /* 0x00000000002c8947 */ /* 0x000fea0003800000 */
[----:B------:R-:W1:Y:S01]  /*7800*/  S2UR UR13, SR_CgaCtaId ;  /* 0x00000000000d79c3 */ /* 0x000e620000008800 */
[----:B------:R-:W-:Y:S01]  /*7810*/  UMOV UR12, 0x400 ;  /* 0x00000400000c7882 */ /* 0x000fe20000000000 */
[----:B------:R-:W-:Y:S01]  /*7820*/  UIADD3 UR24, UP0, UR16, 0x4000, URZ ;  /* 0x0000400010187890 */ /* 0x000fe2000ff1e03f */
[----:B------:R-:W-:Y:S01]  /*7830*/  UMOV UR26, 0x0 ;  /* 0x00000000001a7882 */ /* 0x000fe20000000000 */
[----:B------:R-:W-:Y:S02]  /*7840*/  UMOV UR27, 0x14f00000 ;  /* 0x14f00000001b7882 */ /* 0x000fe40000000000 */
[----:B------:R-:W-:Y:S02]  /*7850*/  UIADD3.X UR25, URZ, UR17, URZ, UP0, !UPT ;  /* 0x000000113f197290 */ /* 0x000fe400087fe43f */
[----:B-1----:R-:W-:-:S03]  /*7860*/  ULEA UR12, UR13, UR12, 0x18 ;  /* 0x0000000c0d0c7291 */ /* 0x002fc6000f8ec03f */
[----:B------:R-:W-:Y:S01]  /*7870*/  UMOV UR13, 0x400 ;  /* 0x00000400000d7882 */ /* 0x000fe20000000000 */
[----:B------:R-:W-:-:S09]  /*7880*/  UIADD3 UR12, UR12, 0x10000, URZ ;  /* 0x000100000c0c7890 */ /* 0x000fd2000fffe03f */
[----:B------:R1:W-:Y:S02]  /*7890*/  UBLKRED.G.S.ADD.F32.RN [UR24], [UR12], UR13, desc[UR26] ;  /* 0x00001a180c0073bb */ /* 0x0003e400080a140d */
[----:B-1----:R0:W-:Y:S02]  /*78a0*/  UTMACMDFLUSH ;  /* 0x00000000000079b7 */ /* 0x0021e40000000000 */
.L_x_1366:
[----:B------:R-:W-:Y:S05]  /*78b0*/  BSYNC B0 ;  /* 0x0000000000007941 */ /* 0x000fea0003800000 */
.L_x_1365:
        /* <DEDUP_REMOVED lines=12> */
[----:B------:R1:W-:Y:S01]  /*7980*/  UBLKRED.G.S.ADD.F32.RN [UR24], [UR12], UR13, desc[UR26] ;  /* 0x00001a180c0073bb */ /* 0x0003e200080a140d */
[----:B------:R0:W-:Y:S01]  /*7990*/  UTMACMDFLUSH ;  /* 0x00000000000079b7 */ /* 0x0001e20000000000 */
[----:B-1----:R-:W-:-:S04]  /*79a0*/  DEPBAR.LE SB0, 0x1 ;  /* 0x000080400000791a */ /* 0x002fc80000000000 */
.L_x_1368:
[----:B------:R-:W-:Y:S05]  /*79b0*/  BSYNC B0 ;  /* 0x0000000000007941 */ /* 0x000fea0003800000 */
.L_x_1367:
[----:B------:R-:W-:Y:S06]  /*79c0*/  BAR.ARV 0xa, 0xa0 ;  /* 0x0282800000007b1d */ /* 0x000fec0000002000 */
[----:B------:R-:W-:Y:S04]  /*79d0*/  BSSY B0, `(.L_x_1369) ;  /* 0x0000003000007945 */ /* 0x000fe80003800000 */
[----:B------:R-:W-:Y:S05]  /*79e0*/  @!P0 BRA `(.L_x_1370) ;  /* 0x0000000000048947 */ /* 0x000fea0003800000 */
[----:B------:R-:W-:-:S04]  /*79f0*/  DEPBAR.LE SB0, 0x0 ;  /* 0x000080000000791a */ /* 0x000fc80000000000 */
.L_x_1370:
[----:B------:R-:W-:Y:S05]  /*7a00*/  BSYNC B0 ;  /* 0x0000000000007941 */ /* 0x000fea0003800000 */
.L_x_1369:
        /* <DEDUP_REMOVED lines=19> */
.L_x_1372:
[----:B------:R-:W-:Y:S05]  /*7b40*/  BSYNC B0 ;  /* 0x0000000000007941 */ /* 0x000fea0003800000 */
.L_x_1371:
[----:B------:R-:W-:Y:S02]  /*7b50*/  UIADD3 UR6, UR6, 0x2, URZ ;  /* 0x0000000206067890 */ /* 0x000fe4000fffe03f */
[----:B------:R-:W-:Y:S02]  /*7b60*/  UIADD3 UR4, UR4, 0x4000, URZ ;  /* 0x0000400004047890 */ /* 0x000fe4000fffe03f */
[----:B------:R-:W-:-:S06]  /*7b70*/  UISETP.GE.AND UP0, UPT, UR6, UR11, UPT ;  /* 0x0000000b0600728c */ /* 0x000fcc000bf06270 */
[----:B------:R-:W-:-:S13]  /*7b80*/  PLOP3.LUT P1, PT, PT, PT, UP0, 0x80, 0x0 ;  /* 0x000000000000781c */ /* 0x000fda0003f2f008 */
[----:B------:R-:W-:Y:S05]  /*7b90*/  @!P1 BRA `(.L_x_1373) ;  /* 0xfffffff4007c9947 */ /* 0x000fea000383ffff */
.L_x_1334:
[----:B------:R-:W-:-:S06]  /*7ba0*/  UISETP.GT.AND UP0, UPT, UR5, UR6, UPT ;  /* 0x000000060500728c */ /* 0x000fcc000bf04270 */
[----:B------:R-:W-:-:S13]  /*7bb0*/  PLOP3.LUT P0, PT, PT, PT, UP0, 0x80, 0x0 ;  /* 0x000000000000781c */ /* 0x000fda0003f0f008 */
[----:B------:R-:W-:Y:S05]  /*7bc0*/  @!P0 BRA `(.L_x_1273) ;  /* 0x0000002800088947 */ /* 0x000fea0003800000 */
[----:B------:R-:W2:Y:S01]  /*7bd0*/  S2R R0, SR_TID.X ;  /* 0x0000000000007919 */ /* 0x000ea20000002100 */
[----:B------:R-:W-:Y:S01]  /*7be0*/  UIADD3 UR4, UR5, -UR6, URZ ;  /* 0x8000000605047290 */ /* 0x000fe2000fffe03f */
[----:B------:R-:W-:Y:S01]  /*7bf0*/  ULDC UR16, c[0x0][0x288] ;  /* 0x0000a20000107ab9 */ /* 0x000fe20000000800 */
[----:B------:R-:W-:Y:S02]  /*7c00*/  ULDC UR17, c[0x0][0x760] ;  /* 0x0001d80000117ab9 */ /* 0x000fe40000000800 */
[----:B------:R-:W-:Y:S02]  /*7c10*/  ULOP3.LUT UR4, UR4, 0x1, URZ, 0xc0, !UPT ;  /* 0x0000000104047892 */ /* 0x000fe4000f8ec03f */
[----:B------:R-:W-:Y:S02]  /*7c20*/  UIMAD UR18, UR16, UR17, URZ ;  /* 0x00000011101272a4 */ /* 0x000fe4000f8e023f */
[----:B------:R-:W-:-:S06]  /*7c30*/  UISETP.NE.U32.AND UP0, UPT, UR4, 0x1, UPT ;  /* 0x000000010400788c */ /* 0x000fcc000bf05070 */
[----:B------:R-:W-:Y:S02]  /*7c40*/  PLOP3.LUT P0, PT, PT, PT, UP0, 0x80, 0x0 ;  /* 0x000000000000781c */ /* 0x000fe40003f0f008 */
[----:B--2---:R-:W-:-:S11]  /*7c50*/  LOP3.LUT R0, R0, 0x1f, RZ, 0xc0, !PT ;  /* 0x0000001f00007812 */ /* 0x004fd600078ec0ff */
[----:B------:R-:W-:Y:S05]  /*7c60*/  @P0 BRA `(.L_x_1374) ;  /* 0x0000000000780947 */ /* 0x000fea0003800000 */
[----:B------:R-:W-:Y:S01]  /*7c70*/  UIMAD UR4, UR18, UR6, URZ ;  /* 0x00000006120472a4 */ /* 0x000fe2000f8e023f */
[----:B------:R-:W-:Y:S01]  /*7c80*/  ISETP.NE.AND P0, PT, R0, RZ, PT ;  /* 0x000000ff0000720c */ /* 0x000fe20003f05270 */
[----:B------:R-:W-:Y:S01]  /*7c90*/  ULDC.64 UR12, c[0x0][0x768] ;  /* 0x0001da00000c7ab9 */ /* 0x000fe20000000a00 */
[----:B------:R-:W-:Y:S01]  /*7ca0*/  BSSY B0, `(.L_x_1375) ;  /* 0x0000019000007945 */ /* 0x000fe20003800000 */
[----:B------:R-:W-:-:S04]  /*7cb0*/  UIADD3 UR8, UP0, UR4, UR7, URZ ;  /* 0x0000000704087290 */ /* 0x000fc8000ff1e03f */
[----:B------:R-:W-:Y:S02]  /*7cc0*/  ULEA.HI.X.SX32 UR9, UR4, UR10, 0x1, UP0 ;  /* 0x0000000a04097291 */ /* 0x000fe400080f0e3f */
[----:B------:R-:W-:Y:S02]  /*7cd0*/  ULEA UR11, UP0, UR8, UR12, 0x2 ;  /* 0x0000000c080b7291 */ /* 0x000fe4000f80103f */
[----:B------:R-:W-:Y:S02]  /*7ce0*/  UIADD3 UR4, UR6, 0x1, URZ ;  /* 0x0000000106047890 */ /* 0x000fe4000fffe03f */
[----:B------:R-:W-:Y:S01]  /*7cf0*/  ULEA.HI.X UR9, UR8, UR13, UR9, 0x2, UP0 ;  /* 0x0000000d08097291 */ /* 0x000fe200080f1409 */
[----:B------:R-:W-:Y:S01]  /*7d00*/  NOP ;  /* 0x0000000000007918 */ /* 0x000fe20000000000 */
[----:B------:R-:W-:Y:S10]  /*7d10*/  @P0 BRA `(.L_x_1376) ;  /* 0x0000000000440947 */ /* 0x000ff40003800000 */
        /* <DEDUP_REMOVED lines=9> */
[----:B-1----:R-:W1:Y:S01]  /*7db0*/  S2R R2, SR_LANEID ;  /* 0x0000000000027919 */ /* 0x002e620000000000 */
[----:B------:R-:W-:Y:S01]  /*7dc0*/  VOTEU.ANY UR8, UPT, PT ;  /* 0x0000000000087886 */ /* 0x000fe200038e0100 */
[----:B------:R-:W-:Y:S01]  /*7dd0*/  IMAD.U32 R3, RZ, RZ, UR9 ;  /* 0x00000009ff037e24 */ /* 0x000fe2000f8e00ff */
[----:B------:R-:W-:-:S02]  /*7de0*/  UFLO.U32 UR12, UR8 ;  /* 0x00000008000c72bd */ /* 0x000fc400080e0000 */
[----:B------:R-:W2:Y:S04]  /*7df0*/  POPC R5, UR8 ;  /* 0x0000000800057d09 */ /* 0x000ea80008000000 */
[----:B-1----:R-:W-:Y:S01]  /*7e00*/  ISETP.EQ.U32.AND P0, PT, R2, UR12, PT ;  /* 0x0000000c02007c0c */ /* 0x002fe2000bf02070 */
[----:B------:R-:W-:-:S12]  /*7e10*/  IMAD.U32 R2, RZ, RZ, UR11 ;  /* 0x0000000bff027e24 */ /* 0x000fd8000f8e00ff */
[----:B--2---:R2:W-:Y:S02]  /*7e20*/  @P0 REDG.E.ADD.S32.STRONG.GPU desc[UR46][R2.64], R5 ;  /* 0x000000050200098e */ /* 0x0045e4000c10e3ae */
.L_x_1376:
[----:B------:R-:W-:Y:S05]  /*7e30*/  BSYNC B0 ;  /* 0x0000000000007941 */ /* 0x000fea0003800000 */
.L_x_1375:
[----:B------:R-:W-:Y:S05]  /*7e40*/  BRA `(.L_x_1377) ;  /* 0x0000000000047947 */ /* 0x000fea0003800000 */
.L_x_1374:
[----:B------:R-:W-:-:S05]  /*7e50*/  UMOV UR4, UR6 ;  /* 0x0000000600047c82 */ /* 0x000fca0008000000 */
.L_x_1377:
[----:B------:R-:W-:-:S04]  /*7e60*/  UIADD3 UR8, UR6, 0x1, URZ ;  /* 0x0000000106087890 */ /* 0x000fc8000fffe03f */
[----:B------:R-:W-:-:S06]  /*7e70*/  UISETP.NE.AND UP0, UPT, UR5, UR8, UPT ;  /* 0x000000080500728c */ /* 0x000fcc000bf05270 */
[----:B------:R-:W-:-:S13]  /*7e80*/  PLOP3.LUT P0, PT, PT, PT, UP0, 0x80, 0x0 ;  /* 0x000000000000781c */ /* 0x000fda0003f0f008 */
[----:B------:R-:W-:Y:S05]  /*7e90*/  @!P0 BRA `(.L_x_1273) ;  /* 0x0000002400548947 */ /* 0x000fea0003800000 */
[----:B------:R-:W-:Y:S01]  /*7ea0*/  UIADD3 UR8, UR4, 0x1, URZ ;  /* 0x0000000104087890 */ /* 0x000fe2000fffe03f */
[----:B------:R-:W-:Y:S01]  /*7eb0*/  ISETP.NE.AND P1, PT, R0, RZ, PT ;  /* 0x000000ff0000720c */ /* 0x000fe20003f25270 */
[----:B------:R-:W-:Y:S02]  /*7ec0*/  UIMAD UR9, UR4, UR16, URZ ;  /* 0x00000010040972a4 */ /* 0x000fe4000f8e023f */
[----:B------:R-:W-:Y:S02]  /*7ed0*/  UIADD3 UR11, -UR5, UR4, URZ ;  /* 0x00000004050b7290 */ /* 0x000fe4000fffe13f */
[----:B------:R-:W-:Y:S02]  /*7ee0*/  UIMAD UR8, UR18, UR8, URZ ;  /* 0x00000008120872a4 */ /* 0x000fe4000f8e023f */
[----:B------:R-:W-:Y:S01]  /*7ef0*/  UIMAD UR9, UR9, UR17, URZ ;  /* 0x00000011090972a4 */ /* 0x000fe2000f8e023f */
[----:B------:R-:W-:-:S11]  /*7f00*/  ULDC.64 UR20, c[0x0][0x768] ;  /* 0x0001da0000147ab9 */ /* 0x000fd60000000a00 */
.L_x_1382:
[----:B------:R-:W-:Y:S01]  /*7f10*/  UIADD3 UR12, UP0, UR9, UR7, URZ ;  /* 0x00000007090c7290 */ /* 0x000fe2000ff1e03f */
[----:B------:R-:W-:-:S03]  /*7f20*/  NOP ;  /* 0x0000000000007918 */ /* 0x000fc60000000000 */
[----:B------:R-:W-:Y:S01]  /*7f30*/  ULEA.HI.X.SX32 UR13, UR9, UR10, 0x1, UP0 ;  /* 0x0000000a090d7291 */ /* 0x000fe200080f0e3f */
[----:B------:R-:W-:Y:S01]  /*7f40*/  BSSY B0, `(.L_x_1378) ;  /* 0x0000015000007945 */ /* 0x000fe20003800000 */
[----:B------:R-:W-:-:S04]  /*7f50*/  ULEA UR15, UP0, UR12, UR20, 0x2 ;  /* 0x000000140c0f7291 */ /* 0x000fc8000f80103f */
[----:B------:R-:W-:Y:S01]  /*7f60*/  ULEA.HI.X UR13, UR12, UR21, UR13, 0x2, UP0 ;  /* 0x000000150c0d7291 */ /* 0x000fe200080f140d */
[----:B---34-:R-:W-:Y:S11]  /*7f70*/  @P1 BRA `(.L_x_1379) ;  /* 0x0000000000441947 */ /* 0x018ff60003800000 */
[----:B------:R-:W-:Y:S01]  /*7f80*/  @!PT LDS RZ, [RZ] ;  /* 0x00000000fffff984 */ /* 0x000fe20000000800 */
[----:B------:R-:W-:Y:S01]  /*7f90*/  @!PT LDS RZ, [RZ] ;  /* 0x00000000fffff984 */ /* 0x000fe20000000800 */
[----:B------:R-:W-:Y:S01]  /*7fa0*/  @!PT LDS RZ, [RZ] ;  /* 0x00000000fffff984 */ /* 0x000fe20000000800 */
[----:B------:R-:W-:Y:S01]  /*7fb0*/  @!PT LDS RZ, [RZ] ;  /* 0x00000000fffff984 */ /* 0x000fe20000000800 */
[----:B------:R3:W-:Y:S06]  /*7fc0*/  MEMBAR.ALL.CTA ;  /* 0x0000000000007992 */ /* 0x0007ec0000008000 */
[----:B---3--:R-:W-:Y:S06]  /*7fd0*/  MEMBAR.ALL.GPU ;  /* 0x0000000000007992 */ /* 0x008fec000000a000 */
[----:B------:R-:W-:-:S00]  /*7fe0*/  ERRBAR ;  /* 0x00000000000079ab */ /* 0x000fc00000000000 */
[----:B------:R-:W-:Y:S06]  /*7ff0*/  CGAERRBAR ;  /* 0x00000000000075ab */ /* 0x000fec0000000000 */
[----:B012345:R-:W-:Y:S01]  /*8000*/  CCTL.IVALL ;  /* 0x00000000ff00798f */ /* 0x03ffe20002000000 */
[----:B------:R-:W3:Y:S01]  /*8010*/  S2R R0, SR_LANEID ;  /* 0x0000000000007919 */ /* 0x000ee20000000000 */
[----:B------:R-:W-:Y:S01]  /*8020*/  VOTEU.ANY UR12, UPT, PT ;  /* 0x00000000000c7886 */ /* 0x000fe200038e0100 */
[----:B-12---:R-:W-:Y:S01]  /*8030*/  IMAD.U32 R2, RZ, RZ, UR15 ;  /* 0x0000000fff027e24 */ /* 0x006fe2000f8e00ff */
[----:B------:R-:W-:-:S02]  /*8040*/  UFLO.U32 UR14, UR12 ;  /* 0x0000000c000e72bd */ /* 0x000fc400080e0000 */
[----:B------:R-:W1:Y:S01]  /*8050*/  POPC R5, UR12 ;  /* 0x0000000c00057d09 */ /* 0x000e620008000000 */
[----:B------:R-:W-:-:S03]  /*8060*/  IMAD.U32 R3, RZ, RZ, UR13 ;  /* 0x0000000dff037e24 */ /* 0x000fc6000f8e00ff */
[----:B---3--:R-:W-:-:S13]  /*8070*/  ISETP.EQ.U32.AND P0, PT, R0, UR14, PT ;  /* 0x0000000e00007c0c */ /* 0x008fda000bf02070 */
[----:B-1----:R3:W-:Y:S02]  /*8080*/  @P0 REDG.E.ADD.S32.STRONG.GPU desc[UR46][R2.64], R5 ;  /* 0x000000050200098e */ /* 0x0027e4000c10e3ae */
.L_x_1379:
[----:B------:R-:W-:Y:S05]  /*8090*/  BSYNC B0 ;  /* 0x0000000000007941 */ /* 0x000fea0003800000 */
.L_x_1378:
[----:B------:R-:W-:Y:S01]  /*80a0*/  UIADD3 UR12, UP0, UR8, UR7, URZ ;  /* 0x00000007080c7290 */ /* 0x000fe2000ff1e03f */
[----:B------:R-:W-:-:S03]  /*80b0*/  NOP ;  /* 0x0000000000007918 */ /* 0x000fc60000000000 */
[----:B------:R-:W-:Y:S01]  /*80c0*/  ULEA.HI.X.SX32 UR13, UR8, UR10, 0x1, UP0 ;  /* 0x0000000a080d7291 */ /* 0x000fe200080f0e3f */
[----:B------:R-:W-:Y:S01]  /*80d0*/  BSSY B0, `(.L_x_1380) ;  /* 0x0000015000007945 */ /* 0x000fe20003800000 */
[----:B------:R-:W-:-:S04]  /*80e0*/  ULEA UR15, UP0, UR12, UR20, 0x2 ;  /* 0x000000140c0f7291 */ /* 0x000fc8000f80103f */
[----:B------:R-:W-:Y:S01]  /*80f0*/  ULEA.HI.X UR13, UR12, UR21, UR13, 0x2, UP0 ;  /* 0x000000150c0d7291 */ /* 0x000fe200080f140d */
[----:B------:R-:W-:Y:S11]  /*8100*/  @P1 BRA `(.L_x_1381) ;  /* 0x0000000000441947 */ /* 0x000ff60003800000 */
[----:B------:R-:W-:Y:S01]  /*8110*/  @!PT LDS RZ, [RZ] ;  /* 0x00000000fffff984 */ /* 0x000fe20000000800 */
[----:B------:R-:W-:Y:S01]  /*8120*/  @!PT LDS RZ, [RZ] ;  /* 0x00000000fffff984 */ /* 0x000fe20000000800 */
[----:B------:R-:W-:Y:S01]  /*8130*/  @!PT LDS RZ, [RZ] ;  /* 0x00000000fffff984 */ /* 0x000fe20000000800 */
[----:B------:R-:W-:Y:S01]  /*8140*/  @!PT LDS RZ, [RZ] ;  /* 0x00000000fffff984 */ /* 0x000fe20000000800 */
[----:B------:R4:W-:Y:S06]  /*8150*/  MEMBAR.ALL.CTA ;  /* 0x0000000000007992 */ /* 0x0009ec0000008000 */
[----:B----4-:R-:W-:Y:S06]  /*8160*/  MEMBAR.ALL.GPU ;  /* 0x0000000000007992 */ /* 0x010fec000000a000 */
[----:B------:R-:W-:-:S00]  /*8170*/  ERRBAR ;  /* 0x00000000000079ab */ /* 0x000fc00000000000 */
[----:B------:R-:W-:Y:S06]  /*8180*/  CGAERRBAR ;  /* 0x00000000000075ab */ /* 0x000fec0000000000 */
[----:B012345:R-:W-:Y:S01]  /*8190*/  CCTL.IVALL ;  /* 0x00000000ff00798f */ /* 0x03ffe20002000000 */
[----:B------:R-:W4:Y:S01]  /*81a0*/  S2R R0, SR_LANEID ;  /* 0x0000000000007919 */ /* 0x000f220000000000 */
[----:B------:R-:W-:Y:S01]  /*81b0*/  VOTEU.ANY UR12, UPT, PT ;  /* 0x00000000000c7886 */ /* 0x000fe200038e0100 */
[----:B-123--:R-:W-:Y:S01]  /*81c0*/  IMAD.U32 R2, RZ, RZ, UR15 ;  /* 0x0000000fff027e24 */ /* 0x00efe2000f8e00ff */
[----:B------:R-:W-:-:S02]  /*81d0*/  UFLO.U32 UR14, UR12 ;  /* 0x0000000c000e72bd */ /* 0x000fc400080e0000 */
[----:B------:R-:W1:Y:S01]  /*81e0*/  POPC R5, UR12 ;  /* 0x0000000c00057d09 */ /* 0x000e620008000000 */
[----:B------:R-:W-:-:S03]  /*81f0*/  IMAD.U32 R3, RZ, RZ, UR13 ;  /* 0x0000000dff037e24 */ /* 0x000fc6000f8e00ff */
[----:B----4-:R-:W-:-:S13]  /*8200*/  ISETP.EQ.U32.AND P0, PT, R0, UR14, PT ;  /* 0x0000000e00007c0c */ /* 0x010fda000bf02070 */
[----:B-1----:R4:W-:Y:S02]  /*8210*/  @P0 REDG.E.ADD.S32.STRONG.GPU desc[UR46][R2.64], R5 ;  /* 0x000000050200098e */ /* 0x0029e4000c10e3ae */
.L_x_1381:
[----:B------:R-:W-:Y:S05]  /*8220*/  BSYNC B0 ;  /* 0x0000000000007941 */ /* 0x000fea0003800000 */
.L_x_1380:
[----:B------:R-:W-:Y:S02]  /*8230*/  UIADD3 UR11, UR11, 0x2, URZ ;  /* 0x000000020b0b7890 */ /* 0x000fe4000fffe03f */
[----:B------:R-:W-:Y:S02]  /*8240*/  ULEA UR8, UR18, UR8, 0x1 ;  /* 0x0000000812087291 */ /* 0x000fe4000f8e083f */
[----:B------:R-:W-:Y:S02]  /*8250*/  ULEA UR9, UR18, UR9, 0x1 ;  /* 0x0000000912097291 */ /* 0x000fe4000f8e083f */
[----:B------:R-:W-:-:S13]  /*8260*/  ISETP.NE.AND P0, PT, RZ, UR11, PT ;  /* 0x0000000bff007c0c */ /* 0x000fda000bf05270 */
[----:B------:R-:W-:Y:S05]  /*8270*/  @!P0 BRA `(.L_x_1273) ;  /* 0x00000020005c8947 */ /* 0x000fea0003800000 */
[----:B------:R-:W-:Y:S05]  /*8280*/  BRA `(.L_x_1382) ;  /* 0xfffffffc00207947 */ /* 0x000fea000383ffff */
.L_x_1331:
        /* <DEDUP_REMOVED lines=33> */
.L_x_1384:
        /* <DEDUP_REMOVED lines=43> */
.L_x_1423:
        /* <DEDUP_REMOVED lines=15> */
.L_x_1387:
        /* <DEDUP_REMOVED lines=98> */
.L_x_1398:
[----:B--234-:R-:W-:-:S04]  /*8e60*/  SHF.L.U32 R21, R11, 0x1f, RZ ;  /* 0x0000001f0b157819 */ /* 0x01cfc800000006ff */
[----:B------:R-:W1:Y:S02]  /*8e70*/  SYNCS.PHASECHK.TRANS64.TRYWAIT P1, [R16+URZ+0x30840], R21 ;  /* 0x03084015100075a7 */ /* 0x000e64000802017f */
[----:B-1----:R-:W-:Y:S05]  /*8e80*/  @!P1 BRA `(.L_x_1390) ;  /* 0x0000001800209947 */ /* 0x002fea0003800000 */
.L_x_1424:
[----:B------:R-:W-:Y:S05]  /*8e90*/  @P0 BRA `(.L_x_1391) ;  /* 0x0000000000140947 */ /* 0x000fea0003800000 */
[----:B------:R-:W-:Y:S01]  /*8ea0*/  ISETP.NE.AND P1, PT, R6, RZ, PT ;  /* 0x000000ff0600720c */ /* 0x000fe20003f25270 */
[----:B------:R-:W-:-:S04]  /*8eb0*/  IMAD.MOV.U32 R3, RZ, RZ, 0x4100 ;  /* 0x00004100ff037424 */ /* 0x000fc800078e00ff */
[----:B------:R3:W-:Y:S08]  /*8ec0*/  SYNCS.ARRIVE.TRANS64 RZ, [R16+URZ+0x30830], R3 ;  /* 0x0308300310ff79a7 */ /* 0x0007f0000800003f */
[----:B------:R-:W-:Y:S05]  /*8ed0*/  @!P1 BRA `(.L_x_1391) ;  /* 0x0000000000049947 */ /* 0x000fea0003800000 */
[----:B------:R-:W-:Y:S01]  /*8ee0*/  BPT.TRAP 0x1 ;  /* 0x000000040000795c */ /* 0x000fe20000300000 */
.L_x_1391:
        /* <DEDUP_REMOVED lines=36> */
.L_x_1425:
[----:B------:R-:W-:Y:S05]  /*9130*/  @P0 BRA `(.L_x_1393) ;  /* 0x0000000000140947 */ /* 0x000fea0003800000 */
[----:B------:R-:W-:Y:S01]  /*9140*/  ISETP.NE.AND P1, PT, R6, RZ, PT ;  /* 0x000000ff0600720c */ /* 0x000fe20003f25270 */
[----:B------:R-:W-:-:S04]  /*9150*/  IMAD.MOV.U32 R2, RZ, RZ, 0x4100 ;  /* 0x00004100ff027424 */ /* 0x000fc800078e00ff */
[----:B------:R3:W-:Y:S08]  /*9160*/  SYNCS.ARRIVE.TRANS64 RZ, [R16+URZ+0x30818], R2 ;  /* 0x0308180210ff79a7 */ /* 0x0007f0000800003f */
[----:B------:R-:W-:Y:S05]  /*9170*/  @!P1 BRA `(.L_x_1393) ;  /* 0x0000000000049947 */ /* 0x000fea0003800000 */
[----:B------:R-:W-:Y:S01]  /*9180*/  BPT.TRAP 0x1 ;  /* 0x000000040000795c */ /* 0x000fe20000300000 */
.L_x_1393:
        /* <DEDUP_REMOVED lines=36> */
.L_x_1426:
[----:B------:R-:W-:Y:S05]  /*93d0*/  @P0 BRA `(.L_x_1395) ;  /* 0x0000000000140947 */ /* 0x000fea0003800000 */
[----:B------:R-:W-:Y:S01]  /*93e0*/  ISETP.NE.AND P1, PT, R6, RZ, PT ;  /* 0x000000ff0600720c */ /* 0x000fe20003f25270 */
[----:B-123--:R-:W-:-:S04]  /*93f0*/  IMAD.MOV.U32 R21, RZ, RZ, 0x4100 ;  /* 0x00004100ff157424 */ /* 0x00efc800078e00ff */
[----:B------:R4:W-:Y:S08]  /*9400*/  SYNCS.ARRIVE.TRANS64 RZ, [R16+URZ+0x30838], R21 ;  /* 0x0308381510ff79a7 */ /* 0x0009f0000800003f */
[----:B------:R-:W-:Y:S05]  /*9410*/  @!P1 BRA `(.L_x_1395) ;  /* 0x0000000000049947 */ /* 0x000fea0003800000 */
[----:B------:R-:W-:Y:S01]  /*9420*/  BPT.TRAP 0x1 ;  /* 0x000000040000795c */ /* 0x000fe20000300000 */
.L_x_1395:
        /* <DEDUP_REMOVED lines=31> */
.L_x_1428:
[----:B------:R-:W-:Y:S05]  /*9620*/  @P0 BRA `(.L_x_1397) ;  /* 0x0000000000140947 */ /* 0x000fea0003800000 */
[----:B------:R-:W-:Y:S01]  /*9630*/  ISETP.NE.AND P1, PT, R6, RZ, PT ;  /* 0x000000ff0600720c */ /* 0x000fe20003f25270 */
[----:B------:R-:W-:-:S04]  /*9640*/  IMAD.MOV.U32 R5, RZ, RZ, 0x4100 ;  /* 0x00004100ff057424 */ /* 0x000fc800078e00ff */
[----:B------:R1:W-:Y:S08]  /*9650*/  SYNCS.ARRIVE.TRANS64 RZ, [R16+URZ+0x30810], R5 ;  /* 0x0308100510ff79a7 */ /* 0x0003f0000800003f */
[----:B------:R-:W-:Y:S05]  /*9660*/  @!P1 BRA `(.L_x_1397) ;  /* 0x0000000000049947 */ /* 0x000fea0003800000 */
[----:B------:R-:W-:Y:S01]  /*9670*/  BPT.TRAP 0x1 ;  /* 0x000000040000795c */ /* 0x000fe20000300000 */
.L_x_1397:
        /* <DEDUP_REMOVED lines=37> */
.L_x_1389:
[----:B------:R-:W3:Y:S02]  /*98d0*/  LDL.LU R4, [R1+0x4] ;  /* 0x0000040001047983 */ /* 0x000ee40000300800 */
[----:B---3--:R-:W-:Y:S02]  /*98e0*/  ISETP.NE.AND P1, PT, R4, RZ, PT ;  /* 0x000000ff0400720c */ /* 0x008fe40003f25270 */
[----:B------:R1:W5:Y:S11]  /*98f0*/  LDL R4, [R1] ;  /* 0x0000000001047983 */ /* 0x0003760000100800 */
[----:B-1----:R-:W-:Y:S05]  /*9900*/  @!P1 BRA `(.L_x_1388) ;  /* 0x0000000400489947 */ /* 0x002fea0003800000 */
[----:B------:R-:W-:-:S04]  /*9910*/  SHF.L.U32 R13, R11, 0x1f, RZ ;  /* 0x0000001f0b0d7819 */ /* 0x000fc800000006ff */
[----:B------:R-:W1:Y:S02]  /*9920*/  SYNCS.PHASECHK.TRANS64.TRYWAIT P1, [R16+URZ+0x30840], R13 ;  /* 0x0308400d100075a7 */ /* 0x000e64000802017f */
[----:B-1----:R-:W-:Y:S05]  /*9930*/  @!P1 BRA `(.L_x_1399) ;  /* 0x0000000c00c89947 */ /* 0x002fea0003800000 */
.L_x_1429:
[----:B------:R-:W-:Y:S05]  /*9940*/  @P0 BRA `(.L_x_1400) ;  /* 0x0000000000140947 */ /* 0x000fea0003800000 */
[----:B------:R-:W-:Y:S01]  /*9950*/  ISETP.NE.AND P1, PT, R6, RZ, PT ;  /* 0x000000ff0600720c */ /* 0x000fe20003f25270 */
[----:B--2---:R-:W-:-:S04]  /*9960*/  IMAD.MOV.U32 R5, RZ, RZ, 0x4100 ;  /* 0x00004100ff057424 */ /* 0x004fc800078e00ff */
[----:B------:R3:W-:Y:S08]  /*9970*/  SYNCS.ARRIVE.TRANS64 RZ, [R16+URZ+0x30830], R5 ;  /* 0x0308300510ff79a7 */ /* 0x0007f0000800003f */
[----:B------:R-:W-:Y:S05]  /*9980*/  @!P1 BRA `(.L_x_1400) ;  /* 0x0000000000049947 */ /* 0x000fea0003800000 */
[----:B------:R-:W-:Y:S01]  /*9990*/  BPT.TRAP 0x1 ;  /* 0x000000040000795c */ /* 0x000fe20000300000 */
.L_x_1400:
        /* <DEDUP_REMOVED lines=33> */
.L_x_1430:
[----:B------:R-:W-:Y:S05]  /*9bb0*/  @P0 BRA `(.L_x_1402) ;  /* 0x0000000000140947 */ /* 0x000fea0003800000 */
[----:B------:R-:W-:Y:S01]  /*9bc0*/  ISETP.NE.AND P0, PT, R6, RZ, PT ;  /* 0x000000ff0600720c */ /* 0x000fe20003f05270 */
[----:B------:R-:W-:-:S04]  /*9bd0*/  IMAD.MOV.U32 R5, RZ, RZ, 0x4100 ;  /* 0x00004100ff057424 */ /* 0x000fc800078e00ff */
[----:B------:R3:W-:Y:S08]  /*9be0*/  SYNCS.ARRIVE.TRANS64 RZ, [R16+URZ+0x30818], R5 ;  /* 0x0308180510ff79a7 */ /* 0x0007f0000800003f */
[----:B------:R-:W-:Y:S05]  /*9bf0*/  @!P0 BRA `(.L_x_1402) ;  /* 0x0000000000048947 */ /* 0x000fea0003800000 */
[----:B------:R-:W-:Y:S01]  /*9c00*/  BPT.TRAP 0x1 ;  /* 0x000000040000795c */ /* 0x000fe20000300000 */
.L_x_1402:
        /* <DEDUP_REMOVED lines=34> */
.L_x_1388:
[----:B------:R-:W3:Y:S01]  /*9e30*/  S2R R0, SR_TID.X ;  /* 0x0000000000007919 */ /* 0x000ee20000002100 */
[----:B------:R-:W-:Y:S01]  /*9e40*/  IMAD R3, R19, 0x8, R16 ;  /* 0x0000000813037824 */ /* 0x000fe200078e0210 */
[----:B---3--:R-:W-:Y:S02]  /*9e50*/  LOP3.LUT R2, R0, 0x7f, RZ, 0xc0, !PT ;  /* 0x0000007f00027812 */ /* 0x008fe400078ec0ff */
[----:B------:R-:W-:Y:S02]  /*9e60*/  SHF.L.U32 R0, R11, 0x1f, RZ ;  /* 0x0000001f0b007819 */ /* 0x000fe400000006ff */
[----:B------:R-:W-:Y:S02]  /*9e70*/  ISETP.NE.AND P1, PT, R2, RZ, PT ;  /* 0x000000ff0200720c */ /* 0x000fe40003f25270 */
[----:B------:R-:W3:Y:S02]  /*9e80*/  SYNCS.PHASECHK.TRANS64.TRYWAIT P0, [R3+URZ+0x30840], R0 ;  /* 0x03084000030075a7 */ /* 0x000ee4000800017f */
[----:B---3--:R-:W-:Y:S09]  /*9e90*/  @!P0 BRA `(.L_x_1403) ;  /* 0x0000000800988947 */ /* 0x008ff20003800000 */
.L_x_1431:
[----:B------:R-:W-:Y:S05]  /*9ea0*/  @P1 BRA `(.L_x_1404) ;  /* 0x0000000000181947 */ /* 0x000fea0003800000 */
[----:B------:R-:W1:Y:S01]  /*9eb0*/  S2R R2, SR_TID.X ;  /* 0x0000000000027919 */ /* 0x000e620000002100 */
[----:B---3--:R-:W-:-:S04]  /*9ec0*/  IMAD.MOV.U32 R0, RZ, RZ, 0x4100 ;  /* 0x00004100ff007424 */ /* 0x008fc800078e00ff */
[----:B------:R3:W-:Y:S01]  /*9ed0*/  SYNCS.ARRIVE.TRANS64 RZ, [R3+URZ+0x30830], R0 ;  /* 0x0308300003ff79a7 */ /* 0x0007e2000800003f */
[----:B-1----:R-:W-:-:S13]  /*9ee0*/  LOP3.LUT P0, RZ, R2, 0x1f, RZ, 0xc0, !PT ;  /* 0x0000001f02ff7812 */ /* 0x002fda000780c0ff */
[----:B---3--:R-:W-:Y:S05]  /*9ef0*/  @!P0 BRA `(.L_x_1404) ;  /* 0x0000000000048947 */ /* 0x008fea0003800000 */
[----:B------:R-:W-:Y:S01]  /*9f00*/  BPT.TRAP 0x1 ;  /* 0x000000040000795c */ /* 0x000fe20000300000 */
.L_x_1404:
        /* <DEDUP_REMOVED lines=40> */
.L_x_1385:
[----:B------:R-:W-:Y:S05]  /*a190*/  BSYNC B0 ;  /* 0x0000000000007941 */ /* 0x000fea0003800000 */
.L_x_1383:
[----:B------:R-:W-:-:S03]  /*a1a0*/  UMOV UR7, 0xffffffff ;  /* 0xffffffff00077882 */ /* 0x000fc60000000000 */
[----:B------:R-:W-:Y:S05]  /*a1b0*/  BRA.DIV UR7, `(.L_x_1405) ;  /* 0x0000000607e47947 */ /* 0x000fea000b800000 */
[----:B------:R-:W-:-:S13]  /*a1c0*/  ELECT P6, URZ, PT ;  /* 0x00000000003f782f */ /* 0x000fda00038c0000 */
.L_x_1434:
[----:B------:R-:W-:Y:S05]  /*a1d0*/  @!P6 BRA `(.L_x_1273) ;  /* 0x000000000084e947 */ /* 0x000fea0003800000 */
[----:B------:R-:W-:-:S06]  /*a1e0*/  ULOP3.LUT UR7, UR38, 0x2, URZ, 0xfc, !UPT ;  /* 0x0000000226077892 */ /* 0x000fcc000f8efc3f */
[----:B------:R-:W-:-:S05]  /*a1f0*/  IMAD.U32 R2, RZ, RZ, UR7 ;  /* 0x00000007ff027e24 */ /* 0x000fca000f8e00ff */
[----:B------:R-:W-:-:S13]  /*a200*/  ISETP.NE.AND P2, PT, R2, 0x3, PT ;  /* 0x000000030200780c */ /* 0x000fda0003f45270 */
[----:B------:R-:W-:Y:S05]  /*a210*/  @!P2 BRA `(.L_x_1406) ;  /* 0x000000000004a947 */ /* 0x000fea0003800000 */
[----:B------:R-:W-:Y:S01]  /*a220*/  BPT.TRAP 0x1 ;  /* 0x000000040000795c */ /* 0x000fe20000300000 */
.L_x_1406:
        /* <DEDUP_REMOVED lines=15> */
.L_x_1435:
[----:B------:R-:W2:Y:S02]  /*a320*/  SYNCS.PHASECHK.TRANS64.TRYWAIT P0, [R3+URZ], R2 ;  /* 0x00000002030075a7 */ /* 0x000ea4000800017f */
[----:B--2---:R-:W-:Y:S05]  /*a330*/  @!P0 BRA `(.L_x_1408) ;  /* 0x0000000400b88947 */ /* 0x004fea0003800000 */
.L_x_1436:
[----:B------:R-:W-:Y:S05]  /*a340*/  @!P2 BRA `(.L_x_1409) ;  /* 0x000000000004a947 */ /* 0x000fea0003800000 */
[----:B------:R-:W-:Y:S01]  /*a350*/  BPT.TRAP 0x1 ;  /* 0x000000040000795c */ /* 0x000fe20000300000 */
.L_x_1409:
[----:B--2---:R-:W-:-:S04]  /*a360*/  VIADD R3, R7, 0x30840 ;  /* 0x0003084007037836 */ /* 0x004fc80000000000 */
[----:B------:R-:W-:-:S04]  /*a370*/  IMAD R0, R0, 0x8, R3 ;  /* 0x0000000800007824 */ /* 0x000fc800078e0203 */
[----:B------:R-:W2:Y:S02]  /*a380*/  SYNCS.PHASECHK.TRANS64.TRYWAIT P0, [R0+URZ], R5 ;  /* 0x00000005000075a7 */ /* 0x000ea4000800017f */
[----:B--2---:R-:W-:Y:S05]  /*a390*/  @!P0 BRA `(.L_x_1410) ;  /* 0x0000000400b48947 */ /* 0x004fea0003800000 */
.L_x_1437:
[----:B------:R-:W-:-:S07]  /*a3a0*/  IMAD R3, R4, 0x8, R3 ;  /* 0x0000000804037824 */ /* 0x000fce00078e0203 */
.L_x_1411:
[----:B---3--:R3:W4:Y:S02]  /*a3b0*/  SYNCS.PHASECHK.TRANS64.TRYWAIT P0, [R3+URZ], R2 ;  /* 0x00000002030075a7 */ /* 0x008724000800017f */
[----:B----4-:R-:W-:Y:S05]  /*a3c0*/  @!P0 NANOSLEEP.SYNCS 0x989680 ;  /* 0x009896800000895d */ /* 0x010fea0003900000 */
[----:B------:R-:W4:Y:S02]  /*a3d0*/  @!P0 SYNCS.PHASECHK.TRANS64 P0, [R3+URZ], R2 ;  /* 0x00000002030085a7 */ /* 0x000f24000800007f */
[----:B----4-:R-:W-:Y:S05]  /*a3e0*/  @!P0 BRA `(.L_x_1411) ;  /* 0xfffffffc00f08947 */ /* 0x010fea000383ffff */
.L_x_1273:
[----:B------:R-:W-:Y:S05]  /*a3f0*/  BSYNC B6 ;  /* 0x0000000000067941 */ /* 0x000fea0003800000 */
.L_x_1270:
[----:B------:R-:W-:Y:S05]  /*a400*/  EXIT ;  /* 0x000000000000794d */ /* 0x000fea0003800000 */
.L_x_1280:
[----:B------:R-:W-:Y:S02]  /*a410*/  IMAD.MOV.U32 R12, RZ, RZ, RZ ;  /* 0x000000ffff0c7224 */ /* 0x000fe400078e00ff */
[----:B------:R-:W-:Y:S02]  /*a420*/  IMAD.MOV.U32 R11, RZ, RZ, 0x1f ;  /* 0x0000001fff0b7424 */ /* 0x000fe400078e00ff */
[----:B------:R-:W-:-:S07]  /*a430*/  IMAD.MOV.U32 R15, RZ, RZ, -0x1 ;  /* 0xffffffffff0f7424 */ /* 0x000fce00078e00ff */
[----:B------:R-:W-:Y:S05]  /*a440*/  WARPSYNC.COLLECTIVE R15, `(.L_x_1412) ;  /* 0x000000000f087348 */ /* 0x000fea0003c00000 */
[----:B------:R1:W2:Y:S02]  /*a450*/  SHFL.IDX P6, R14, R13, R12, R11 ;  /* 0x0000000c0d0e7389 */ /* 0x0002a400000c000b */
[----:B-12---:R-:W-:Y:S01]  /*a460*/  ENDCOLLECTIVE ;  /* 0x000000000000791b */ /* 0x006fe20003800000 */
.L_x_1412:
[----:B------:R-:W-:Y:S05]  /*a470*/  BRA `(.L_x_1413) ;  /* 0xffffff6c005c7947 */ /* 0x000fea000383ffff */
.L_x_1282:
[----:B--2---:R2:W3:Y:S02]  /*a480*/  SYNCS.PHASECHK.TRANS64.TRYWAIT P0, [R231+URZ+0x30800], R8 ;  /* 0x03080008e70075a7 */ /* 0x0044e4000800017f */
[----:B---3--:R-:W-:Y:S05]  /*a490*/  @!P0 NANOSLEEP.SYNCS 0x989680 ;  /* 0x009896800000895d */ /* 0x008fea0003900000 */
[----:B------:R-:W3:Y:S02]  /*a4a0*/  @!P0 SYNCS.PHASECHK.TRANS64 P0, [R231+URZ+0x30800], R8 ;  /* 0x03080008e70085a7 */ /* 0x000ee4000800007f */
[----:B---3--:R-:W-:Y:S05]  /*a4b0*/  @!P0 BRA `(.L_x_1282) ;  /* 0xfffffffc00f08947 */ /* 0x008fea000383ffff */
[----:B------:R-:W-:Y:S05]  /*a4c0*/  BRA `(.L_x_1281) ;  /* 0xffffff6c00a47947 */ /* 0x000fea000383ffff */
.L_x_1286:
[----:B---3--:R3:W4:Y:S02]  /*a4d0*/  SYNCS.PHASECHK.TRANS64.TRYWAIT P0, [R0+URZ+0x30810], R7 ;  /* 0x03081007000075a7 */ /* 0x008724000800017f */
[----:B----4-:R-:W-:Y:S05]  /*a4e0*/  @!P0 NANOSLEEP.SYNCS 0x989680 ;  /* 0x009896800000895d */ /* 0x010fea0003900000 */
[----:B------:R-:W4:Y:S02]  /*a4f0*/  @!P0 SYNCS.PHASECHK.TRANS64 P0, [R0+URZ+0x30810], R7 ;  /* 0x03081007000085a7 */ /* 0x000f24000800007f */
[----:B----4-:R-:W-:Y:S05]  /*a500*/  @!P0 BRA `(.L_x_1286) ;  /* 0xfffffffc00f08947 */ /* 0x010fea000383ffff */
[----:B------:R-:W-:Y:S05]  /*a510*/  BRA `(.L_x_1285) ;  /* 0xffffff7400447947 */ /* 0x000fea000383ffff */
.L_x_1290:
[----:B------:R1:W1:Y:S02]  /*a520*/  SYNCS.PHASECHK.TRANS64.TRYWAIT P0, [R0+URZ+0x30830], R7 ;  /* 0x03083007000075a7 */ /* 0x000264000800017f */
[----:B-1----:R-:W-:Y:S05]  /*a530*/  @!P0 NANOSLEEP.SYNCS 0x989680 ;  /* 0x009896800000895d */ /* 0x002fea0003900000 */
[----:B------:R-:W1:Y:S02]  /*a540*/  @!P0 SYNCS.PHASECHK.TRANS64 P0, [R0+URZ+0x30830], R7 ;  /* 0x03083007000085a7 */ /* 0x000e64000800007f */
[----:B-1----:R-:W-:Y:S05]  /*a550*/  @!P0 BRA `(.L_x_1290) ;  /* 0xfffffffc00f08947 */ /* 0x002fea000383ffff */
[----:B------:R-:W-:Y:S05]  /*a560*/  BRA `(.L_x_1289) ;  /* 0xffffff78009c7947 */ /* 0x000fea000383ffff */
.L_x_1339:
[----:B------:R-:W-:Y:S01]  /*a570*/  BSSY B0, `(.L_x_1414) ;  /* 0x0000005000007945 */ /* 0x000fe20003800000 */
[----:B------:R-:W-:-:S07]  /*a580*/  IMAD.MOV.U32 R15, RZ, RZ, -0x1 ;  /* 0xffffffffff0f7424 */ /* 0x000fce00078e00ff */
[----:B------:R-:W-:Y:S05]  /*a590*/  WARPSYNC.COLLECTIVE R15, `(.L_x_1415) ;  /* 0x000000000f087348 */ /* 0x000fea0003c00000 */
[----:B------:R-:W-:Y:S01]  /*a5a0*/  NOP ;  /* 0x0000000000007918 */ /* 0x000fe20000000000 */
[----:B------:R-:W-:Y:S01]  /*a5b0*/  ENDCOLLECTIVE ;  /* 0x000000000000791b */ /* 0x000fe20003800000 */
.L_x_1415:
[----:B------:R-:W-:Y:S05]  /*a5c0*/  BSYNC B0 ;  /* 0x0000000000007941 */ /* 0x000fea0003800000 */
.L_x_1414:
[----:B------:R-:W-:Y:S05]  /*a5d0*/  BRA `(.L_x_1416) ;  /* 0xffffffc4009c7947 */ /* 0x000fea000383ffff */
.L_x_1352:
[----:B------:R-:W-:Y:S01]  /*a5e0*/  BSSY B0, `(.L_x_1417) ;  /* 0x0000005000007945 */ /* 0x000fe20003800000 */
[----:B------:R-:W-:-:S07]  /*a5f0*/  IMAD.MOV.U32 R15, RZ, RZ, -0x1 ;  /* 0xffffffffff0f7424 */ /* 0x000fce00078e00ff */
[----:B------:R-:W-:Y:S05]  /*a600*/  WARPSYNC.COLLECTIVE R15, `(.L_x_1418) ;  /* 0x000000000f087348 */ /* 0x000fea0003c00000 */
[----:B------:R-:W-:Y:S01]  /*a610*/  NOP ;  /* 0x0000000000007918 */ /* 0x000fe20000000000 */
[----:B------:R-:W-:Y:S01]  /*a620*/  ENDCOLLECTIVE ;  /* 0x000000000000791b */ /* 0x000fe20003800000 */
.L_x_1418:
[----:B------:R-:W-:Y:S05]  /*a630*/  BSYNC B0 ;  /* 0x0000000000007941 */ /* 0x000fea0003800000 */
.L_x_1417:
[----:B------:R-:W-:Y:S05]  /*a640*/  BRA `(.L_x_1419) ;  /* 0xffffffcc00207947 */ /* 0x000fea000383ffff */
.L_x_1364:
[----:B------:R-:W-:Y:S01]  /*a650*/  BSSY B0, `(.L_x_1420) ;  /* 0x0000005000007945 */ /* 0x000fe20003800000 */
[----:B------:R-:W-:-:S07]  /*a660*/  IMAD.MOV.U32 R15, RZ, RZ, -0x1 ;  /* 0xffffffffff0f7424 */ /* 0x000fce00078e00ff */
[----:B------:R-:W-:Y:S05]  /*a670*/  WARPSYNC.COLLECTIVE R15, `(.L_x_1421) ;  /* 0x000000000f087348 */ /* 0x000fea0003c00000 */
[----:B------:R-:W-:Y:S01]  /*a680*/  NOP ;  /* 0x0000000000007918 */ /* 0x000fe20000000000 */
[----:B------:R-:W-:Y:S01]  /*a690*/  ENDCOLLECTIVE ;  /* 0x000000000000791b */ /* 0x000fe20003800000 */
.L_x_1421:
[----:B------:R-:W-:Y:S05]  /*a6a0*/  BSYNC B0 ;  /* 0x0000000000007941 */ /* 0x000fea0003800000 */
.L_x_1420:
[----:B------:R-:W-:Y:S05]  /*a6b0*/  BRA `(.L_x_1422) ;  /* 0xffffffd000407947 */ /* 0x000fea000383ffff */
.L_x_1386:
[----:B-1----:R1:W2:Y:S02]  /*a6c0*/  SYNCS.PHASECHK.TRANS64.TRYWAIT P0, [R16+URZ+0x30820], R3 ;  /* 0x03082003100075a7 */ /* 0x0022a4000800017f */
[----:B--2---:R-:W-:Y:S05]  /*a6d0*/  @!P0 NANOSLEEP.SYNCS 0x989680 ;  /* 0x009896800000895d */ /* 0x004fea0003900000 */
[----:B------:R-:W2:Y:S02]  /*a6e0*/  @!P0 SYNCS.PHASECHK.TRANS64 P0, [R16+URZ+0x30820], R3 ;  /* 0x03082003100085a7 */ /* 0x000ea4000800007f */
[----:B--2---:R-:W-:Y:S05]  /*a6f0*/  @!P0 BRA `(.L_x_1386) ;  /* 0xfffffffc00f08947 */ /* 0x004fea000383ffff */
[----:B------:R-:W-:Y:S05]  /*a700*/  BRA `(.L_x_1423) ;  /* 0xffffffe000107947 */ /* 0x000fea000383ffff */
.L_x_1390:
[----:B-1----:R1:W3:Y:S02]  /*a710*/  SYNCS.PHASECHK.TRANS64.TRYWAIT P1, [R16+URZ+0x30840], R21 ;  /* 0x03084015100075a7 */ /* 0x0022e4000802017f */
[----:B---3--:R-:W-:Y:S05]  /*a720*/  @!P1 NANOSLEEP.SYNCS 0x989680 ;  /* 0x009896800000995d */ /* 0x008fea0003900000 */
[----:B------:R-:W3:Y:S02]  /*a730*/  @!P1 SYNCS.PHASECHK.TRANS64 P1, [R16+URZ+0x30840], R21 ;  /* 0x03084015100095a7 */ /* 0x000ee4000802007f */
[----:B---3--:R-:W-:Y:S05]  /*a740*/  @!P1 BRA `(.L_x_1390) ;  /* 0xfffffffc00f09947 */ /* 0x008fea000383ffff */
[----:B------:R-:W-:Y:S05]  /*a750*/  BRA `(.L_x_1424) ;  /* 0xffffffe400cc7947 */ /* 0x000fea000383ffff */
.L_x_1392:
[----:B--2---:R2:W3:Y:S02]  /*a760*/  SYNCS.PHASECHK.TRANS64.TRYWAIT P1, [R16+URZ+0x30828], R21 ;  /* 0x03082815100075a7 */ /* 0x0044e4000802017f */
[----:B---3--:R-:W-:Y:S05]  /*a770*/  @!P1 NANOSLEEP.SYNCS 0x989680 ;  /* 0x009896800000995d */ /* 0x008fea0003900000 */
[----:B------:R-:W3:Y:S02]  /*a780*/  @!P1 SYNCS.PHASECHK.TRANS64 P1, [R16+URZ+0x30828], R21 ;  /* 0x03082815100095a7 */ /* 0x000ee4000802007f */
[----:B---3--:R-:W-:Y:S05]  /*a790*/  @!P1 BRA `(.L_x_1392) ;  /* 0xfffffffc00f09947 */ /* 0x008fea000383ffff */
[----:B------:R-:W-:Y:S05]  /*a7a0*/  BRA `(.L_x_1425) ;  /* 0xffffffe800607947 */ /* 0x000fea000383ffff */
.L_x_1394:
[----:B---3--:R3:W4:Y:S02]  /*a7b0*/  SYNCS.PHASECHK.TRANS64.TRYWAIT P1, [R16+URZ+0x30848], R21 ;  /* 0x03084815100075a7 */ /* 0x008724000802017f */
[----:B----4-:R-:W-:Y:S05]  /*a7c0*/  @!P1 NANOSLEEP.SYNCS 0x989680 ;  /* 0x009896800000995d */ /* 0x010fea0003900000 */
[----:B------:R-:W4:Y:S02]  /*a7d0*/  @!P1 SYNCS.PHASECHK.TRANS64 P1, [R16+URZ+0x30848], R21 ;  /* 0x03084815100095a7 */ /* 0x000f24000802007f */
[----:B----4-:R-:W-:Y:S05]  /*a7e0*/  @!P1 BRA `(.L_x_1394) ;  /* 0xfffffffc00f09947 */ /* 0x010fea000383ffff */
[----:B------:R-:W-:Y:S05]  /*a7f0*/  BRA `(.L_x_1426) ;  /* 0xffffffe800f47947 */ /* 0x000fea000383ffff */
.L_x_1396:
[----:B------:R-:W-:-:S07]  /*a800*/  SHF.L.U32 R5, R11, 0x1f, RZ ;  /* 0x0000001f0b057819 */ /* 0x000fce00000006ff */
.L_x_1427:
[----:B------:R1:W1:Y:S02]  /*a810*/  SYNCS.PHASECHK.TRANS64.TRYWAIT P1, [R16+URZ+0x30820], R5 ;  /* 0x03082005100075a7 */ /* 0x000264000802017f */
[----:B-1----:R-:W-:Y:S05]  /*a820*/  @!P1 NANOSLEEP.SYNCS 0x989680 ;  /* 0x009896800000995d */ /* 0x002fea0003900000 */
[----:B------:R-:W1:Y:S02]  /*a830*/  @!P1 SYNCS.PHASECHK.TRANS64 P1, [R16+URZ+0x30820], R5 ;  /* 0x03082005100095a7 */ /* 0x000e64000802007f */
[----:B-1----:R-:W-:Y:S05]  /*a840*/  @!P1 BRA `(.L_x_1427) ;  /* 0xfffffffc00f09947 */ /* 0x002fea000383ffff */
[----:B------:R-:W-:Y:S05]  /*a850*/  BRA `(.L_x_1428) ;  /* 0xffffffec00707947 */ /* 0x000fea000383ffff */
.L_x_1399:
[----:B-1----:R1:W3:Y:S02]  /*a860*/  SYNCS.PHASECHK.TRANS64.TRYWAIT P1, [R16+URZ+0x30840], R13 ;  /* 0x0308400d100075a7 */ /* 0x0022e4000802017f */
[----:B---3--:R-:W-:Y:S05]  /*a870*/  @!P1 NANOSLEEP.SYNCS 0x989680 ;  /* 0x009896800000995d */ /* 0x008fea0003900000 */
[----:B------:R-:W3:Y:S02]  /*a880*/  @!P1 SYNCS.PHASECHK.TRANS64 P1, [R16+URZ+0x30840], R13 ;  /* 0x0308400d100095a7 */ /* 0x000ee4000802007f */
[----:B---3--:R-:W-:Y:S05]  /*a890*/  @!P1 BRA `(.L_x_1399) ;  /* 0xfffffffc00f09947 */ /* 0x008fea000383ffff */
[----:B------:R-:W-:Y:S05]  /*a8a0*/  BRA `(.L_x_1429) ;  /* 0xfffffff000247947 */ /* 0x000fea000383ffff */
.L_x_1401:
[----:B--2---:R2:W3:Y:S02]  /*a8b0*/  SYNCS.PHASECHK.TRANS64.TRYWAIT P1, [R16+URZ+0x30828], R13 ;  /* 0x0308280d100075a7 */ /* 0x0044e4000802017f */
[----:B---3--:R-:W-:Y:S05]  /*a8c0*/  @!P1 NANOSLEEP.SYNCS 0x989680 ;  /* 0x009896800000995d */ /* 0x008fea0003900000 */
[----:B------:R-:W3:Y:S02]  /*a8d0*/  @!P1 SYNCS.PHASECHK.TRANS64 P1, [R16+URZ+0x30828], R13 ;  /* 0x0308280d100095a7 */ /* 0x000ee4000802007f */
[----:B---3--:R-:W-:Y:S05]  /*a8e0*/  @!P1 BRA `(.L_x_1401) ;  /* 0xfffffffc00f09947 */ /* 0x008fea000383ffff */
[----:B------:R-:W-:Y:S05]  /*a8f0*/  BRA `(.L_x_1430) ;  /* 0xfffffff000ac7947 */ /* 0x000fea000383ffff */
.L_x_1403:
[----:B---3--:R3:W1:Y:S02]  /*a900*/  SYNCS.PHASECHK.TRANS64.TRYWAIT P0, [R3+URZ+0x30840], R0 ;  /* 0x03084000030075a7 */ /* 0x008664000800017f */
[----:B-1----:R-:W-:Y:S05]  /*a910*/  @!P0 NANOSLEEP.SYNCS 0x989680 ;  /* 0x009896800000895d */ /* 0x002fea0003900000 */
[----:B------:R-:W1:Y:S02]  /*a920*/  @!P0 SYNCS.PHASECHK.TRANS64 P0, [R3+URZ+0x30840], R0 ;  /* 0x03084000030085a7 */ /* 0x000e64000800007f */
[----:B-1----:R-:W-:Y:S05]  /*a930*/  @!P0 BRA `(.L_x_1403) ;  /* 0xfffffffc00f08947 */ /* 0x002fea000383ffff */
[----:B------:R-:W-:Y:S05]  /*a940*/  BRA `(.L_x_1431) ;  /* 0xfffffff400547947 */ /* 0x000fea000383ffff */
.L_x_1405:
[----:B------:R-:W-:Y:S01]  /*a950*/  BSSY B0, `(.L_x_1432) ;  /* 0x0000006000007945 */ /* 0x000fe20003800000 */
[----:B------:R-:W-:-:S07]  /*a960*/  IMAD.MOV.U32 R15, RZ, RZ, -0x1 ;  /* 0xffffffffff0f7424 */ /* 0x000fce00078e00ff */
[----:B------:R-:W-:Y:S05]  /*a970*/  WARPSYNC.COLLECTIVE R15, `(.L_x_1433) ;  /* 0x000000000f0c7348 */ /* 0x000fea0003c00000 */
[----:B------:R-:W-:Y:S02]  /*a980*/  ELECT P6, UR62, PT ;  /* 0x00000000003e782f */ /* 0x000fe400038c0000 */
[----:B------:R-:W-:Y:S01]  /*a990*/  MOV R14, UR62 ;  /* 0x0000003e000e7c02 */ /* 0x000fe20008000f00 */
[----:B------:R-:W-:Y:S10]  /*a9a0*/  ENDCOLLECTIVE ;  /* 0x000000000000791b */ /* 0x000ff40003800000 */
.L_x_1433:
[----:B------:R-:W-:Y:S05]  /*a9b0*/  BSYNC B0 ;  /* 0x0000000000007941 */ /* 0x000fea0003800000 */
.L_x_1432:
[----:B------:R-:W-:Y:S05]  /*a9c0*/  BRA `(.L_x_1434) ;  /* 0xfffffff800007947 */ /* 0x000fea000383ffff */
.L_x_1407:
[----:B-1----:R1:W2:Y:S02]  /*a9d0*/  SYNCS.PHASECHK.TRANS64.TRYWAIT P0, [R6+URZ], R5 ;  /* 0x00000005060075a7 */ /* 0x0022a4000800017f */
[----:B--2---:R-:W-:Y:S05]  /*a9e0*/  @!P0 NANOSLEEP.SYNCS 0x989680 ;  /* 0x009896800000895d */ /* 0x004fea0003900000 */
[----:B------:R-:W2:Y:S02]  /*a9f0*/  @!P0 SYNCS.PHASECHK.TRANS64 P0, [R6+URZ], R5 ;  /* 0x00000005060085a7 */ /* 0x000ea4000800007f */
[----:B--2---:R-:W-:Y:S05]  /*aa00*/  @!P0 BRA `(.L_x_1407) ;  /* 0xfffffffc00f08947 */ /* 0x004fea000383ffff */
[----:B------:R-:W-:Y:S05]  /*aa10*/  BRA `(.L_x_1435) ;  /* 0xfffffff800407947 */ /* 0x000fea000383ffff */
.L_x_1408:
[----:B--2---:R2:W3:Y:S02]  /*aa20*/  SYNCS.PHASECHK.TRANS64.TRYWAIT P0, [R3+URZ], R2 ;  /* 0x00000002030075a7 */ /* 0x0044e4000800017f */
[----:B---3--:R-:W-:Y:S05]  /*aa30*/  @!P0 NANOSLEEP.SYNCS 0x989680 ;  /* 0x009896800000895d */ /* 0x008fea0003900000 */
[----:B------:R-:W3:Y:S02]  /*aa40*/  @!P0 SYNCS.PHASECHK.TRANS64 P0, [R3+URZ], R2 ;  /* 0x00000002030085a7 */ /* 0x000ee4000800007f */
[----:B---3--:R-:W-:Y:S05]  /*aa50*/  @!P0 BRA `(.L_x_1408) ;  /* 0xfffffffc00f08947 */ /* 0x008fea000383ffff */
[----:B------:R-:W-:Y:S05]  /*aa60*/  BRA `(.L_x_1436) ;  /* 0xfffffff800347947 */ /* 0x000fea000383ffff */
.L_x_1410:
[----:B--2---:R2:W3:Y:S02]  /*aa70*/  SYNCS.PHASECHK.TRANS64.TRYWAIT P0, [R0+URZ], R5 ;  /* 0x00000005000075a7 */ /* 0x0044e4000800017f */
[----:B---3--:R-:W-:Y:S05]  /*aa80*/  @!P0 NANOSLEEP.SYNCS 0x989680 ;  /* 0x009896800000895d */ /* 0x008fea0003900000 */
[----:B------:R-:W3:Y:S02]  /*aa90*/  @!P0 SYNCS.PHASECHK.TRANS64 P0, [R0+URZ], R5 ;  /* 0x00000005000085a7 */ /* 0x000ee4000800007f */
[----:B---3--:R-:W-:Y:S05]  /*aaa0*/  @!P0 BRA `(.L_x_1410) ;  /* 0xfffffffc00f08947 */ /* 0x008fea000383ffff */
[----:B------:R-:W-:Y:S05]  /*aab0*/  BRA `(.L_x_1437) ;  /* 0xfffffff800387947 */ /* 0x000fea000383ffff */
.L_x_1438:
        /* <DEDUP_REMOVED lines=12> */
.L_x_3694:


//--------------------- .text._ZN7cutlass13device_kernelIN5flash11enable_sm90INS1_16FlashAttnBwdSm90INS1_25CollectiveMainloopBwdSm90ILi2ELi2ELi2EN4cute5tupleIJNS5_1CILi1EEES8_S8_EEENS6_IJNS7_ILi64EEENS7_ILi128EEESB_EEENS_10bfloat16_tEfNS_4arch4Sm90ELb0ELb1ELb0ELb0ELb0ELb1ELb0ELb0ELi2ELi1ELi2ELi1ELb0EEENS1_24CollectiveEpilogueBwdGQAISC_fSF_Li256ELb0ELb0EEENS1_19SingleTileSchedulerILb0ELb0ELb0ELi128EEEEEEEEEvNT_6ParamsE --------------------------
	.section	.text._ZN7cutlass13device_kernelIN5flash11enable_sm90INS1_16FlashAttnBwdSm90INS1_25CollectiveMainloopBwdSm90ILi2ELi2ELi2EN4cute5tupleIJNS5_1CILi1EEES8_S8_EEENS6_IJNS7_ILi64EEENS7_ILi128EEESB_EEENS_10bfloat16_tEfNS_4arch4Sm90ELb0ELb1ELb0ELb0ELb0ELb1ELb0ELb0ELi2ELi1ELi2ELi1ELb0EEENS1_24CollectiveEpilogueBwdGQAISC_fSF_Li256ELb0ELb0EEENS1_19SingleTileSchedulerILb0ELb0ELb0ELi128EEEEEEEEEvNT_6ParamsE,"ax",@progbits
	.align	128
.text._ZN7cutlass13device_kernelIN5flash11enable_sm90INS1_16FlashAttnBwdSm90INS1_25CollectiveMainloopBwdSm90ILi2ELi2ELi2EN4cute5tupleIJNS5_1CILi1EEES8_S8_EEENS6_IJNS7_ILi64EEENS7_ILi128EEESB_EEENS_10bfloat16_tEfNS_4arch4Sm90ELb0ELb1ELb0ELb0ELb0ELb1ELb0ELb0ELi2ELi1ELi2ELi1ELb0EEENS1_24CollectiveEpilogueBwdGQAISC_fSF_Li256ELb0ELb0EEENS1_19SingleTileSchedulerILb0ELb0ELb0ELi128EEEEEEEEEvNT_6ParamsE:
        .type           _ZN7cutlass13device_kernelIN5flash11enable_sm90INS1_16FlashAttnBwdSm90INS1_25CollectiveMainloopBwdSm90ILi2ELi2ELi2EN4cute5tupleIJNS5_1CILi1EEES8_S8_EEENS6_IJNS7_ILi64EEENS7_ILi128EEESB_EEENS_10bfloat16_tEfNS_4arch4Sm90ELb0ELb1ELb0ELb0ELb0ELb1ELb0ELb0ELi2ELi1ELi2ELi1ELb0EEENS1_24CollectiveEpilogueBwdGQAISC_fSF_Li256ELb0ELb0EEENS1_19SingleTileSchedulerILb0ELb0ELb0ELi128EEEEEEEEEvNT_6ParamsE,@function
        .size           _ZN7cutlass13device_kernelIN5flash11enable_sm90INS1_16FlashAttnBwdSm90INS1_25CollectiveMainloopBwdSm90ILi2ELi2ELi2EN4cute5tupleIJNS5_1CILi1EEES8_S8_EEENS6_IJNS7_ILi64EEENS7_ILi128EEESB_EEENS_10bfloat16_tEfNS_4arch4Sm90ELb0ELb1ELb0ELb0ELb0ELb1ELb0ELb0ELi2ELi1ELi2ELi1ELb0EEENS1_24CollectiveEpilogueBwdGQAISC_fSF_Li256ELb0ELb0EEENS1_19SingleTileSchedulerILb0ELb0ELb0ELi128EEEEEEEEEvNT_6ParamsE,(.L_x_3695 - _ZN7cutlass13device_kernelIN5flash11enable_sm90INS1_16FlashAttnBwdSm90INS1_25CollectiveMainloopBwdSm90ILi2ELi2ELi2EN4cute5tupleIJNS5_1CILi1EEES8_S8_EEENS6_IJNS7_ILi64EEENS7_ILi128EEESB_EEENS_10bfloat16_tEfNS_4arch4Sm90ELb0ELb1ELb0ELb0ELb0ELb1ELb0ELb0ELi2ELi1ELi2ELi1ELb0EEENS1_24CollectiveEpilogueBwdGQAISC_fSF_Li256ELb0ELb0EEENS1_19SingleTileSchedulerILb0ELb0ELb0ELi128EEEEEEEEEvNT_6ParamsE)
        .other          _ZN7cutlass13device_kernelIN5flash11enable_sm90INS1_16FlashAttnBwdSm90INS1_25CollectiveMainloopBwdSm90ILi2ELi2ELi2EN4cute5tupleIJNS5_1CILi1EEES8_S8_EEENS6_IJNS7_ILi64EEENS7_ILi128EEESB_EEENS_10bfloat16_tEfNS_4arch4Sm90ELb0ELb1ELb0ELb0ELb0ELb1ELb0ELb0ELi2ELi1ELi2ELi1ELb0EEENS1_24CollectiveEpilogueBwdGQAISC_fSF_Li256ELb0ELb0EEENS1_19SingleTileSchedulerILb0ELb0ELb0ELi128EEEEEEEEEvNT_6ParamsE,@"STO_CUDA_ENTRY STV_DEFAULT"
_ZN7cutlass13device_kernelIN5flash11enable_sm90INS1_16FlashAttnBwdSm90INS1_25CollectiveMainloopBwdSm90ILi2ELi2ELi2EN4cute5tupleIJNS5_1CILi1EEES8_S8_EEENS6_IJNS7_ILi64EEENS7_ILi128EEESB_EEENS_10bfloat16_tEfNS_4arch4Sm90ELb0ELb1ELb0ELb0ELb0ELb1ELb0ELb0ELi2ELi1ELi2ELi1ELb0EEENS1_24CollectiveEpilogueBwdGQAISC_fSF_Li256ELb0ELb0EEENS1_19SingleTileSchedulerILb0ELb0ELb0ELi128EEEEEEEEEvNT_6ParamsE:
        /* <DEDUP_REMOVED lines=24> */
.L_x_1440:
[----:B------:R-:W-:Y:S05]  /*0180*/  BSYNC B0 ;  /* 0x0000000000007941 */ /* 0x000fea0003800000 */
.L_x_1439:
        /* <DEDUP_REMOVED lines=37> */
.L_x_1441:
        /* <DEDUP_REMOVED lines=22> */
.L_x_1442:
[----:B------:R-:W-:Y:S01]  /*0540*/  PLOP3.LUT P0, PT, PT, PT, UP0, 0x80, 0x0 ;  /* 0x000000000000781c */ /* 0x000fe20003f0f008 */
[----:B------:R-:W-:Y:S01]  /*0550*/  NOP ;  /* 0x0000000000007918 */ /* 0x000fe20000000000 */
[----:B------:R-:W-:Y:S01]  /*0560*/  BSSY B6, `(.L_x_1443) ;  /* 0x0000747000067945 */ /* 0x000fe20003800000 */
[----:B-12-4-:R-:W-:Y:S10]  /*0570*/  BAR.SYNC.DEFER_BLOCKING 0x0 ;  /* 0x0000000000007b1d */ /* 0x016ff40000010000 */
[----:B------:R-:W-:Y:S05]  /*0580*/  @!P0 BRA `(.L_x_1444) ;  /* 0x00000044007c8947 */ /* 0x000fea0003800000 */
.L_x_1445:
        /* <DEDUP_REMOVED lines=101> */
.L_x_1447:
        /* <DEDUP_REMOVED lines=30> */
.L_x_1450:
        /* <DEDUP_REMOVED lines=15> */
.L_x_1449:
        /* <DEDUP_REMOVED lines=22> */
.L_x_1452:
        /* <DEDUP_REMOVED lines=15> */
.L_x_1451:
        /* <DEDUP_REMOVED lines=8> */
.L_x_1524:
        /* <DEDUP_REMOVED lines=23> */
.L_x_1454:
        /* <DEDUP_REMOVED lines=97> */
.L_x_1466:
[----:B------:R-:W-:-:S13]  /*1900*/  ISETP.NE.AND P6, PT, R233, 0x3, PT ;  /* 0x00000003e900780c */ /* 0x000fda0003fc5270 */
[----:B-1----:R-:W-:Y:S05]  /*1910*/  @!P6 BRA `(.L_x_1456) ;  /* 0x000000000004e947 */ /* 0x002fea0003800000 */
[----:B------:R-:W-:Y:S01]  /*1920*/  BPT.TRAP 0x1 ;  /* 0x000000040000795c */ /* 0x000fe20000300000 */
.L_x_1456:
[----:B------:R-:W-:Y:S01]  /*1930*/  IMAD R0, R4, 0x8, R229 ;  /* 0x0000000804007824 */ /* 0x000fe200078e02e5 */
[----:B------:R-:W-:-:S04]  /*1940*/  SHF.L.U32 R9, R223, 0x1f, RZ ;  /* 0x0000001fdf097819 */ /* 0x000fc800000006ff */
[----:B------:R2:W3:Y:S01]  /*1950*/  SYNCS.PHASECHK.TRANS64.TRYWAIT P0, [R0+URZ+0x30810], R9 ;  /* 0x03081009000075a7 */ /* 0x0004e2000800017f */
[----:B------:R-:W-:Y:S05]  /*1960*/  @!P6 BRA `(.L_x_1457) ;  /* 0x000000000004e947 */ /* 0x000fea0003800000 */
[----:B------:R-:W-:Y:S01]  /*1970*/  BPT.TRAP 0x1 ;  /* 0x000000040000795c */ /* 0x000fe20000300000 */
.L_x_1457:
[----:B---3--:R-:W-:Y:S05]  /*1980*/  @P0 BRA `(.L_x_1458) ;  /* 0x0000000000080947 */ /* 0x008fea0003800000 */
[----:B------:R-:W3:Y:S02]  /*1990*/  SYNCS.PHASECHK.TRANS64.TRYWAIT P0, [R0+URZ+0x30810], R9 ;  /* 0x03081009000075a7 */ /* 0x000ee4000800017f */
[----:B---3--:R-:W-:Y:S05]  /*19a0*/  @!P0 BRA `(.L_x_1459) ;  /* 0x0000006000408947 */ /* 0x008fea0003800000 */
.L_x_1458:
        /* <DEDUP_REMOVED lines=81> */
.L_x_1460:
[----:B------:R1:W1:Y:S01]  /*1ec0*/  SYNCS.PHASECHK.TRANS64.TRYWAIT P0, [R0+URZ+0x30830], R9 ;  /* 0x03083009000075a7 */ /* 0x000262000800017f */
[----:B------:R-:W-:Y:S05]  /*1ed0*/  @!P6 BRA `(.L_x_1461) ;  /* 0x000000000004e947 */ /* 0x000fea0003800000 */
[----:B------:R-:W-:Y:S01]  /*1ee0*/  BPT.TRAP 0x1 ;  /* 0x000000040000795c */ /* 0x000fe20000300000 */
.L_x_1461:
[----:B------:R-:W-:-:S05]  /*1ef0*/  VIADD R5, R229, 0x20000 ;  /* 0x00020000e5057836 */ /* 0x000fca0000000000 */
[----:B------:R-:W-:-:S04]  /*1f00*/  SHF.R.U32.HI R5, RZ, 0x4, R5 ;  /* 0x00000004ff057819 */ /* 0x000fc80000011605 */
[----:B------:R-:W-:-:S04]  /*1f10*/  LOP3.LUT R230, R5, 0x3fff, RZ, 0xc0, !PT ;  /* 0x00003fff05e67812 */ /* 0x000fc800078ec0ff */
[----:B------:R-:W-:Y:S01]  /*1f20*/  LOP3.LUT R5, R230, 0x10000, RZ, 0xfc, !PT ;  /* 0x00010000e6057812 */ /* 0x000fe200078efcff */
[----:B-1----:R-:W-:Y:S06]  /*1f30*/  @P0 BRA `(.L_x_1462) ;  /* 0x0000000000080947 */ /* 0x002fec0003800000 */
[----:B------:R-:W1:Y:S02]  /*1f40*/  SYNCS.PHASECHK.TRANS64.TRYWAIT P0, [R0+URZ+0x30830], R9 ;  /* 0x03083009000075a7 */ /* 0x000e64000800017f */
[----:B-1----:R-:W-:Y:S05]  /*1f50*/  @!P0 BRA `(.L_x_1463) ;  /* 0x0000005800e88947 */ /* 0x002fea0003800000 */
.L_x_1462:
        /* <DEDUP_REMOVED lines=446> */
.L_x_1464:
        /* <DEDUP_REMOVED lines=49> */
.L_x_1465:
        /* <DEDUP_REMOVED lines=78> */
.L_x_1448:
[----:B------:R-:W-:Y:S05]  /*4330*/  @P0 BRA `(.L_x_1446) ;  /* 0x0000003400a40947 */ /* 0x000fea0003800000 */
[----:B------:R-:W1:Y:S01]  /*4340*/  S2R R4, SR_TID.X ;  /* 0x0000000000047919 */ /* 0x000e620000002100 */
[----:B------:R-:W2:Y:S01]  /*4350*/  S2UR UR6, SR_CgaCtaId ;  /* 0x00000000000679c3 */ /* 0x000ea20000008800 */
[----:B------:R-:W-:Y:S01]  /*4360*/  ULDC UR7, c[0x0][0x850] ;  /* 0x0002140000077ab9 */ /* 0x000fe20000000800 */
[----:B------:R-:W-:Y:S01]  /*4370*/  UMOV UR4, 0x400 ;  /* 0x0000040000047882 */ /* 0x000fe20000000000 */
[----:B------:R-:W-:Y:S01]  /*4380*/  UISETP.NE.AND UP0, UPT, UR7, 0x1, UPT ;  /* 0x000000010700788c */ /* 0x000fe2000bf05270 */
[----:B------:R-:W-:Y:S01]  /*4390*/  BSSY B0, `(.L_x_1467) ;  /* 0x0000056000007945 */ /* 0x000fe20003800000 */
[----:B------:R-:W-:Y:S01]  /*43a0*/  ULDC.64 UR12, c[0x0][0x818] ;  /* 0x00020600000c7ab9 */ /* 0x000fe20000000a00 */
[----:B------:R-:W-:Y:S01]  /*43b0*/  ULDC.64 UR14, c[0x0][0x820] ;  /* 0x00020800000e7ab9 */ /* 0x000fe20000000a00 */
[----:B------:R-:W-:Y:S01]  /*43c0*/  ULDC.64 UR16, c[0x0][0x848] ;  /* 0x0002120000107ab9 */ /* 0x000fe20000000a00 */
[----:B------:R-:W3:Y:S06]  /*43d0*/  S2UR UR5, SR_CTAID.Y ;  /* 0x00000000000579c3 */ /* 0x000eec0000002600 */
[----:B------:R-:W-:-:S02]  /*43e0*/  @UP0 ULDC UR9, c[0x0][0x858] ;  /* 0x0002160000090ab9 */ /* 0x000fc40000000800 */
[----:B------:R-:W4:Y:S01]  /*43f0*/  S2UR UR8, SR_CTAID.X ;  /* 0x00000000000879c3 */ /* 0x000f220000002500 */
[----:B--2---:R-:W-:-:S07]  /*4400*/  ULEA UR4, UR6, UR4, 0x18 ;  /* 0x0000000406047291 */ /* 0x004fce000f8ec03f */
[----:B------:R-:W2:Y:S01]  /*4410*/  S2UR UR18, SR_CTAID.Z ;  /* 0x00000000001279c3 */ /* 0x000ea20000002700 */
[----:B------:R-:W-:Y:S01]  /*4420*/  @UP0 ULDC UR6, c[0x0][0x854] ;  /* 0x0002150000060ab9 */ /* 0x000fe20000000800 */
[----:B-1----:R-:W-:Y:S01]  /*4430*/  VIADD R5, R4, 0xffffff80 ;  /* 0xffffff8004057836 */ /* 0x002fe20000000000 */
[----:B---3--:R-:W-:-:S04]  /*4440*/  UIMAD.WIDE.U32 UR6, UR5, UR6, URZ ;  /* 0x00000006050672a5 */ /* 0x008fc8000f8e003f */
[----:B------:R-:W-:Y:S01]  /*4450*/  SHF.R.S32.HI R0, RZ, 0x1f, R5 ;  /* 0x0000001fff007819 */ /* 0x000fe20000011405 */
[----:B------:R-:W-:Y:S01]  /*4460*/  @UP0 USHF.R.U32.HI UR5, URZ, UR9, UR7 ;  /* 0x000000093f050299 */ /* 0x000fe20008011607 */
[----:B------:R-:W-:Y:S01]  /*4470*/  BAR.SYNC.DEFER_BLOCKING 0x1, 0x100 ;  /* 0x0044000000007b1d */ /* 0x000fe20000010000 */
[----:B------:R-:W-:Y:S01]  /*4480*/  ISETP.NE.AND P0, PT, R5, RZ, PT ;  /* 0x000000ff0500720c */ /* 0x000fe20003f05270 */
[----:B----4-:R-:W-:Y:S01]  /*4490*/  USHF.L.U32 UR8, UR8, 0xe, URZ ;  /* 0x0000000e08087899 */ /* 0x010fe2000800063f */
[----:B------:R-:W-:Y:S01]  /*44a0*/  LEA.HI R2, R0, R5, RZ, 0x7 ;  /* 0x0000000500027211 */ /* 0x000fe200078f38ff */
[----:B------:R-:W-:Y:S02]  /*44b0*/  USHF.R.S32.HI UR10, URZ, 0x1f, UR5 ;  /* 0x0000001f3f0a7899 */ /* 0x000fe40008011405 */
[----:B------:R-:W-:Y:S01]  /*44c0*/  USHF.R.S32.HI UR9, URZ, 0x1f, UR8 ;  /* 0x0000001f3f097899 */ /* 0x000fe20008011408 */
[C---:B------:R-:W-:Y:S01]  /*44d0*/  LOP3.LUT R0, R2.reuse, 0xfffff80, RZ, 0xc0, !PT ;  /* 0x0fffff8002007812 */ /* 0x040fe200078ec0ff */
[----:B------:R-:W-:Y:S01]  /*44e0*/  IMAD.SHL.U32 R2, R2, 0x40, RZ ;  /* 0x0000004002027824 */ /* 0x000fe200078e00ff */
[----:B------:R-:W-:-:S02]  /*44f0*/  UIMAD UR11, UR10, UR12, URZ ;  /* 0x0000000c0a0b72a4 */ /* 0x000fc4000f8e023f */
[----:B------:R-:W-:Y:S01]  /*4500*/  UIMAD.WIDE.U32 UR6, UR5, UR12, UR8 ;  /* 0x0000000c050672a5 */ /* 0x000fe2000f8e0008 */
[----:B------:R-:W-:Y:S01]  /*4510*/  IMAD.IADD R0, R5, 0x1, -R0 ;  /* 0x0000000105007824 */ /* 0x000fe200078e0a00 */
[----:B------:R-:W-:Y:S01]  /*4520*/  LOP3.LUT R3, R2, 0x3fffe000, RZ, 0xc0, !PT ;  /* 0x3fffe00002037812 */ /* 0x000fe200078ec0ff */
[----:B------:R-:W-:-:S03]  /*4530*/  UIMAD UR11, UR5, UR13, UR11 ;  /* 0x0000000d050b72a4 */ /* 0x000fc6000f8e020b */
[----:B------:R-:W-:Y:S01]  /*4540*/  ULDC.64 UR12, c[0x0][0x840] ;  /* 0x00021000000c7ab9 */ /* 0x000fe20000000a00 */
[----:B------:R-:W-:Y:S01]  /*4550*/  IMAD R0, R0, 0x4, R3 ;  /* 0x0000000400007824 */ /* 0x000fe200078e0203 */
[----:B------:R-:W-:Y:S02]  /*4560*/  UIMAD UR10, UR10, UR12, URZ ;  /* 0x0000000c0a0a72a4 */ /* 0x000fe4000f8e023f */
[----:B------:R-:W-:Y:S02]  /*4570*/  UIMAD.WIDE.U32 UR8, UR5, UR12, UR8 ;  /* 0x0000000c050872a5 */ /* 0x000fe4000f8e0008 */
[----:B------:R-:W-:Y:S01]  /*4580*/  LEA R0, R0, UR4, 0x2 ;  /* 0x0000000400007c11 */ /* 0x000fe2000f8e10ff */
[----:B------:R-:W-:Y:S02]  /*4590*/  UIMAD UR12, UR5, UR13, UR10 ;  /* 0x0000000d050c72a4 */ /* 0x000fe4000f8e020a */
[----:B--2---:R-:W-:Y:S02]  /*45a0*/  USHF.R.S32.HI UR5, URZ, 0x1f, UR18 ;  /* 0x0000001f3f057899 */ /* 0x004fe40008011412 */
[----:B------:R1:W-:Y:S01]  /*45b0*/  STS.128 [R0], R24 ;  /* 0x0000001800007388 */ /* 0x0003e20000000c00 */
[----:B------:R-:W-:-:S02]  /*45c0*/  UIADD3 UR7, UR7, UR11, URZ ;  /* 0x0000000b07077290 */ /* 0x000fc4000fffe03f */
[----:B------:R-:W-:Y:S01]  /*45d0*/  UIMAD UR10, UR5, UR14, URZ ;  /* 0x0000000e050a72a4 */ /* 0x000fe2000f8e023f */
[----:B------:R1:W-:Y:S01]  /*45e0*/  STS.128 [R0+0x800], R28 ;  /* 0x0008001c00007388 */ /* 0x0003e20000000c00 */
[----:B------:R-:W-:Y:S02]  /*45f0*/  UIMAD UR5, UR5, UR16, URZ ;  /* 0x00000010050572a4 */ /* 0x000fe4000f8e023f */
[----:B------:R-:W-:Y:S01]  /*4600*/  UIADD3 UR9, UR9, UR12, URZ ;  /* 0x0000000c09097290 */ /* 0x000fe2000fffe03f */
[----:B------:R1:W-:Y:S01]  /*4610*/  STS.128 [R0+0x1000], R32 ;  /* 0x0010002000007388 */ /* 0x0003e20000000c00 */
[----:B------:R-:W-:Y:S02]  /*4620*/  UIMAD UR10, UR18, UR15, UR10 ;  /* 0x0000000f120a72a4 */ /* 0x000fe4000f8e020a */
[----:B------:R-:W-:Y:S01]  /*4630*/  UIMAD.WIDE.U32 UR6, UR18, UR14, UR6 ;  /* 0x0000000e120672a5 */ /* 0x000fe2000f8e0006 */
[----:B------:R1:W-:Y:S01]  /*4640*/  STS.128 [R0+0x1800], R36 ;  /* 0x0018002400007388 */ /* 0x0003e20000000c00 */
[----:B------:R-:W-:-:S02]  /*4650*/  UIMAD UR5, UR18, UR17, UR5 ;  /* 0x00000011120572a4 */ /* 0x000fc4000f8e0205 */
[----:B------:R-:W-:Y:S01]  /*4660*/  UIMAD.WIDE.U32 UR8, UR18, UR16, UR8 ;  /* 0x00000010120872a5 */ /* 0x000fe2000f8e0008 */
[----:B------:R1:W-:Y:S01]  /*4670*/  STS.128 [R0+0x2000], R40 ;  /* 0x0020002800007388 */ /* 0x0003e20000000c00 */
[----:B------:R-:W-:Y:S01]  /*4680*/  ULDC.64 UR12, c[0x0][0x800] ;  /* 0x00020000000c7ab9 */ /* 0x000fe20000000a00 */
[----:B------:R-:W-:Y:S01]  /*4690*/  ULDC.64 UR14, c[0x0][0x828] ;  /* 0x00020a00000e7ab9 */ /* 0x000fe20000000a00 */
[----:B------:R-:W-:Y:S01]  /*46a0*/  UIADD3 UR7, UR7, UR10, URZ ;  /* 0x0000000a07077290 */ /* 0x000fe2000fffe03f */
[----:B------:R1:W-:Y:S01]  /*46b0*/  STS.128 [R0+0x2800], R44 ;  /* 0x0028002c00007388 */ /* 0x0003e20000000c00 */
[----:B------:R-:W-:Y:S02]  /*46c0*/  ULEA UR12, UP0, UR6, UR12, 0x2 ;  /* 0x0000000c060c7291 */ /* 0x000fe4000f80103f */
[----:B------:R-:W-:Y:S01]  /*46d0*/  UIADD3 UR5, UR9, UR5, URZ ;  /* 0x0000000509057290 */ /* 0x000fe2000fffe03f */
[----:B------:R1:W-:Y:S01]  /*46e0*/  STS.128 [R0+0x3000], R48 ;  /* 0x0030003000007388 */ /* 0x0003e20000000c00 */
[----:B------:R-:W-:-:S02]  /*46f0*/  ULEA UR14, UP1, UR8, UR14, 0x2 ;  /* 0x0000000e080e7291 */ /* 0x000fc4000f82103f */
[----:B------:R-:W-:Y:S01]  /*4700*/  ULEA.HI.X UR13, UR6, UR13, UR7, 0x2, UP0 ;  /* 0x0000000d060d7291 */ /* 0x000fe200080f1407 */
[----:B------:R1:W-:Y:S01]  /*4710*/  STS.128 [R0+0x3800], R52 ;  /* 0x0038003400007388 */ /* 0x0003e20000000c00 */
[----:B------:R-:W-:-:S03]  /*4720*/  ULEA.HI.X UR7, UR8, UR15, UR5, 0x2, UP1 ;  /* 0x0000000f08077291 */ /* 0x000fc600088f1405 */
        /* <DEDUP_REMOVED lines=14> */
[----:B--2---:R-:W-:Y:S06]  /*4810*/  BAR.SYNC.DEFER_BLOCKING 0x1, 0x100 ;  /* 0x0044000000007b1d */ /* 0x004fec0000010000 */
[----:B------:R-:W-:Y:S05]  /*4820*/  @P0 BRA `(.L_x_1468) ;  /* 0x0000000000300947 */ /* 0x000fea0003800000 */
[----:B------:R-:W-:Y:S01]  /*4830*/  PLOP3.LUT P0, PT, PT, PT, PT, 0x80, 0x0 ;  /* 0x000000000000781c */ /* 0x000fe20003f0f070 */
[----:B------:R-:W-:Y:S01]  /*4840*/  UMOV UR5, 0x1000 ;  /* 0x0000100000057882 */ /* 0x000fe20000000000 */
[----:B------:R-:W-:Y:S01]  /*4850*/  UMOV UR8, 0x0 ;  /* 0x0000000000087882 */ /* 0x000fe20000000000 */
[----:B------:R-:W-:Y:S01]  /*4860*/  UMOV UR9, 0x14f00000 ;  /* 0x14f0000000097882 */ /* 0x000fe20000000000 */
[----:B------:R-:W-:-:S09]  /*4870*/  UMOV UR6, UR14 ;  /* 0x0000000e00067c82 */ /* 0x000fd20008000000 */
.L_x_1469:
[----:B------:R-:W-:Y:S01]  /*4880*/  @P0 ELECT P1, URZ, PT ;  /* 0x00000000003f082f */ /* 0x000fe20003820000 */
[----:B------:R2:W-:-:S12]  /*4890*/  UBLKRED.G.S.ADD.F32.RN [UR6], [UR4], UR5, desc[UR8] ;  /* 0x00000806040073bb */ /* 0x0005d800080a1405 */
[----:B------:R-:W-:Y:S02]  /*48a0*/  @P1 PLOP3.LUT P0, PT, P1, PT, PT, 0x8, 0x0 ;  /* 0x000000000000181c */ /* 0x000fe40000f0e170 */
[----:B------:R-:W-:-:S11]  /*48b0*/  PLOP3.LUT P1, PT, PT, PT, PT, 0x8, 0x0 ;  /* 0x000000000000781c */ /* 0x000fd60003f2e170 */
[----:B--2---:R-:W-:Y:S05]  /*48c0*/  @P0 BRA.U.ANY `(.L_x_1469) ;  /* 0xfffffffd00ec0947 */ /* 0x004fea000393ffff */
[----:B------:R0:W-:Y:S01]  /*48d0*/  UTMACMDFLUSH ;  /* 0x00000000000079b7 */ /* 0x0001e20000000000 */
[----:B------:R-:W-:-:S04]  /*48e0*/  DEPBAR.LE SB0, 0x0 ;  /* 0x000080000000791a */ /* 0x000fc80000000000 */
.L_x_1468:
[----:B------:R-:W-:Y:S05]  /*48f0*/  BSYNC B0 ;  /* 0x0000000000007941 */ /* 0x000fea0003800000 */
.L_x_1467:
        /* <DEDUP_REMOVED lines=23> */
[----:B---3--:R-:W3:Y:S02]  /*4a70*/  FENCE.VIEW.ASYNC.S ;  /* 0x00000000000073c6 */ /* 0x008ee40000000000 */
[----:B---3--:R-:W-:Y:S06]  /*4a80*/  BAR.SYNC.DEFER_BLOCKING 0x1, 0x100 ;  /* 0x0044000000007b1d */ /* 0x008fec0000010000 */
[----:B------:R-:W-:Y:S05]  /*4a90*/  @P0 BRA `(.L_x_1446) ;  /* 0x0000002c00cc0947 */ /* 0x000fea0003800000 */
[----:B------:R-:W-:Y:S01]  /*4aa0*/  PLOP3.LUT P0, PT, PT, PT, PT, 0x80, 0x0 ;  /* 0x000000000000781c */ /* 0x000fe20003f0f070 */
[----:B------:R-:W-:Y:S01]  /*4ab0*/  UMOV UR5, 0x1000 ;  /* 0x0000100000057882 */ /* 0x000fe20000000000 */
[----:B------:R-:W-:Y:S01]  /*4ac0*/  UMOV UR8, 0x0 ;  /* 0x0000000000087882 */ /* 0x000fe20000000000 */
[----:B------:R-:W-:Y:S01]  /*4ad0*/  UMOV UR9, 0x14f00000 ;  /* 0x14f0000000097882 */ /* 0x000fe20000000000 */
[----:B------:R-:W-:Y:S01]  /*4ae0*/  UMOV UR6, UR12 ;  /* 0x0000000c00067c82 */ /* 0x000fe20008000000 */
[----:B------:R-:W-:-:S08]  /*4af0*/  UMOV UR7, UR13 ;  /* 0x0000000d00077c82 */ /* 0x000fd00008000000 */
.L_x_1470:
[----:B------:R-:W-:Y:S01]  /*4b00*/  @P0 ELECT P1, URZ, PT ;  /* 0x00000000003f082f */ /* 0x000fe20003820000 */
[----:B------:R3:W-:-:S12]  /*4b10*/  UBLKRED.G.S.ADD.F32.RN [UR6], [UR4], UR5, desc[UR8] ;  /* 0x00000806040073bb */ /* 0x0007d800080a1405 */
[----:B------:R-:W-:Y:S02]  /*4b20*/  @P1 PLOP3.LUT P0, PT, P1, PT, PT, 0x8, 0x0 ;  /* 0x000000000000181c */ /* 0x000fe40000f0e170 */
[----:B------:R-:W-:-:S11]  /*4b30*/  PLOP3.LUT P1, PT, PT, PT, PT, 0x8, 0x0 ;  /* 0x000000000000781c */ /* 0x000fd60003f2e170 */
[----:B---3--:R-:W-:Y:S05]  /*4b40*/  @P0 BRA.U.ANY `(.L_x_1470) ;  /* 0xfffffffd00ec0947 */ /* 0x008fea000393ffff */
[----:B------:R0:W-:Y:S01]  /*4b50*/  UTMACMDFLUSH ;  /* 0x00000000000079b7 */ /* 0x0001e20000000000 */
[----:B------:R-:W-:-:S04]  /*4b60*/  DEPBAR.LE SB0, 0x0 ;  /* 0x000080000000791a */ /* 0x000fc80000000000 */
[----:B------:R-:W-:Y:S05]  /*4b70*/  BRA `(.L_x_1446) ;  /* 0x0000002c00947947 */ /* 0x000fea0003800000 */
.L_x_1444:
        /* <DEDUP_REMOVED lines=40> */
.L_x_1472:
[----:B------:R-:W-:Y:S02]  /*4e00*/  UISETP.GT.AND UP0, UPT, UR8, UR5, UPT ;  /* 0x000000050800728c */ /* 0x000fe4000bf04270 */
[----:B------:R-:W-:Y:S02]  /*4e10*/  USHF.R.S32.HI UR14, URZ, 0x1f, UR12 ;  /* 0x0000001f3f0e7899 */ /* 0x000fe4000801140c */
[----:B------:R-:W-:Y:S02]  /*4e20*/  USHF.R.S32.HI UR4, URZ, 0x1f, UR13 ;  /* 0x0000001f3f047899 */ /* 0x000fe4000801140d */
[----:B------:R-:W-:-:S13]  /*4e30*/  PLOP3.LUT P0, PT, PT, PT, UP0, 0x80, 0x0 ;  /* 0x000000000000781c */ /* 0x000fda0003f0f008 */
[----:B------:R-:W-:Y:S05]  /*4e40*/  @!P0 BRA `(.L_x_1446) ;  /* 0x0000002800e08947 */ /* 0x000fea0003800000 */
[----:B------:R-:W-:Y:S01]  /*4e50*/  ULDC.64 UR10, c[0x0][0x2d8] ;  /* 0x0000b600000a7ab9 */ /* 0x000fe20000000a00 */
[----:B------:R-:W-:Y:S01]  /*4e60*/  ELECT P0, URZ, PT ;  /* 0x00000000003f782f */ /* 0x000fe20003800000 */
[----:B------:R-:W-:Y:S02]  /*4e70*/  UIMAD UR9, UR4, UR10, URZ ;  /* 0x0000000a040972a4 */ /* 0x000fe4000f8e023f */
[----:B------:R-:W-:Y:S02]  /*4e80*/  UIADD3 UR4, -UR5, UR8, URZ ;  /* 0x0000000805047290 */ /* 0x000fe4000fffe13f */
[----:B------:R-:W-:Y:S02]  /*4e90*/  UIMAD.WIDE.U32 UR6, UR13, UR10, URZ ;  /* 0x0000000a0d0672a5 */ /* 0x000fe4000f8e003f */
[----:B------:R-:W-:Y:S02]  /*4ea0*/  ULOP3.LUT UR4, UR4, 0x1, URZ, 0xc0, !UPT ;  /* 0x0000000104047892 */ /* 0x000fe4000f8ec03f */
[----:B------:R-:W-:-:S02]  /*4eb0*/  UIMAD UR9, UR13, UR11, UR9 ;  /* 0x0000000b0d0972a4 */ /* 0x000fc4000f8e0209 */
[----:B------:R-:W-:Y:S01]  /*4ec0*/  UISETP.NE.U32.AND UP0, UPT, UR4, 0x1, UPT ;  /* 0x000000010400788c */ /* 0x000fe2000bf05070 */
[----:B------:R-:W-:Y:S01]  /*4ed0*/  ULDC.64 UR10, c[0x0][0x2e0] ;  /* 0x0000b800000a7ab9 */ /* 0x000fe20000000a00 */
[----:B------:R-:W-:Y:S02]  /*4ee0*/  UIADD3 UR7, UR7, UR9, URZ ;  /* 0x0000000907077290 */ /* 0x000fe4000fffe03f */
[----:B------:R-:W-:Y:S02]  /*4ef0*/  UIMAD UR9, UR14, UR10, URZ ;  /* 0x0000000a0e0972a4 */ /* 0x000fe4000f8e023f */
[----:B------:R-:W-:Y:S01]  /*4f00*/  PLOP3.LUT P1, PT, PT, PT, UP0, 0x80, 0x0 ;  /* 0x000000000000781c */ /* 0x000fe20003f2f008 */
[----:B------:R-:W-:Y:S02]  /*4f10*/  UIMAD.WIDE.U32 UR6, UR12, UR10, UR6 ;  /* 0x0000000a0c0672a5 */ /* 0x000fe4000f8e0006 */
[----:B------:R-:W-:-:S04]  /*4f20*/  UIMAD UR9, UR12, UR11, UR9 ;  /* 0x0000000b0c0972a4 */ /* 0x000fc8000f8e0209 */
[----:B------:R-:W-:-:S06]  /*4f30*/  UIADD3 UR9, UR7, UR9, URZ ;  /* 0x0000000907097290 */ /* 0x000fcc000fffe03f */
[----:B------:R-:W-:Y:S06]  /*4f40*/  @P1 BRA `(.L_x_1473) ;  /* 0x0000000000bc1947 */ /* 0x000fec0003800000 */
        /* <DEDUP_REMOVED lines=18> */
.L_x_1475:
[----:B------:R-:W-:Y:S05]  /*5070*/  BSYNC B0 ;  /* 0x0000000000007941 */ /* 0x000fea0003800000 */
.L_x_1474:
        /* <DEDUP_REMOVED lines=19> */
.L_x_1477:
[----:B------:R-:W-:Y:S05]  /*51b0*/  BSYNC B0 ;  /* 0x0000000000007941 */ /* 0x000fea0003800000 */
.L_x_1476:
[----:B------:R-:W-:Y:S06]  /*51c0*/  BAR.ARV 0xa, 0xa0 ;  /* 0x0282800000007b1d */ /* 0x000fec0000002000 */
[----:B------:R-:W-:Y:S04]  /*51d0*/  BSSY B0, `(.L_x_1478) ;  /* 0x0000003000007945 */ /* 0x000fe80003800000 */
[----:B------:R-:W-:Y:S05]  /*51e0*/  @!P0 BRA `(.L_x_1479) ;  /* 0x0000000000048947 */ /* 0x000fea0003800000 */
[----:B------:R-:W-:-:S04]  /*51f0*/  DEPBAR.LE SB0, 0x0 ;  /* 0x000080000000791a */ /* 0x000fc80000000000 */
.L_x_1479:
[----:B------:R-:W-:Y:S05]  /*5200*/  BSYNC B0 ;  /* 0x0000000000007941 */ /* 0x000fea0003800000 */
.L_x_1478:
[----:B------:R-:W-:Y:S06]  /*5210*/  BAR.ARV 0xb, 0xa0 ;  /* 0x02c2800000007b1d */ /* 0x000fec0000002000 */
[----:B------:R-:W-:Y:S01]  /*5220*/  UIADD3 UR12, UR5, 0x1, URZ ;  /* 0x00000001050c7890 */ /* 0x000fe2000fffe03f */
[----:B------:R-:W-:Y:S11]  /*5230*/  BRA `(.L_x_1480) ;  /* 0x0000000000047947 */ /* 0x000ff60003800000 */
.L_x_1473:
[----:B------:R-:W-:-:S05]  /*5240*/  UMOV UR12, UR5 ;  /* 0x00000005000c7c82 */ /* 0x000fca0008000000 */
.L_x_1480:
        /* <DEDUP_REMOVED lines=17> */
.L_x_1493:
        /* <DEDUP_REMOVED lines=20> */
.L_x_1482:
[----:B------:R-:W-:Y:S05]  /*54a0*/  BSYNC B0 ;  /* 0x0000000000007941 */ /* 0x000fea0003800000 */
.L_x_1481:
        /* <DEDUP_REMOVED lines=13> */
.L_x_1484:
[----:B------:R-:W-:Y:S05]  /*5580*/  BSYNC B0 ;  /* 0x0000000000007941 */ /* 0x000fea0003800000 */
.L_x_1483:
[----:B------:R-:W-:Y:S06]  /*5590*/  BAR.ARV 0xa, 0xa0 ;  /* 0x0282800000007b1d */ /* 0x000fec0000002000 */
[----:B------:R-:W-:Y:S04]  /*55a0*/  BSSY B0, `(.L_x_1485) ;  /* 0x0000003000007945 */ /* 0x000fe80003800000 */
[----:B------:R-:W-:Y:S05]  /*55b0*/  @!P0 BRA `(.L_x_1486) ;  /* 0x0000000000048947 */ /* 0x000fea0003800000 */
[----:B------:R-:W-:-:S04]  /*55c0*/  DEPBAR.LE SB0, 0x0 ;  /* 0x000080000000791a */ /* 0x000fc80000000000 */
.L_x_1486:
[----:B------:R-:W-:Y:S05]  /*55d0*/  BSYNC B0 ;  /* 0x0000000000007941 */ /* 0x000fea0003800000 */
.L_x_1485:
        /* <DEDUP_REMOVED lines=13> */
.L_x_1488:
[----:B------:R-:W-:Y:S05]  /*56b0*/  BSYNC B0 ;  /* 0x0000000000007941 */ /* 0x000fea0003800000 */
.L_x_1487:
        /* <DEDUP_REMOVED lines=13> */
.L_x_1490:
[----:B------:R-:W-:Y:S05]  /*5790*/  BSYNC B0 ;  /* 0x0000000000007941 */ /* 0x000fea0003800000 */
.L_x_1489:
[----:B------:R-:W-:Y:S01]  /*57a0*/  UIADD3 UR12, UR12, 0x2, URZ ;  /* 0x000000020c0c7890 */ /* 0x000fe2000fffe03f */
[----:B------:R-:W-:Y:S06]  /*57b0*/  BAR.ARV 0xa, 0xa0 ;  /* 0x0282800000007b1d */ /* 0x000fec0000002000 */
[----:B------:R-:W-:Y:S01]  /*57c0*/  UISETP.GE.AND UP0, UPT, UR12, UR8, UPT ;  /* 0x000000080c00728c */ /* 0x000fe2000bf06270 */
[----:B------:R-:W-:Y:S04]  /*57d0*/  BSSY B0, `(.L_x_1491) ;  /* 0x0000003000007945 */ /* 0x000fe80003800000 */
[----:B------:R-:W-:Y:S06]  /*57e0*/  @!P0 BRA `(.L_x_1492) ;  /* 0x0000000000048947 */ /* 0x000fec0003800000 */
[----:B------:R-:W-:-:S04]  /*57f0*/  DEPBAR.LE SB0, 0x0 ;  /* 0x000080000000791a */ /* 0x000fc80000000000 */
.L_x_1492:
[----:B------:R-:W-:Y:S05]  /*5800*/  BSYNC B0 ;  /* 0x0000000000007941 */ /* 0x000fea0003800000 */
.L_x_1491:
[----:B------:R-:W-:Y:S06]  /*5810*/  BAR.ARV 0xb, 0xa0 ;  /* 0x02c2800000007b1d */ /* 0x000fec0000002000 */
[----:B------:R-:W-:Y:S01]  /*5820*/  PLOP3.LUT P1, PT, PT, PT, UP0, 0x80, 0x0 ;  /* 0x000000000000781c */ /* 0x000fe20003f2f008 */
[----:B------:R-:W-:Y:S02]  /*5830*/  UIADD3 UR20, UR20, 0x4000, URZ ;  /* 0x0000400014147890 */ /* 0x000fe4000fffe03f */
[----:B------:R-:W-:-:S10]  /*5840*/  UIADD3 UR4, UR4, 0x4000, URZ ;  /* 0x0000400004047890 */ /* 0x000fd4000fffe03f */
[----:B------:R-:W-:Y:S05]  /*5850*/  @!P1 BRA `(.L_x_1493) ;  /* 0xfffffff800c09947 */ /* 0x000fea000383ffff */
[----:B------:R-:W-:Y:S05]  /*5860*/  BRA `(.L_x_1446) ;  /* 0x0000002000587947 */ /* 0x000fea0003800000 */
.L_x_1471:
        /* <DEDUP_REMOVED lines=33> */
.L_x_1495:
        /* <DEDUP_REMOVED lines=43> */
.L_x_1525:
        /* <DEDUP_REMOVED lines=15> */
.L_x_1498:
        /* <DEDUP_REMOVED lines=98> */
.L_x_1509:
[----:B--234-:R-:W-:-:S04]  /*6440*/  SHF.L.U32 R21, R11, 0x1f, RZ ;  /* 0x0000001f0b157819 */ /* 0x01cfc800000006ff */
[----:B------:R-:W1:Y:S02]  /*6450*/  SYNCS.PHASECHK.TRANS64.TRYWAIT P1, [R16+URZ+0x30840], R21 ;  /* 0x03084015100075a7 */ /* 0x000e64000802017f */
[----:B-1----:R-:W-:Y:S05]  /*6460*/  @!P1 BRA `(.L_x_1501) ;  /* 0x0000001400cc9947 */ /* 0x002fea0003800000 */
.L_x_1526:
[----:B------:R-:W-:Y:S05]  /*6470*/  @P0 BRA `(.L_x_1502) ;  /* 0x0000000000140947 */ /* 0x000fea0003800000 */
[----:B------:R-:W-:Y:S01]  /*6480*/  ISETP.NE.AND P1, PT, R6, RZ, PT ;  /* 0x000000ff0600720c */ /* 0x000fe20003f25270 */
[----:B------:R-:W-:-:S04]  /*6490*/  IMAD.MOV.U32 R3, RZ, RZ, 0x4100 ;  /* 0x00004100ff037424 */ /* 0x000fc800078e00ff */
[----:B------:R3:W-:Y:S08]  /*64a0*/  SYNCS.ARRIVE.TRANS64 RZ, [R16+URZ+0x30830], R3 ;  /* 0x0308300310ff79a7 */ /* 0x0007f0000800003f */
[----:B------:R-:W-:Y:S05]  /*64b0*/  @!P1 BRA `(.L_x_1502) ;  /* 0x0000000000049947 */ /* 0x000fea0003800000 */
[----:B------:R-:W-:Y:S01]  /*64c0*/  BPT.TRAP 0x1 ;  /* 0x000000040000795c */ /* 0x000fe20000300000 */
.L_x_1502:
        /* <DEDUP_REMOVED lines=36> */
.L_x_1527:
[----:B------:R-:W-:Y:S05]  /*6710*/  @P0 BRA `(.L_x_1504) ;  /* 0x0000000000140947 */ /* 0x000fea0003800000 */
[----:B------:R-:W-:Y:S01]  /*6720*/  ISETP.NE.AND P1, PT, R6, RZ, PT ;  /* 0x000000ff0600720c */ /* 0x000fe20003f25270 */
[----:B------:R-:W-:-:S04]  /*6730*/  IMAD.MOV.U32 R2, RZ, RZ, 0x4100 ;  /* 0x00004100ff027424 */ /* 0x000fc800078e00ff */
[----:B------:R3:W-:Y:S08]  /*6740*/  SYNCS.ARRIVE.TRANS64 RZ, [R16+URZ+0x30818], R2 ;  /* 0x0308180210ff79a7 */ /* 0x0007f0000800003f */
[----:B------:R-:W-:Y:S05]  /*6750*/  @!P1 BRA `(.L_x_1504) ;  /* 0x0000000000049947 */ /* 0x000fea0003800000 */
[----:B------:R-:W-:Y:S01]  /*6760*/  BPT.TRAP 0x1 ;  /* 0x000000040000795c */ /* 0x000fe20000300000 */
.L_x_1504:
        /* <DEDUP_REMOVED lines=36> */
.L_x_1528:
[----:B------:R-:W-:Y:S05]  /*69b0*/  @P0 BRA `(.L_x_1506) ;  /* 0x0000000000140947 */ /* 0x000fea0003800000 */
[----:B------:R-:W-:Y:S01]  /*69c0*/  ISETP.NE.AND P1, PT, R6, RZ, PT ;  /* 0x000000ff0600720c */ /* 0x000fe20003f25270 */
[----:B-123--:R-:W-:-:S04]  /*69d0*/  IMAD.MOV.U32 R21, RZ, RZ, 0x4100 ;  /* 0x00004100ff157424 */ /* 0x00efc800078e00ff */
[----:B------:R4:W-:Y:S08]  /*69e0*/  SYNCS.ARRIVE.TRANS64 RZ, [R16+URZ+0x30838], R21 ;  /* 0x0308381510ff79a7 */ /* 0x0009f0000800003f */
[----:B------:R-:W-:Y:S05]  /*69f0*/  @!P1 BRA `(.L_x_1506) ;  /* 0x0000000000049947 */ /* 0x000fea0003800000 */
[----:B------:R-:W-:Y:S01]  /*6a00*/  BPT.TRAP 0x1 ;  /* 0x000000040000795c */ /* 0x000fe20000300000 */
.L_x_1506:
        /* <DEDUP_REMOVED lines=31> */
.L_x_1530:
[----:B------:R-:W-:Y:S05]  /*6c00*/  @P0 BRA `(.L_x_1508) ;  /* 0x0000000000140947 */ /* 0x000fea0003800000 */
[----:B------:R-:W-:Y:S01]  /*6c10*/  ISETP.NE.AND P1, PT, R6, RZ, PT ;  /* 0x000000ff0600720c */ /* 0x000fe20003f25270 */
[----:B------:R-:W-:-:S04]  /*6c20*/  IMAD.MOV.U32 R5, RZ, RZ, 0x4100 ;  /* 0x00004100ff057424 */ /* 0x000fc800078e00ff */
[----:B------:R1:W-:Y:S08]  /*6c30*/  SYNCS.ARRIVE.TRANS64 RZ, [R16+URZ+0x30810], R5 ;  /* 0x0308100510ff79a7 */ /* 0x0003f0000800003f */
[----:B------:R-:W-:Y:S05]  /*6c40*/  @!P1 BRA `(.L_x_1508) ;  /* 0x0000000000049947 */ /* 0x000fea0003800000 */
[----:B------:R-:W-:Y:S01]  /*6c50*/  BPT.TRAP 0x1 ;  /* 0x000000040000795c */ /* 0x000fe20000300000 */
.L_x_1508:
        /* <DEDUP_REMOVED lines=37> */
.L_x_1500:
[----:B------:R-:W3:Y:S02]  /*6eb0*/  LDL.LU R4, [R1+0x4] ;  /* 0x0000040001047983 */ /* 0x000ee40000300800 */
[----:B---3--:R-:W-:Y:S02]  /*6ec0*/  ISETP.NE.AND P1, PT, R4, RZ, PT ;  /* 0x000000ff0400720c */ /* 0x008fe40003f25270 */
[----:B------:R1:W5:Y:S11]  /*6ed0*/  LDL R4, [R1] ;  /* 0x0000000001047983 */ /* 0x0003760000100800 */
[----:B-1----:R-:W-:Y:S05]  /*6ee0*/  @!P1 BRA `(.L_x_1499) ;  /* 0x0000000400489947 */ /* 0x002fea0003800000 */
[----:B------:R-:W-:-:S04]  /*6ef0*/  SHF.L.U32 R13, R11, 0x1f, RZ ;  /* 0x0000001f0b0d7819 */ /* 0x000fc800000006ff */
[----:B------:R-:W1:Y:S02]  /*6f00*/  SYNCS.PHASECHK.TRANS64.TRYWAIT P1, [R16+URZ+0x30840], R13 ;  /* 0x0308400d100075a7 */ /* 0x000e64000802017f */
[----:B-1----:R-:W-:Y:S05]  /*6f10*/  @!P1 BRA `(.L_x_1510) ;  /* 0x0000000c00749947 */ /* 0x002fea0003800000 */
.L_x_1531:
[----:B------:R-:W-:Y:S05]  /*6f20*/  @P0 BRA `(.L_x_1511) ;  /* 0x0000000000140947 */ /* 0x000fea0003800000 */
[----:B------:R-:W-:Y:S01]  /*6f30*/  ISETP.NE.AND P1, PT, R6, RZ, PT ;  /* 0x000000ff0600720c */ /* 0x000fe20003f25270 */
[----:B--2---:R-:W-:-:S04]  /*6f40*/  IMAD.MOV.U32 R5, RZ, RZ, 0x4100 ;  /* 0x00004100ff057424 */ /* 0x004fc800078e00ff */
[----:B------:R3:W-:Y:S08]  /*6f50*/  SYNCS.ARRIVE.TRANS64 RZ, [R16+URZ+0x30830], R5 ;  /* 0x0308300510ff79a7 */ /* 0x0007f0000800003f */
[----:B------:R-:W-:Y:S05]  /*6f60*/  @!P1 BRA `(.L_x_1511) ;  /* 0x0000000000049947 */ /* 0x000fea0003800000 */
[----:B------:R-:W-:Y:S01]  /*6f70*/  BPT.TRAP 0x1 ;  /* 0x000000040000795c */ /* 0x000fe20000300000 */
.L_x_1511:
        /* <DEDUP_REMOVED lines=33> */
.L_x_1532:
[----:B------:R-:W-:Y:S05]  /*7190*/  @P0 BRA `(.L_x_1513) ;  /* 0x0000000000140947 */ /* 0x000fea0003800000 */
[----:B------:R-:W-:Y:S01]  /*71a0*/  ISETP.NE.AND P0, PT, R6, RZ, PT ;  /* 0x000000ff0600720c */ /* 0x000fe20003f05270 */
[----:B------:R-:W-:-:S04]  /*71b0*/  IMAD.MOV.U32 R5, RZ, RZ, 0x4100 ;  /* 0x00004100ff057424 */ /* 0x000fc800078e00ff */
[----:B------:R3:W-:Y:S08]  /*71c0*/  SYNCS.ARRIVE.TRANS64 RZ, [R16+URZ+0x30818], R5 ;  /* 0x0308180510ff79a7 */ /* 0x0007f0000800003f */
[----:B------:R-:W-:Y:S05]  /*71d0*/  @!P0 BRA `(.L_x_1513) ;  /* 0x0000000000048947 */ /* 0x000fea0003800000 */
[----:B------:R-:W-:Y:S01]  /*71e0*/  BPT.TRAP 0x1 ;  /* 0x000000040000795c */ /* 0x000fe20000300000 */
.L_x_1513:
        /* <DEDUP_REMOVED lines=34> */
.L_x_1499:
[----:B------:R-:W3:Y:S01]  /*7410*/  S2R R0, SR_TID.X ;  /* 0x0000000000007919 */ /* 0x000ee20000002100 */
[----:B------:R-:W-:Y:S01]  /*7420*/  IMAD R3, R19, 0x8, R16 ;  /* 0x0000000813037824 */ /* 0x000fe200078e0210 */
[----:B---3--:R-:W-:Y:S02]  /*7430*/  LOP3.LUT R2, R0, 0x7f, RZ, 0xc0, !PT ;  /* 0x0000007f00027812 */ /* 0x008fe400078ec0ff */
[----:B------:R-:W-:Y:S02]  /*7440*/  SHF.L.U32 R0, R11, 0x1f, RZ ;  /* 0x0000001f0b007819 */ /* 0x000fe400000006ff */
[----:B------:R-:W-:Y:S02]  /*7450*/  ISETP.NE.AND P1, PT, R2, RZ, PT ;  /* 0x000000ff0200720c */ /* 0x000fe40003f25270 */
[----:B------:R-:W3:Y:S02]  /*7460*/  SYNCS.PHASECHK.TRANS64.TRYWAIT P0, [R3+URZ+0x30840], R0 ;  /* 0x03084000030075a7 */ /* 0x000ee4000800017f */
[----:B---3--:R-:W-:Y:S09]  /*7470*/  @!P0 BRA `(.L_x_1514) ;  /* 0x0000000800448947 */ /* 0x008ff20003800000 */
.L_x_1533:
[----:B------:R-:W-:Y:S05]  /*7480*/  @P1 BRA `(.L_x_1515) ;  /* 0x0000000000181947 */ /* 0x000fea0003800000 */
[----:B------:R-:W1:Y:S01]  /*7490*/  S2R R2, SR_TID.X ;  /* 0x0000000000027919 */ /* 0x000e620000002100 */
[----:B---3--:R-:W-:-:S04]  /*74a0*/  IMAD.MOV.U32 R0, RZ, RZ, 0x4100 ;  /* 0x00004100ff007424 */ /* 0x008fc800078e00ff */
[----:B------:R3:W-:Y:S01]  /*74b0*/  SYNCS.ARRIVE.TRANS64 RZ, [R3+URZ+0x30830], R0 ;  /* 0x0308300003ff79a7 */ /* 0x0007e2000800003f */
[----:B-1----:R-:W-:-:S13]  /*74c0*/  LOP3.LUT P0, RZ, R2, 0x1f, RZ, 0xc0, !PT ;  /* 0x0000001f02ff7812 */ /* 0x002fda000780c0ff */
[----:B---3--:R-:W-:Y:S05]  /*74d0*/  @!P0 BRA `(.L_x_1515) ;  /* 0x0000000000048947 */ /* 0x008fea0003800000 */
[----:B------:R-:W-:Y:S01]  /*74e0*/  BPT.TRAP 0x1 ;  /* 0x000000040000795c */ /* 0x000fe20000300000 */
.L_x_1515:
        /* <DEDUP_REMOVED lines=40> */
.L_x_1496:
[----:B------:R-:W-:Y:S05]  /*7770*/  BSYNC B0 ;  /* 0x0000000000007941 */ /* 0x000fea0003800000 */
.L_x_1494:
[----:B------:R-:W-:-:S03]  /*7780*/  UMOV UR7, 0xffffffff ;  /* 0xffffffff00077882 */ /* 0x000fc60000000000 */
[----:B------:R-:W-:Y:S05]  /*7790*/  BRA.DIV UR7, `(.L_x_1516) ;  /* 0x0000000607907947 */ /* 0x000fea000b800000 */
[----:B------:R-:W-:-:S13]  /*77a0*/  ELECT P6, URZ, PT ;  /* 0x00000000003f782f */ /* 0x000fda00038c0000 */
.L_x_1536:
[----:B------:R-:W-:Y:S05]  /*77b0*/  @!P6 BRA `(.L_x_1446) ;  /* 0x000000000084e947 */ /* 0x000fea0003800000 */
[----:B------:R-:W-:-:S06]  /*77c0*/  ULOP3.LUT UR7, UR38, 0x2, URZ, 0xfc, !UPT ;  /* 0x0000000226077892 */ /* 0x000fcc000f8efc3f */
[----:B------:R-:W-:-:S05]  /*77d0*/  IMAD.U32 R2, RZ, RZ, UR7 ;  /* 0x00000007ff027e24 */ /* 0x000fca000f8e00ff */
[----:B------:R-:W-:-:S13]  /*77e0*/  ISETP.NE.AND P2, PT, R2, 0x3, PT ;  /* 0x000000030200780c */ /* 0x000fda0003f45270 */
[----:B------:R-:W-:Y:S05]  /*77f0*/  @!P2 BRA `(.L_x_1517) ;  /* 0x000000000004a947 */ /* 0x000fea0003800000 */
[----:B------:R-:W-:Y:S01]  /*7800*/  BPT.TRAP 0x1 ;  /* 0x000000040000795c */ /* 0x000fe20000300000 */
.L_x_1517:
        /* <DEDUP_REMOVED lines=15> */
.L_x_1537:
[----:B------:R-:W2:Y:S02]  /*7900*/  SYNCS.PHASECHK.TRANS64.TRYWAIT P0, [R3+URZ], R2 ;  /* 0x00000002030075a7 */ /* 0x000ea4000800017f */
[----:B--2---:R-:W-:Y:S05]  /*7910*/  @!P0 BRA `(.L_x_1519) ;  /* 0x0000000400648947 */ /* 0x004fea0003800000 */
.L_x_1538:
[----:B------:R-:W-:Y:S05]  /*7920*/  @!P2 BRA `(.L_x_1520) ;  /* 0x000000000004a947 */ /* 0x000fea0003800000 */
[----:B------:R-:W-:Y:S01]  /*7930*/  BPT.TRAP 0x1 ;  /* 0x000000040000795c */ /* 0x000fe20000300000 */
.L_x_1520:
[----:B--2---:R-:W-:-:S04]  /*7940*/  VIADD R3, R7, 0x30840 ;  /* 0x0003084007037836 */ /* 0x004fc80000000000 */
[----:B------:R-:W-:-:S04]  /*7950*/  IMAD R0, R0, 0x8, R3 ;  /* 0x0000000800007824 */ /* 0x000fc800078e0203 */
[----:B------:R-:W2:Y:S02]  /*7960*/  SYNCS.PHASECHK.TRANS64.TRYWAIT P0, [R0+URZ], R5 ;  /* 0x00000005000075a7 */ /* 0x000ea4000800017f */
[----:B--2---:R-:W-:Y:S05]  /*7970*/  @!P0 BRA `(.L_x_1521) ;  /* 0x0000000400608947 */ /* 0x004fea0003800000 */
.L_x_1539:
[----:B------:R-:W-:-:S07]  /*7980*/  IMAD R3, R4, 0x8, R3 ;  /* 0x0000000804037824 */ /* 0x000fce00078e0203 */
.L_x_1522:
[----:B---3--:R3:W4:Y:S02]  /*7990*/  SYNCS.PHASECHK.TRANS64.TRYWAIT P0, [R3+URZ], R2 ;  /* 0x00000002030075a7 */ /* 0x008724000800017f */
[----:B----4-:R-:W-:Y:S05]  /*79a0*/  @!P0 NANOSLEEP.SYNCS 0x989680 ;  /* 0x009896800000895d */ /* 0x010fea0003900000 */
[----:B------:R-:W4:Y:S02]  /*79b0*/  @!P0 SYNCS.PHASECHK.TRANS64 P0, [R3+URZ], R2 ;  /* 0x00000002030085a7 */ /* 0x000f24000800007f */
[----:B----4-:R-:W-:Y:S05]  /*79c0*/  @!P0 BRA `(.L_x_1522) ;  /* 0xfffffffc00f08947 */ /* 0x010fea000383ffff */
.L_x_1446:
[----:B------:R-:W-:Y:S05]  /*79d0*/  BSYNC B6 ;  /* 0x0000000000067941 */ /* 0x000fea0003800000 */
.L_x_1443:
[----:B------:R-:W-:Y:S05]  /*79e0*/  EXIT ;  /* 0x000000000000794d */ /* 0x000fea0003800000 */
.L_x_1453:
[----:B------:R-:W-:Y:S02]  /*79f0*/  IMAD.MOV.U32 R12, RZ, RZ, RZ ;  /* 0x000000ffff0c7224 */ /* 0x000fe400078e00ff */
[----:B------:R-:W-:Y:S02]  /*7a00*/  IMAD.MOV.U32 R11, RZ, RZ, 0x1f ;  /* 0x0000001fff0b7424 */ /* 0x000fe400078e00ff */
[----:B------:R-:W-:-:S07]  /*7a10*/  IMAD.MOV.U32 R15, RZ, RZ, -0x1 ;  /* 0xffffffffff0f7424 */ /* 0x000fce00078e00ff */
[----:B------:R-:W-:Y:S05]  /*7a20*/  WARPSYNC.COLLECTIVE R15, `(.L_x_1523) ;  /* 0x000000000f087348 */ /* 0x000fea0003c00000 */
[----:B------:R1:W2:Y:S02]  /*7a30*/  SHFL.IDX P6, R14, R13, R12, R11 ;  /* 0x0000000c0d0e7389 */ /* 0x0002a400000c000b */
[----:B-12---:R-:W-:Y:S01]  /*7a40*/  ENDCOLLECTIVE ;  /* 0x000000000000791b */ /* 0x006fe20003800000 */
.L_x_1523:
[----:B------:R-:W-:Y:S05]  /*7a50*/  BRA `(.L_x_1524) ;  /* 0xffffff9400c87947 */ /* 0x000fea000383ffff */
.L_x_1455:
[----:B--2---:R2:W3:Y:S02]  /*7a60*/  SYNCS.PHASECHK.TRANS64.TRYWAIT P0, [R229+URZ+0x30800], R8 ;  /* 0x03080008e50075a7 */ /* 0x0044e4000800017f */
[----:B---3--:R-:W-:Y:S05]  /*7a70*/  @!P0 NANOSLEEP.SYNCS 0x989680 ;  /* 0x009896800000895d */ /* 0x008fea0003900000 */
[----:B------:R-:W3:Y:S02]  /*7a80*/  @!P0 SYNCS.PHASECHK.TRANS64 P0, [R229+URZ+0x30800], R8 ;  /* 0x03080008e50085a7 */ /* 0x000ee4000800007f */
[----:B---3--:R-:W-:Y:S05]  /*7a90*/  @!P0 BRA `(.L_x_1455) ;  /* 0xfffffffc00f08947 */ /* 0x008fea000383ffff */
[----:B------:R-:W-:Y:S05]  /*7aa0*/  BRA `(.L_x_1454) ;  /* 0xffffff9800107947 */ /* 0x000fea000383ffff */
.L_x_1459:
[----:B---3--:R3:W4:Y:S02]  /*7ab0*/  SYNCS.PHASECHK.TRANS64.TRYWAIT P0, [R0+URZ+0x30810], R9 ;  /* 0x03081009000075a7 */ /* 0x008724000800017f */
[----:B----4-:R-:W-:Y:S05]  /*7ac0*/  @!P0 NANOSLEEP.SYNCS 0x989680 ;  /* 0x009896800000895d */ /* 0x010fea0003900000 */
[----:B------:R-:W4:Y:S02]  /*7ad0*/  @!P0 SYNCS.PHASECHK.TRANS64 P0, [R0+URZ+0x30810], R9 ;  /* 0x03081009000085a7 */ /* 0x000f24000800007f */
[----:B----4-:R-:W-:Y:S05]  /*7ae0*/  @!P0 BRA `(.L_x_1459) ;  /* 0xfffffffc00f08947 */ /* 0x010fea000383ffff */
[----:B------:R-:W-:Y:S05]  /*7af0*/  BRA `(.L_x_1458) ;  /* 0xffffff9c00ac7947 */ /* 0x000fea000383ffff */
.L_x_1463:
[----:B------:R1:W1:Y:S02]  /*7b00*/  SYNCS.PHASECHK.TRANS64.TRYWAIT P0, [R0+URZ+0x30830], R9 ;  /* 0x03083009000075a7 */ /* 0x000264000800017f */
[----:B-1----:R-:W-:Y:S05]  /*7b10*/  @!P0 NANOSLEEP.SYNCS 0x989680 ;  /* 0x009896800000895d */ /* 0x002fea0003900000 */
[----:B------:R-:W1:Y:S02]  /*7b20*/  @!P0 SYNCS.PHASECHK.TRANS64 P0, [R0+URZ+0x30830], R9 ;  /* 0x03083009000085a7 */ /* 0x000e64000800007f */
[----:B-1----:R-:W-:Y:S05]  /*7b30*/  @!P0 BRA `(.L_x_1463) ;  /* 0xfffffffc00f08947 */ /* 0x002fea000383ffff */
[----:B------:R-:W-:Y:S05]  /*7b40*/  BRA `(.L_x_1462) ;  /* 0xffffffa400047947 */ /* 0x000fea000383ffff */
.L_x_1497:
[----:B-1----:R1:W2:Y:S02]  /*7b50*/  SYNCS.PHASECHK.TRANS64.TRYWAIT P0, [R16+URZ+0x30820], R3 ;  /* 0x03082003100075a7 */ /* 0x0022a4000800017f */
[----:B--2---:R-:W-:Y:S05]  /*7b60*/  @!P0 NANOSLEEP.SYNCS 0x989680 ;  /* 0x009896800000895d */ /* 0x004fea0003900000 */
[----:B------:R-:W2:Y:S02]  /*7b70*/  @!P0 SYNCS.PHASECHK.TRANS64 P0, [R16+URZ+0x30820], R3 ;  /* 0x03082003100085a7 */ /* 0x000ea4000800007f */
[----:B--2---:R-:W-:Y:S05]  /*7b80*/  @!P0 BRA `(.L_x_1497) ;  /* 0xfffffffc00f08947 */ /* 0x004fea000383ffff */
[----:B------:R-:W-:Y:S05]  /*7b90*/  BRA `(.L_x_1525) ;  /* 0xffffffe000647947 */ /* 0x000fea000383ffff */
.L_x_1501:
[----:B-1----:R1:W3:Y:S02]  /*7ba0*/  SYNCS.PHASECHK.TRANS64.TRYWAIT P1, [R16+URZ+0x30840], R21 ;  /* 0x03084015100075a7 */ /* 0x0022e4000802017f */
[----:B---3--:R-:W-:Y:S05]  /*7bb0*/  @!P1 NANOSLEEP.SYNCS 0x989680 ;  /* 0x009896800000995d */ /* 0x008fea0003900000 */
[----:B------:R-:W3:Y:S02]  /*7bc0*/  @!P1 SYNCS.PHASECHK.TRANS64 P1, [R16+URZ+0x30840], R21 ;  /* 0x03084015100095a7 */ /* 0x000ee4000802007f */
[----:B---3--:R-:W-:Y:S05]  /*7bd0*/  @!P1 BRA `(.L_x_1501) ;  /* 0xfffffffc00f09947 */ /* 0x008fea000383ffff */
[----:B------:R-:W-:Y:S05]  /*7be0*/  BRA `(.L_x_1526) ;  /* 0xffffffe800207947 */ /* 0x000fea000383ffff */
.L_x_1503:
[----:B--2---:R2:W3:Y:S02]  /*7bf0*/  SYNCS.PHASECHK.TRANS64.TRYWAIT P1, [R16+URZ+0x30828], R21 ;  /* 0x03082815100075a7 */ /* 0x0044e4000802017f */
[----:B---3--:R-:W-:Y:S05]  /*7c00*/  @!P1 NANOSLEEP.SYNCS 0x989680 ;  /* 0x009896800000995d */ /* 0x008fea0003900000 */
[----:B------:R-:W3:Y:S02]  /*7c10*/  @!P1 SYNCS.PHASECHK.TRANS64 P1, [R16+URZ+0x30828], R21 ;  /* 0x03082815100095a7 */ /* 0x000ee4000802007f */
[----:B---3--:R-:W-:Y:S05]  /*7c20*/  @!P1 BRA `(.L_x_1503) ;  /* 0xfffffffc00f09947 */ /* 0x008fea000383ffff */
[----:B------:R-:W-:Y:S05]  /*7c30*/  BRA `(.L_x_1527) ;  /* 0xffffffe800b47947 */ /* 0x000fea000383ffff */
.L_x_1505:
[----:B---3--:R3:W4:Y:S02]  /*7c40*/  SYNCS.PHASECHK.TRANS64.TRYWAIT P1, [R16+URZ+0x30848], R21 ;  /* 0x03084815100075a7 */ /* 0x008724000802017f */
[----:B----4-:R-:W-:Y:S05]  /*7c50*/  @!P1 NANOSLEEP.SYNCS 0x989680 ;  /* 0x009896800000995d */ /* 0x010fea0003900000 */
[----:B------:R-:W4:Y:S02]  /*7c60*/  @!P1 SYNCS.PHASECHK.TRANS64 P1, [R16+URZ+0x30848], R21 ;  /* 0x03084815100095a7 */ /* 0x000f24000802007f */
[----:B----4-:R-:W-:Y:S05]  /*7c70*/  @!P1 BRA `(.L_x_1505) ;  /* 0xfffffffc00f09947 */ /* 0x010fea000383ffff */
[----:B------:R-:W-:Y:S05]  /*7c80*/  BRA `(.L_x_1528) ;  /* 0xffffffec00487947 */ /* 0x000fea000383ffff */
.L_x_1507:
[----:B------:R-:W-:-:S07]  /*7c90*/  SHF.L.U32 R5, R11, 0x1f, RZ ;  /* 0x0000001f0b057819 */ /* 0x000fce00000006ff */
.L_x_1529:
[----:B------:R1:W1:Y:S02]  /*7ca0*/  SYNCS.PHASECHK.TRANS64.TRYWAIT P1, [R16+URZ+0x30820], R5 ;  /* 0x03082005100075a7 */ /* 0x000264000802017f */
[----:B-1----:R-:W-:Y:S05]  /*7cb0*/  @!P1 NANOSLEEP.SYNCS 0x989680 ;  /* 0x009896800000995d */ /* 0x002fea0003900000 */
[----:B------:R-:W1:Y:S02]  /*7cc0*/  @!P1 SYNCS.PHASECHK.TRANS64 P1, [R16+URZ+0x30820], R5 ;  /* 0x03082005100095a7 */ /* 0x000e64000802007f */
[----:B-1----:R-:W-:Y:S05]  /*7cd0*/  @!P1 BRA `(.L_x_1529) ;  /* 0xfffffffc00f09947 */ /* 0x002fea000383ffff */
[----:B------:R-:W-:Y:S05]  /*7ce0*/  BRA `(.L_x_1530) ;  /* 0xffffffec00c47947 */ /* 0x000fea000383ffff */
.L_x_1510:
[----:B-1----:R1:W3:Y:S02]  /*7cf0*/  SYNCS.PHASECHK.TRANS64.TRYWAIT P1, [R16+URZ+0x30840], R13 ;  /* 0x0308400d100075a7 */ /* 0x0022e4000802017f */
[----:B---3--:R-:W-:Y:S05]  /*7d00*/  @!P1 NANOSLEEP.SYNCS 0x989680 ;  /* 0x009896800000995d */ /* 0x008fea0003900000 */
[----:B------:R-:W3:Y:S02]  /*7d10*/  @!P1 SYNCS.PHASECHK.TRANS64 P1, [R16+URZ+0x30840], R13 ;  /* 0x0308400d100095a7 */ /* 0x000ee4000802007f */
[----:B---3--:R-:W-:Y:S05]  /*7d20*/  @!P1 BRA `(.L_x_1510) ;  /* 0xfffffffc00f09947 */ /* 0x008fea000383ffff */
[----:B------:R-:W-:Y:S05]  /*7d30*/  BRA `(.L_x_1531) ;  /* 0xfffffff000787947 */ /* 0x000fea000383ffff */
.L_x_1512:
[----:B--2---:R2:W3:Y:S02]  /*7d40*/  SYNCS.PHASECHK.TRANS64.TRYWAIT P1, [R16+URZ+0x30828], R13 ;  /* 0x0308280d100075a7 */ /* 0x0044e4000802017f */
[----:B---3--:R-:W-:Y:S05]  /*7d50*/  @!P1 NANOSLEEP.SYNCS 0x989680 ;  /* 0x009896800000995d */ /* 0x008fea0003900000 */
[----:B------:R-:W3:Y:S02]  /*7d60*/  @!P1 SYNCS.PHASECHK.TRANS64 P1, [R16+URZ+0x30828], R13 ;  /* 0x0308280d100095a7 */ /* 0x000ee4000802007f */
[----:B---3--:R-:W-:Y:S05]  /*7d70*/  @!P1 BRA `(.L_x_1512) ;  /* 0xfffffffc00f09947 */ /* 0x008fea000383ffff */
[----:B------:R-:W-:Y:S05]  /*7d80*/  BRA `(.L_x_1532) ;  /* 0xfffffff400007947 */ /* 0x000fea000383ffff */
.L_x_1514:
[----:B---3--:R3:W1:Y:S02]  /*7d90*/  SYNCS.PHASECHK.TRANS64.TRYWAIT P0, [R3+URZ+0x30840], R0 ;  /* 0x03084000030075a7 */ /* 0x008664000800017f */
[----:B-1----:R-:W-:Y:S05]  /*7da0*/  @!P0 NANOSLEEP.SYNCS 0x989680 ;  /* 0x009896800000895d */ /* 0x002fea0003900000 */
[----:B------:R-:W1:Y:S02]  /*7db0*/  @!P0 SYNCS.PHASECHK.TRANS64 P0, [R3+URZ+0x30840], R0 ;  /* 0x03084000030085a7 */ /* 0x000e64000800007f */
[----:B-1----:R-:W-:Y:S05]  /*7dc0*/  @!P0 BRA `(.L_x_1514) ;  /* 0xfffffffc00f08947 */ /* 0x002fea000383ffff */
[----:B------:R-:W-:Y:S05]  /*7dd0*/  BRA `(.L_x_1533) ;  /* 0xfffffff400a87947 */ /* 0x000fea000383ffff */
.L_x_1516:
[----:B------:R-:W-:Y:S01]  /*7de0*/  BSSY B0, `(.L_x_1534) ;  /* 0x0000006000007945 */ /* 0x000fe20003800000 */
[----:B------:R-:W-:-:S07]  /*7df0*/  IMAD.MOV.U32 R15, RZ, RZ, -0x1 ;  /* 0xffffffffff0f7424 */ /* 0x000fce00078e00ff */
[----:B------:R-:W-:Y:S05]  /*7e00*/  WARPSYNC.COLLECTIVE R15, `(.L_x_1535) ;  /* 0x000000000f0c7348 */ /* 0x000fea0003c00000 */
[----:B------:R-:W-:Y:S02]  /*7e10*/  ELECT P6, UR62, PT ;  /* 0x00000000003e782f */ /* 0x000fe400038c0000 */
[----:B------:R-:W-:Y:S01]  /*7e20*/  MOV R14, UR62 ;  /* 0x0000003e000e7c02 */ /* 0x000fe20008000f00 */
[----:B------:R-:W-:Y:S10]  /*7e30*/  ENDCOLLECTIVE ;  /* 0x000000000000791b */ /* 0x000ff40003800000 */
.L_x_1535:
[----:B------:R-:W-:Y:S05]  /*7e40*/  BSYNC B0 ;  /* 0x0000000000007941 */ /* 0x000fea0003800000 */
.L_x_1534:
[----:B------:R-:W-:Y:S05]  /*7e50*/  BRA `(.L_x_1536) ;  /* 0xfffffff800547947 */ /* 0x000fea000383ffff */
.L_x_1518:
[----:B-1----:R1:W2:Y:S02]  /*7e60*/  SYNCS.PHASECHK.TRANS64.TRYWAIT P0, [R6+URZ], R5 ;  /* 0x00000005060075a7 */ /* 0x0022a4000800017f */
[----:B--2---:R-:W-:Y:S05]  /*7e70*/  @!P0 NANOSLEEP.SYNCS 0x989680 ;  /* 0x009896800000895d */ /* 0x004fea0003900000 */
[----:B------:R-:W2:Y:S02]  /*7e80*/  @!P0 SYNCS.PHASECHK.TRANS64 P0, [R6+URZ], R5 ;  /* 0x00000005060085a7 */ /* 0x000ea4000800007f */
[----:B--2---:R-:W-:Y:S05]  /*7e90*/  @!P0 BRA `(.L_x_1518) ;  /* 0xfffffffc00f08947 */ /* 0x004fea000383ffff */
[----:B------:R-:W-:Y:S05]  /*7ea0*/  BRA `(.L_x_1537) ;  /* 0xfffffff800947947 */ /* 0x000fea000383ffff */
.L_x_1519:
[----:B--2---:R2:W3:Y:S02]  /*7eb0*/  SYNCS.PHASECHK.TRANS64.TRYWAIT P0, [R3+URZ], R2 ;  /* 0x00000002030075a7 */ /* 0x0044e4000800017f */
[----:B---3--:R-:W-:Y:S05]  /*7ec0*/  @!P0 NANOSLEEP.SYNCS 0x989680 ;  /* 0x009896800000895d */ /* 0x008fea0003900000 */
[----:B------:R-:W3:Y:S02]  /*7ed0*/  @!P0 SYNCS.PHASECHK.TRANS64 P0, [R3+URZ], R2 ;  /* 0x00000002030085a7 */ /* 0x000ee4000800007f */
[----:B---3--:R-:W-:Y:S05]  /*7ee0*/  @!P0 BRA `(.L_x_1519) ;  /* 0xfffffffc00f08947 */ /* 0x008fea000383ffff */
[----:B------:R-:W-:Y:S05]  /*7ef0*/  BRA `(.L_x_1538) ;  /* 0xfffffff800887947 */ /* 0x000fea000383ffff */
.L_x_1521:
[----:B--2---:R2:W3:Y:S02]  /*7f00*/  SYNCS.PHASECHK.TRANS64.TRYWAIT P0, [R0+URZ], R5 ;  /* 0x00000005000075a7 */ /* 0x0044e4000800017f */
[----:B---3--:R-:W-:Y:S05]  /*7f10*/  @!P0 NANOSLEEP.SYNCS 0x989680 ;  /* 0x009896800000895d */ /* 0x008fea0003900000 */
[----:B------:R-:W3:Y:S02]  /*7f20*/  @!P0 SYNCS.PHASECHK.TRANS64 P0, [R0+URZ], R5 ;  /* 0x00000005000085a7 */ /* 0x000ee4000800007f */
[----:B---3--:R-:W-:Y:S05]  /*7f30*/  @!P0 BRA `(.L_x_1521) ;  /* 0xfffffffc00f08947 */ /* 0x008fea000383ffff */
[----:B------:R-:W-:Y:S05]  /*7f40*/  BRA `(.L_x_1539) ;  /* 0xfffffff8008c7947 */ /* 0x000fea000383ffff */
.L_x_1540:
        /* <DEDUP_REMOVED lines=11> */
.L_x_3695:


//--------------------- .text._ZN7cutlass13device_kernelIN5flash11enable_sm90INS1_16FlashAttnBwdSm90INS1_25CollectiveMainloopBwdSm90ILi2ELi2ELi2EN4cute5tupleIJNS5_1CILi1EEES8_S8_EEENS6_IJNS7_ILi64EEENS7_ILi128EEESB_EEENS_10bfloat16_tEfNS_4arch4Sm90ELb0ELb1ELb0ELb0ELb1ELb1ELb0ELb0ELi2ELi1ELi2ELi1ELb0EEENS1_24CollectiveEpilogueBwdGQAISC_fSF_Li256ELb0ELb1EEENS1_19SingleTileSchedulerILb0ELb0ELb0ELi128EEEEEEEEEvNT_6ParamsE --------------------------
	.section	.text._ZN7cutlass13device_kernelIN5flash11enable_sm90INS1_16FlashAttnBwdSm90INS1_25CollectiveMainloopBwdSm90ILi2ELi2ELi2EN4cute5tupleIJNS5_1CILi1EEES8_S8_EEENS6_IJNS7_ILi64EEENS7_ILi128EEESB_EEENS_10bfloat16_tEfNS_4arch4Sm90ELb0ELb1ELb0ELb0ELb1ELb1ELb0ELb0ELi2ELi1ELi2ELi1ELb0EEENS1_24CollectiveEpilogueBwdGQAISC_fSF_Li256ELb0ELb1EEENS1_19SingleTileSchedulerILb0ELb0ELb0ELi128EEEEEEEEEvNT_6ParamsE,"ax",@progbits
	.align	128
.text._ZN7cutlass13device_kernelIN5flash11enable_sm90INS1_16FlashAttnBwdSm90INS1_25CollectiveMainloopBwdSm90ILi2ELi2ELi2EN4cute5tupleIJNS5_1CILi1EEES8_S8_EEENS6_IJNS7_ILi64EEENS7_ILi128EEESB_EEENS_10bfloat16_tEfNS_4arch4Sm90ELb0ELb1ELb0ELb0ELb1ELb1ELb0ELb0ELi2ELi1ELi2ELi1ELb0EEENS1_24CollectiveEpilogueBwdGQAISC_fSF_Li256ELb0ELb1EEENS1_19SingleTileSchedulerILb0ELb0ELb0ELi128EEEEEEEEEvNT_6ParamsE:
        .type           _ZN7cutlass13device_kernelIN5flash11enable_sm90INS1_16FlashAttnBwdSm90INS1_25CollectiveMainloopBwdSm90ILi2ELi2ELi2EN4cute5tupleIJNS5_1CILi1EEES8_S8_EEENS6_IJNS7_ILi64EEENS7_ILi128EEESB_EEENS_10bfloat16_tEfNS_4arch4Sm90ELb0ELb1ELb0ELb0ELb1ELb1ELb0ELb0ELi2ELi1ELi2ELi1ELb0EEENS1_24CollectiveEpilogueBwdGQAISC_fSF_Li256ELb0ELb1EEENS1_19SingleTileSchedulerILb0ELb0ELb0ELi128EEEEEEEEEvNT_6ParamsE,@function
        .size           _ZN7cutlass13device_kernelIN5flash11enable_sm90INS1_16FlashAttnBwdSm90INS1_25CollectiveMainloopBwdSm90ILi2ELi2ELi2EN4cute5tupleIJNS5_1CILi1EEES8_S8_EEENS6_IJNS7_ILi64EEENS7_ILi128EEESB_EEENS_10bfloat16_tEfNS_4arch4Sm90ELb0ELb1ELb0ELb0ELb1ELb1ELb0ELb0ELi2ELi1ELi2ELi1ELb0EEENS1_24CollectiveEpilogueBwdGQAISC_fSF_Li256ELb0ELb1EEENS1_19SingleTileSchedulerILb0ELb0ELb0ELi128EEEEEEEEEvNT_6ParamsE,(.L_x_3696 - _ZN7cutlass13device_kernelIN5flash11enable_sm90INS1_16FlashAttnBwdSm90INS1_25CollectiveMainloopBwdSm90ILi2ELi2ELi2EN4cute5tupleIJNS5_1CILi1EEES8_S8_EEENS6_IJNS7_ILi64EEENS7_ILi128EEESB_EEENS_10bfloat16_tEfNS_4arch4Sm90ELb0ELb1ELb0ELb0ELb1ELb1ELb0ELb0ELi2ELi1ELi2ELi1ELb0EEENS1_24CollectiveEpilogueBwdGQAISC_fSF_Li256ELb0ELb1EEENS1_19SingleTileSchedulerILb0ELb0ELb0ELi128EEEEEEEEEvNT_6ParamsE)
        .other          _ZN7cutlass13device_kernelIN5flash11enable_sm90INS1_16FlashAttnBwdSm90INS1_25CollectiveMainloopBwdSm90ILi2ELi2ELi2EN4cute5tupleIJNS5_1CILi1EEES8_S8_EEENS6_IJNS7_ILi64EEENS7_ILi128EEESB_EEENS_10bfloat16_tEfNS_4arch4Sm90ELb0ELb1ELb0ELb0ELb1ELb1ELb0ELb0ELi2ELi1ELi2ELi1ELb0EEENS1_24CollectiveEpilogueBwdGQAISC_fSF_Li256ELb0ELb1EEENS1_19SingleTileSchedulerILb0ELb0ELb0ELi128EEEEEEEEEvNT_6ParamsE,@"STO_CUDA_ENTRY STV_DEFAULT"
_ZN7cutlass13device_kernelIN5flash11enable_sm90INS1_16FlashAttnBwdSm90INS1_25CollectiveMainloopBwdSm90ILi2ELi2ELi2EN4cute5tupleIJNS5_1CILi1EEES8_S8_EEENS6_IJNS7_ILi64EEENS7_ILi128EEESB_EEENS_10bfloat16_tEfNS_4arch4Sm90ELb0ELb1ELb0ELb0ELb1ELb1ELb0ELb0ELi2ELi1ELi2ELi1ELb0EEENS1_24CollectiveEpilogueBwdGQAISC_fSF_Li256ELb0ELb1EEENS1_19SingleTileSchedulerILb0ELb0ELb0ELi128EEEEEEEEEvNT_6ParamsE:
        /* <DEDUP_REMOVED lines=24> */
.L_x_1542:
[----:B------:R-:W-:Y:S05]  /*0180*/  BSYNC B0 ;  /* 0x0000000000007941 */ /* 0x000fea0003800000 */
.L_x_1541:
        /* <DEDUP_REMOVED lines=37> */
.L_x_1543:
        /* <DEDUP_REMOVED lines=22> */
.L_x_1544:
[----:B------:R-:W-:Y:S01]  /*0540*/  PLOP3.LUT P0, PT, PT, PT, UP0, 0x80, 0x0 ;  /* 0x000000000000781c */ /* 0x000fe20003f0f008 */
[----:B------:R-:W-:Y:S01]  /*0550*/  NOP ;  /* 0x0000000000007918 */ /* 0x000fe20000000000 */
[----:B------:R-:W-:Y:S01]  /*0560*/  ULDC.64 UR46, c[0x0][0x208] ;  /* 0x00008200002e7ab9 */ /* 0x000fe20000000a00 */
[----:B------:R-:W-:Y:S01]  /*0570*/  BSSY B6, `(.L_x_1545) ;  /* 0x0000885000067945 */ /* 0x000fe20003800000 */
[----:B-12-4-:R-:W-:Y:S09]  /*0580*/  BAR.SYNC.DEFER_BLOCKING 0x0 ;  /* 0x0000000000007b1d */ /* 0x016ff20000010000 */
[----:B------:R-:W-:Y:S05]  /*0590*/  @!P0 BRA `(.L_x_1546) ;  /* 0x0000004800b48947 */ /* 0x000fea0003800000 */
.L_x_1547:
        /* <DEDUP_REMOVED lines=101> */
.L_x_1549:
        /* <DEDUP_REMOVED lines=30> */
.L_x_1552:
        /* <DEDUP_REMOVED lines=15> */
.L_x_1551:
        /* <DEDUP_REMOVED lines=22> */
.L_x_1554:
        /* <DEDUP_REMOVED lines=15> */
.L_x_1553:
        /* <DEDUP_REMOVED lines=8> */
.L_x_1667:
        /* <DEDUP_REMOVED lines=23> */
.L_x_1556:
        /* <DEDUP_REMOVED lines=97> */
.L_x_1568:
[----:B------:R-:W-:-:S13]  /*1910*/  ISETP.NE.AND P6, PT, R235, 0x3, PT ;  /* 0x00000003eb00780c */ /* 0x000fda0003fc5270 */
[----:B------:R-:W-:Y:S05]  /*1920*/  @!P6 BRA `(.L_x_1558) ;  /* 0x000000000004e947 */ /* 0x000fea0003800000 */
[----:B------:R-:W-:Y:S01]  /*1930*/  BPT.TRAP 0x1 ;  /* 0x000000040000795c */ /* 0x000fe20000300000 */
.L_x_1558:
[----:B------:R-:W-:Y:S01]  /*1940*/  IMAD R0, R4, 0x8, R231 ;  /* 0x0000000804007824 */ /* 0x000fe200078e02e7 */
[----:B------:R-:W-:-:S04]  /*1950*/  SHF.L.U32 R7, R226, 0x1f, RZ ;  /* 0x0000001fe2077819 */ /* 0x000fc800000006ff */
[----:B------:R2:W3:Y:S01]  /*1960*/  SYNCS.PHASECHK.TRANS64.TRYWAIT P0, [R0+URZ+0x30810], R7 ;  /* 0x03081007000075a7 */ /* 0x0004e2000800017f */
[----:B------:R-:W-:Y:S05]  /*1970*/  @!P6 BRA `(.L_x_1559) ;  /* 0x000000000004e947 */ /* 0x000fea0003800000 */
[----:B------:R-:W-:Y:S01]  /*1980*/  BPT.TRAP 0x1 ;  /* 0x000000040000795c */ /* 0x000fe20000300000 */
.L_x_1559:
[----:B---3--:R-:W-:Y:S05]  /*1990*/  @P0 BRA `(.L_x_1560) ;  /* 0x0000000000080947 */ /* 0x008fea0003800000 */
[----:B------:R-:W3:Y:S02]  /*19a0*/  SYNCS.PHASECHK.TRANS64.TRYWAIT P0, [R0+URZ+0x30810], R7 ;  /* 0x03081007000075a7 */ /* 0x000ee4000800017f */
[----:B---3--:R-:W-:Y:S05]  /*19b0*/  @!P0 BRA `(.L_x_1561) ;  /* 0x0000007400388947 */ /* 0x008fea0003800000 */
.L_x_1560:
        /* <DEDUP_REMOVED lines=81> */
.L_x_1562:
[----:B------:R1:W1:Y:S01]  /*1ed0*/  SYNCS.PHASECHK.TRANS64.TRYWAIT P0, [R0+URZ+0x30830], R7 ;  /* 0x03083007000075a7 */ /* 0x000262000800017f */
[----:B------:R-:W-:Y:S05]  /*1ee0*/  @!P6 BRA `(.L_x_1563) ;  /* 0x000000000004e947 */ /* 0x000fea0003800000 */
[----:B------:R-:W-:Y:S01]  /*1ef0*/  BPT.TRAP 0x1 ;  /* 0x000000040000795c */ /* 0x000fe20000300000 */
.L_x_1563:
[----:B------:R-:W-:-:S05]  /*1f00*/  VIADD R5, R231, 0x20000 ;  /* 0x00020000e7057836 */ /* 0x000fca0000000000 */
[----:B------:R-:W-:-:S04]  /*1f10*/  SHF.R.U32.HI R5, RZ, 0x4, R5 ;  /* 0x00000004ff057819 */ /* 0x000fc80000011605 */
[----:B------:R-:W-:-:S04]  /*1f20*/  LOP3.LUT R234, R5, 0x3fff, RZ, 0xc0, !PT ;  /* 0x00003fff05ea7812 */ /* 0x000fc800078ec0ff */
[----:B------:R-:W-:Y:S01]  /*1f30*/  LOP3.LUT R5, R234, 0x10000, RZ, 0xfc, !PT ;  /* 0x00010000ea057812 */ /* 0x000fe200078efcff */
[----:B-1----:R-:W-:Y:S06]  /*1f40*/  @P0 BRA `(.L_x_1564) ;  /* 0x0000000000080947 */ /* 0x002fec0003800000 */
[----:B------:R-:W1:Y:S02]  /*1f50*/  SYNCS.PHASECHK.TRANS64.TRYWAIT P0, [R0+URZ+0x30830], R7 ;  /* 0x03083007000075a7 */ /* 0x000e64000800017f */
[----:B-1----:R-:W-:Y:S05]  /*1f60*/  @!P0 BRA `(.L_x_1565) ;  /* 0x0000006c00e08947 */ /* 0x002fea0003800000 */
.L_x_1564:
        /* <DEDUP_REMOVED lines=446> */
.L_x_1566:
        /* <DEDUP_REMOVED lines=49> */
.L_x_1567:
        /* <DEDUP_REMOVED lines=78> */
.L_x_1550:
[----:B------:R-:W-:Y:S05]  /*4340*/  @P0 BRA `(.L_x_1548) ;  /* 0x00000048009c0947 */ /* 0x000fea0003800000 */
[----:B------:R-:W1:Y:S01]  /*4350*/  S2R R4, SR_TID.X ;  /* 0x0000000000047919 */ /* 0x000e620000002100 */
[----:B------:R-:W2:Y:S01]  /*4360*/  S2UR UR8, SR_CTAID.Y ;  /* 0x00000000000879c3 */ /* 0x000ea20000002600 */
[----:B------:R-:W-:Y:S01]  /*4370*/  ULDC UR9, c[0x0][0x850] ;  /* 0x0002140000097ab9 */ /* 0x000fe20000000800 */
[----:B------:R-:W-:Y:S01]  /*4380*/  ULDC.64 UR12, c[0x0][0x818] ;  /* 0x00020600000c7ab9 */ /* 0x000fe20000000a00 */
[----:B------:R-:W-:Y:S01]  /*4390*/  UISETP.NE.AND UP0, UPT, UR9, 0x1, UPT ;  /* 0x000000010900788c */ /* 0x000fe2000bf05270 */
[----:B------:R-:W-:Y:S01]  /*43a0*/  BSSY B0, `(.L_x_1569) ;  /* 0x000005c000007945 */ /* 0x000fe20003800000 */
[----:B------:R-:W-:Y:S01]  /*43b0*/  ULDC UR18, c[0x0][0x870] ;  /* 0x00021c0000127ab9 */ /* 0x000fe20000000800 */
[----:B------:R-:W-:Y:S01]  /*43c0*/  ULDC UR20, c[0x0][0x80c] ;  /* 0x0002030000147ab9 */ /* 0x000fe20000000800 */
[----:B------:R-:W-:Y:S01]  /*43d0*/  ULDC.64 UR16, c[0x0][0x840] ;  /* 0x0002100000107ab9 */ /* 0x000fe20000000a00 */
[----:B------:R-:W3:Y:S01]  /*43e0*/  S2UR UR15, SR_CTAID.X ;  /* 0x00000000000f79c3 */ /* 0x000ee20000002500 */
[----:B------:R-:W-:-:S05]  /*43f0*/  ULDC.64 UR24, c[0x0][0x848] ;  /* 0x0002120000187ab9 */ /* 0x000fca0000000a00 */
[----:B------:R-:W-:Y:S01]  /*4400*/  @UP0 ULDC UR4, c[0x0][0x854] ;  /* 0x0002150000040ab9 */ /* 0x000fe20000000800 */
[----:B------:R-:W-:Y:S01]  /*4410*/  @UP0 ULDC UR7, c[0x0][0x858] ;  /* 0x0002160000070ab9 */ /* 0x000fe20000000800 */
[----:B------:R-:W4:Y:S08]  /*4420*/  S2UR UR14, SR_CTAID.Z ;  /* 0x00000000000e79c3 */ /* 0x000f300000002700 */
[----:B------:R-:W5:Y:S01]  /*4430*/  S2UR UR21, SR_CgaCtaId ;  /* 0x00000000001579c3 */ /* 0x000f620000008800 */
[----:B--2---:R-:W-:-:S02]  /*4440*/  UIMAD.WIDE.U32 UR4, UR8, UR4, URZ ;  /* 0x00000004080472a5 */ /* 0x004fc4000f8e003f */
[----:B------:R-:W-:Y:S02]  /*4450*/  UMOV UR11, UR8 ;  /* 0x00000008000b7c82 */ /* 0x000fe40008000000 */
[----:B------:R-:W-:Y:S01]  /*4460*/  @UP0 USHF.R.U32.HI UR11, URZ, UR7, UR5 ;  /* 0x000000073f0b0299 */ /* 0x000fe20008011605 */
[C---:B-1----:R-:W-:Y:S01]  /*4470*/  VIADD R5, R4.reuse, 0xffffff80 ;  /* 0xffffff8004057836 */ /* 0x042fe20000000000 */
[----:B---3--:R-:W-:Y:S01]  /*4480*/  UIMAD UR18, UR15, UR18, URZ ;  /* 0x000000120f1272a4 */ /* 0x008fe2000f8e023f */
[----:B------:R-:W-:Y:S01]  /*4490*/  BAR.SYNC.DEFER_BLOCKING 0x1, 0x100 ;  /* 0x0044000000007b1d */ /* 0x000fe20000010000 */
[----:B------:R-:W-:Y:S01]  /*44a0*/  USHF.R.S32.HI UR19, URZ, 0x1f, UR11 ;  /* 0x0000001f3f137899 */ /* 0x000fe2000801140b */
[----:B------:R-:W-:Y:S01]  /*44b0*/  ISETP.NE.AND P1, PT, R4, 0x80, PT ;  /* 0x000000800400780c */ /* 0x000fe20003f25270 */
[----:B------:R-:W-:Y:S01]  /*44c0*/  USHF.L.U32 UR6, UR15, 0xe, URZ ;  /* 0x0000000e0f067899 */ /* 0x000fe2000800063f */
[----:B------:R-:W-:Y:S01]  /*44d0*/  SHF.R.S32.HI R0, RZ, 0x1f, R5 ;  /* 0x0000001fff007819 */ /* 0x000fe20000011405 */
[----:B------:R-:W-:Y:S01]  /*44e0*/  UIMAD UR10, UR19, UR12, URZ ;  /* 0x0000000c130a72a4 */ /* 0x000fe2000f8e023f */
[----:B------:R-:W-:Y:S01]  /*44f0*/  ISETP.NE.AND P0, PT, R5, RZ, PT ;  /* 0x000000ff0500720c */ /* 0x000fe20003f05270 */
[----:B------:R-:W-:Y:S01]  /*4500*/  UIMAD UR18, UR18, UR20, URZ ;  /* 0x00000014121272a4 */ /* 0x000fe2000f8e023f */
[----:B------:R-:W-:Y:S01]  /*4510*/  LEA.HI R2, R0, R5, RZ, 0x7 ;  /* 0x0000000500027211 */ /* 0x000fe200078f38ff */
[----:B------:R-:W-:-:S02]  /*4520*/  UIMAD UR22, UR11, UR13, UR10 ;  /* 0x0000000d0b1672a4 */ /* 0x000fc4000f8e020a */
[----:B----4-:R-:W-:Y:S01]  /*4530*/  UIMAD UR15, UR14, UR20, URZ ;  /* 0x000000140e0f72a4 */ /* 0x010fe2000f8e023f */
[C---:B------:R-:W-:Y:S01]  /*4540*/  LOP3.LUT R0, R2.reuse, 0xfffff80, RZ, 0xc0, !PT ;  /* 0x0fffff8002007812 */ /* 0x040fe200078ec0ff */
[----:B------:R-:W-:Y:S01]  /*4550*/  IMAD.SHL.U32 R2, R2, 0x40, RZ ;  /* 0x0000004002027824 */ /* 0x000fe200078e00ff */
[----:B------:R-:W-:Y:S01]  /*4560*/  UMOV UR10, 0x400 ;  /* 0x00000400000a7882 */ /* 0x000fe20000000000 */
[----:B------:R-:W-:Y:S02]  /*4570*/  USHF.R.S32.HI UR7, URZ, 0x1f, UR6 ;  /* 0x0000001f3f077899 */ /* 0x000fe40008011406 */
[----:B------:R-:W-:Y:S01]  /*4580*/  IMAD.IADD R0, R5, 0x1, -R0 ;  /* 0x0000000105007824 */ /* 0x000fe200078e0a00 */
[----:B------:R-:W-:Y:S01]  /*4590*/  LOP3.LUT R3, R2, 0x3fffe000, RZ, 0xc0, !PT ;  /* 0x3fffe00002037812 */ /* 0x000fe200078ec0ff */
[----:B-----5:R-:W-:Y:S02]  /*45a0*/  ULEA UR10, UR21, UR10, 0x18 ;  /* 0x0000000a150a7291 */ /* 0x020fe4000f8ec03f */
[----:B------:R-:W-:-:S02]  /*45b0*/  USHF.R.S32.HI UR21, URZ, 0x1f, UR18 ;  /* 0x0000001f3f157899 */ /* 0x000fc40008011412 */
[----:B------:R-:W-:Y:S01]  /*45c0*/  USHF.R.S32.HI UR20, URZ, 0x1f, UR15 ;  /* 0x0000001f3f147899 */ /* 0x000fe2000801140f */
[----:B------:R-:W-:Y:S01]  /*45d0*/  IMAD R0, R0, 0x4, R3 ;  /* 0x0000000400007824 */ /* 0x000fe200078e0203 */
[----:B------:R-:W-:Y:S02]  /*45e0*/  UIADD3 UR18, UP0, UP1, UR18, UR15, UR11 ;  /* 0x0000000f12127290 */ /* 0x000fe4000f91e00b */
[----:B------:R-:W-:Y:S02]  /*45f0*/  UIMAD.WIDE.U32 UR4, UR11, UR12, UR6 ;  /* 0x0000000c0b0472a5 */ /* 0x000fe4000f8e0006 */
[----:B------:R-:W-:Y:S01]  /*4600*/  UIMAD.WIDE.U32 UR6, UR11, UR16, UR6 ;  /* 0x000000100b0672a5 */ /* 0x000fe2000f8e0006 */
[----:B------:R-:W-:Y:S01]  /*4610*/  LEA R0, R0, UR10, 0x2 ;  /* 0x0000000a00007c11 */ /* 0x000fe2000f8e10ff */
[----:B------:R-:W-:Y:S02]  /*4620*/  UIMAD UR23, UR19, UR16, URZ ;  /* 0x00000010131772a4 */ /* 0x000fe4000f8e023f */
[----:B------:R-:W-:-:S02]  /*4630*/  UIADD3.X UR16, UR21, UR20, UR19, UP0, UP1 ;  /* 0x0000001415107290 */ /* 0x000fc400087e2413 */
[----:B------:R-:W-:Y:S01]  /*4640*/  USHF.L.U32 UR15, UR18, 0x2, URZ ;  /* 0x00000002120f7899 */ /* 0x000fe2000800063f */
[----:B------:R1:W-:Y:S01]  /*4650*/  STS.128 [R0], R24 ;  /* 0x0000001800007388 */ /* 0x0003e20000000c00 */
[----:B------:R-:W-:Y:S01]  /*4660*/  ULDC.64 UR12, c[0x0][0x868] ;  /* 0x00021a00000c7ab9 */ /* 0x000fe20000000a00 */
[----:B------:R-:W-:Y:S02]  /*4670*/  USHF.L.U64.HI UR16, UR18, 0x2, UR16 ;  /* 0x0000000212107899 */ /* 0x000fe40008010210 */
[----:B------:R-:W-:Y:S01]  /*4680*/  UIADD3 UR18, UP0, UR15, UR12, URZ ;  /* 0x0000000c0f127290 */ /* 0x000fe2000ff1e03f */
[----:B------:R1:W-:Y:S01]  /*4690*/  STS.128 [R0+0x800], R28 ;  /* 0x0008001c00007388 */ /* 0x0003e20000000c00 */
[----:B------:R-:W-:Y:S02]  /*46a0*/  USHF.R.S32.HI UR12, URZ, 0x1f, UR14 ;  /* 0x0000001f3f0c7899 */ /* 0x000fe4000801140e */
[----:B------:R-:W-:Y:S01]  /*46b0*/  UIMAD UR17, UR11, UR17, UR23 ;  /* 0x000000110b1172a4 */ /* 0x000fe2000f8e0217 */
[----:B------:R1:W-:Y:S01]  /*46c0*/  STS.128 [R0+0x1000], R32 ;  /* 0x0010002000007388 */ /* 0x0003e20000000c00 */
[----:B------:R-:W-:Y:S01]  /*46d0*/  ULDC.64 UR20, c[0x0][0x820] ;  /* 0x0002080000147ab9 */ /* 0x000fe20000000a00 */
[----:B------:R-:W-:Y:S01]  /*46e0*/  UIADD3.X UR19, UR16, UR13, URZ, UP0, !UPT ;  /* 0x0000000d10137290 */ /* 0x000fe200087fe43f */
[----:B------:R-:W-:Y:S01]  /*46f0*/  IMAD.U32 R2, RZ, RZ, UR18 ;  /* 0x00000012ff027e24 */ /* 0x000fe2000f8e00ff */
[----:B------:R1:W-:Y:S01]  /*4700*/  STS.128 [R0+0x1800], R36 ;  /* 0x0018002400007388 */ /* 0x0003e20000000c00 */
[----:B------:R-:W-:-:S02]  /*4710*/  UIMAD UR13, UR12, UR20, URZ ;  /* 0x000000140c0d72a4 */ /* 0x000fc4000f8e023f */
[----:B------:R-:W-:Y:S01]  /*4720*/  UIADD3 UR5, UR5, UR22, URZ ;  /* 0x0000001605057290 */ /* 0x000fe2000fffe03f */
[----:B------:R1:W-:Y:S01]  /*4730*/  STS.128 [R0+0x2000], R40 ;  /* 0x0020002800007388 */ /* 0x0003e20000000c00 */
[----:B------:R-:W-:Y:S01]  /*4740*/  UIMAD UR12, UR12, UR24, URZ ;  /* 0x000000180c0c72a4 */ /* 0x000fe2000f8e023f */
[----:B------:R-:W-:Y:S01]  /*4750*/  IMAD.U32 R3, RZ, RZ, UR19 ;  /* 0x00000013ff037e24 */ /* 0x000fe2000f8e00ff */
        /* <DEDUP_REMOVED lines=10> */
[----:B------:R-:W-:Y:S01]  /*4800*/  UIADD3 UR14, -UR11, URZ, URZ ;  /* 0x0000003f0b0e7290 */ /* 0x000fe2000fffe13f */
[----:B------:R1:W-:Y:S01]  /*4810*/  STS.128 [R0+0x4000], R56 ;  /* 0x0040003800007388 */ /* 0x0003e20000000c00 */
[----:B------:R-:W-:Y:S02]  /*4820*/  UIADD3 UR11, UR5, UR13, URZ ;  /* 0x0000000d050b7290 */ /* 0x000fe4000fffe03f */
[----:B------:R-:W-:Y:S01]  /*4830*/  ULEA UR20, UP0, UR4, UR20, 0x2 ;  /* 0x0000001404147291 */ /* 0x000fe2000f80103f */
[----:B------:R1:W-:Y:S01]  /*4840*/  STS.128 [R0+0x4800], R60 ;  /* 0x0048003c00007388 */ /* 0x0003e20000000c00 */
[----:B------:R-:W-:-:S02]  /*4850*/  UIADD3 UR5, UR7, UR12, URZ ;  /* 0x0000000c07057290 */ /* 0x000fc4000fffe03f */
[----:B------:R-:W-:Y:S01]  /*4860*/  ULEA UR22, UP1, UR6, UR22, 0x2 ;  /* 0x0000001606167291 */ /* 0x000fe2000f82103f */
[----:B------:R1:W-:Y:S01]  /*4870*/  STS.128 [R0+0x5000], R64 ;  /* 0x0050004000007388 */ /* 0x0003e20000000c00 */
[----:B------:R-:W-:Y:S02]  /*4880*/  ULEA.HI.X UR21, UR4, UR21, UR11, 0x2, UP0 ;  /* 0x0000001504157291 */ /* 0x000fe400080f140b */
[----:B------:R-:W-:Y:S01]  /*4890*/  ULEA.HI.X UR5, UR6, UR23, UR5, 0x2, UP1 ;  /* 0x0000001706057291 */ /* 0x000fe200088f1405 */
[----:B------:R1:W-:Y:S01]  /*48a0*/  STS.128 [R0+0x5800], R68 ;  /* 0x0058004400007388 */ /* 0x0003e20000000c00 */
[----:B------:R-:W-:-:S03]  /*48b0*/  UIMAD UR14, UR9, UR14, UR8 ;  /* 0x0000000e090e72a4 */ /* 0x000fc6000f8e0208 */
[----:B------:R1:W-:Y:S04]  /*48c0*/  STS.128 [R0+0x6000], R72 ;  /* 0x0060004800007388 */ /* 0x0003e80000000c00 */
[----:B------:R1:W-:Y:S04]  /*48d0*/  STS.128 [R0+0x6800], R76 ;  /* 0x0068004c00007388 */ /* 0x0003e80000000c00 */
[----:B------:R1:W-:Y:S04]  /*48e0*/  STS.128 [R0+0x7000], R80 ;  /* 0x0070005000007388 */ /* 0x0003e80000000c00 */
[----:B------:R1:W-:Y:S01]  /*48f0*/  STS.128 [R0+0x7800], R84 ;  /* 0x0078005400007388 */ /* 0x0003e20000000c00 */
[----:B------:R-:W-:Y:S05]  /*4900*/  @P0 BRA `(.L_x_1570) ;  /* 0x0000000000140947 */ /* 0x000fea0003800000 */
.L_x_1571:
[----:B------:R-:W2:Y:S04]  /*4910*/  LDG.E.STRONG.GPU R4, desc[UR46][R2.64] ;  /* 0x0000002e02047981 */ /* 0x000ea8000c1ef900 */
[----:B--2---:R-:W-:Y:S01]  /*4920*/  CCTL.IVALL ;  /* 0x00000000ff00798f */ /* 0x004fe20002000000 */
[----:B------:R-:W-:Y:S05]  /*4930*/  YIELD ;  /* 0x0000000000007946 */ /* 0x000fea0003800000 */
[----:B------:R-:W-:-:S13]  /*4940*/  ISETP.NE.AND P0, PT, R4, UR14, PT ;  /* 0x0000000e04007c0c */ /* 0x000fda000bf05270 */
[----:B------:R-:W-:Y:S05]  /*4950*/  @P0 BRA `(.L_x_1571) ;  /* 0xfffffffc00ec0947 */ /* 0x000fea000383ffff */
.L_x_1570:
[----:B------:R-:W-:Y:S05]  /*4960*/  BSYNC B0 ;  /* 0x0000000000007941 */ /* 0x000fea0003800000 */
.L_x_1569:
[----:B------:R-:W-:-:S03]  /*4970*/  UMOV UR4, 0xffffffff ;  /* 0xffffffff00047882 */ /* 0x000fc60000000000 */
[----:B------:R-:W-:Y:S05]  /*4980*/  BRA.DIV UR4, `(.L_x_1572) ;  /* 0x00000046046c7947 */ /* 0x000fea000b800000 */
[----:B------:R-:W-:Y:S01]  /*4990*/  NOP ;  /* 0x0000000000007918 */ /* 0x000fe20000000000 */
.L_x_1670:
        /* <DEDUP_REMOVED lines=10> */
[----:B------:R-:W-:Y:S01]  /*4a40*/  PLOP3.LUT P0, PT, PT, PT, PT, 0x80, 0x0 ;  /* 0x000000000000781c */ /* 0x000fe20003f0f070 */
[----:B------:R-:W-:Y:S01]  /*4a50*/  UMOV UR6, 0x1000 ;  /* 0x0000100000067882 */ /* 0x000fe20000000000 */
[----:B------:R-:W-:Y:S01]  /*4a60*/  UMOV UR8, 0x0 ;  /* 0x0000000000087882 */ /* 0x000fe20000000000 */
[----:B------:R-:W-:Y:S01]  /*4a70*/  UMOV UR9, 0x14f00000 ;  /* 0x14f0000000097882 */ /* 0x000fe20000000000 */
[----:B------:R-:W-:-:S09]  /*4a80*/  UMOV UR4, UR22 ;  /* 0x0000001600047c82 */ /* 0x000fd20008000000 */
.L_x_1575:
[----:B------:R-:W-:Y:S01]  /*4a90*/  @P0 ELECT P2, URZ, PT ;  /* 0x00000000003f082f */ /* 0x000fe20003840000 */
[----:B------:R2:W-:-:S12]  /*4aa0*/  UBLKRED.G.S.ADD.F32.RN [UR4], [UR10], UR6, desc[UR8] ;  /* 0x000008040a0073bb */ /* 0x0005d800080a1406 */
[----:B------:R-:W-:Y:S02]  /*4ab0*/  @P2 PLOP3.LUT P0, PT, P2, PT, PT, 0x8, 0x0 ;  /* 0x000000000000281c */ /* 0x000fe4000170e170 */
[----:B------:R-:W-:-:S11]  /*4ac0*/  PLOP3.LUT P2, PT, PT, PT, PT, 0x8, 0x0 ;  /* 0x000000000000781c */ /* 0x000fd60003f4e170 */
[----:B--2---:R-:W-:Y:S05]  /*4ad0*/  @P0 BRA.U.ANY `(.L_x_1575) ;  /* 0xfffffffd00ec0947 */ /* 0x004fea000393ffff */
[----:B------:R0:W-:Y:S01]  /*4ae0*/  UTMACMDFLUSH ;  /* 0x00000000000079b7 */ /* 0x0001e20000000000 */
[----:B------:R-:W-:-:S04]  /*4af0*/  DEPBAR.LE SB0, 0x0 ;  /* 0x000080000000791a */ /* 0x000fc80000000000 */
.L_x_1574:
[----:B------:R-:W-:Y:S05]  /*4b00*/  BSYNC B0 ;  /* 0x0000000000007941 */ /* 0x000fea0003800000 */
.L_x_1573:
        /* <DEDUP_REMOVED lines=12> */
[----:B------:R-:W-:-:S05]  /*4bd0*/  IMAD.MOV.U32 R5, RZ, RZ, 0x1 ;  /* 0x00000001ff057424 */ /* 0x000fca00078e00ff */
[----:B------:R2:W-:Y:S02]  /*4be0*/  REDG.E.ADD.S32.STRONG.GPU desc[UR46][R2.64], R5 ;  /* 0x000000050200798e */ /* 0x0005e4000c10e3ae */
.L_x_1577:
[----:B------:R-:W-:Y:S05]  /*4bf0*/  BSYNC B0 ;  /* 0x0000000000007941 */ /* 0x000fea0003800000 */
.L_x_1576:
[----:B------:R-:W-:Y:S06]  /*4c00*/  BAR.SYNC.DEFER_BLOCKING 0x1, 0x100 ;  /* 0x0044000000007b1d */ /* 0x000fec0000010000 */
[----:B------:R-:W-:Y:S01]  /*4c10*/  ULDC.64 UR4, c[0x0][0x860] ;  /* 0x0002180000047ab9 */ /* 0x000fe20000000a00 */
[----:B------:R-:W-:Y:S01]  /*4c20*/  BSSY B0, `(.L_x_1578) ;  /* 0x000001b000007945 */ /* 0x000fe20003800000 */
[----:B------:R-:W-:-:S04]  /*4c30*/  UIADD3 UR15, UP0, UR15, UR4, URZ ;  /* 0x000000040f0f7290 */ /* 0x000fc8000ff1e03f */
[----:B------:R-:W-:Y:S02]  /*4c40*/  UIADD3.X UR16, UR16, UR5, URZ, UP0, !UPT ;  /* 0x0000000510107290 */ /* 0x000fe400087fe43f */
[----:B--2---:R-:W-:-:S04]  /*4c50*/  IMAD.U32 R2, RZ, RZ, UR15 ;  /* 0x0000000fff027e24 */ /* 0x004fc8000f8e00ff */
[----:B------:R-:W-:Y:S01]  /*4c60*/  IMAD.U32 R3, RZ, RZ, UR16 ;  /* 0x00000010ff037e24 */ /* 0x000fe2000f8e00ff */
        /* <DEDUP_REMOVED lines=17> */
.L_x_1580:
[----:B-12---:R-:W2:Y:S04]  /*4d80*/  LDG.E.STRONG.GPU R0, desc[UR46][R2.64] ;  /* 0x0000002e02007981 */ /* 0x006ea8000c1ef900 */
[----:B--2---:R-:W-:Y:S01]  /*4d90*/  CCTL.IVALL ;  /* 0x00000000ff00798f */ /* 0x004fe20002000000 */
[----:B------:R-:W-:Y:S05]  /*4da0*/  YIELD ;  /* 0x0000000000007946 */ /* 0x000fea0003800000 */
[----:B------:R-:W-:-:S13]  /*4db0*/  ISETP.NE.AND P0, PT, R0, UR14, PT ;  /* 0x0000000e00007c0c */ /* 0x000fda000bf05270 */
[----:B------:R-:W-:Y:S05]  /*4dc0*/  @P0 BRA `(.L_x_1580) ;  /* 0xfffffffc00ec0947 */ /* 0x000fea000383ffff */
.L_x_1579:
[----:B------:R-:W-:Y:S05]  /*4dd0*/  BSYNC B0 ;  /* 0x0000000000007941 */ /* 0x000fea0003800000 */
.L_x_1578:
[----:B------:R-:W-:-:S03]  /*4de0*/  UMOV UR4, 0xffffffff ;  /* 0xffffffff00047882 */ /* 0x000fc60000000000 */
[----:B------:R-:W-:Y:S05]  /*4df0*/  BRA.DIV UR4, `(.L_x_1581) ;  /* 0x00000042046c7947 */ /* 0x000fea000b800000 */
[----:B------:R-:W-:Y:S01]  /*4e00*/  NOP ;  /* 0x0000000000007918 */ /* 0x000fe20000000000 */
.L_x_1673:
[----:B------:R-:W-:Y:S01]  /*4e10*/  @!PT LDS RZ, [RZ] ;  /* 0x00000000fffff984 */ /* 0x000fe20000000800 */
[----:B------:R-:W-:Y:S01]  /*4e20*/  @!PT LDS RZ, [RZ] ;  /* 0x00000000fffff984 */ /* 0x000fe20000000800 */
[----:B------:R-:W-:Y:S01]  /*4e30*/  @!PT LDS RZ, [RZ] ;  /* 0x00000000fffff984 */ /* 0x000fe20000000800 */
[----:B------:R-:W-:Y:S01]  /*4e40*/  @!PT LDS RZ, [RZ] ;  /* 0x00000000fffff984 */ /* 0x000fe20000000800 */
[----:B------:R3:W-:Y:S06]  /*4e50*/  MEMBAR.ALL.CTA ;  /* 0x0000000000007992 */ /* 0x0007ec0000008000 */
[----:B---3--:R-:W3:Y:S01]  /*4e60*/  FENCE.VIEW.ASYNC.S ;  /* 0x00000000000073c6 */ /* 0x008ee20000000000 */
[----:B------:R-:W-:Y:S05]  /*4e70*/  WARPSYNC.ALL ;  /* 0x0000000000007948 */ /* 0x000fea0003800000 */
[----:B------:R-:W-:Y:S01]  /*4e80*/  BSSY B0, `(.L_x_1582) ;  /* 0x0000010000007945 */ /* 0x000fe20003800000 */
        /* <DEDUP_REMOVED lines=8> */
.L_x_1584:
[----:B------:R-:W-:Y:S01]  /*4f10*/  @P0 ELECT P2, URZ, PT ;  /* 0x00000000003f082f */ /* 0x000fe20003840000 */
[----:B------:R3:W-:-:S12]  /*4f20*/  UBLKRED.G.S.ADD.F32.RN [UR4], [UR10], UR6, desc[UR8] ;  /* 0x000008040a0073bb */ /* 0x0007d800080a1406 */
[----:B------:R-:W-:Y:S02]  /*4f30*/  @P2 PLOP3.LUT P0, PT, P2, PT, PT, 0x8, 0x0 ;  /* 0x000000000000281c */ /* 0x000fe4000170e170 */
[----:B------:R-:W-:-:S11]  /*4f40*/  PLOP3.LUT P2, PT, PT, PT, PT, 0x8, 0x0 ;  /* 0x000000000000781c */ /* 0x000fd60003f4e170 */
[----:B---3--:R-:W-:Y:S05]  /*4f50*/  @P0 BRA.U.ANY `(.L_x_1584) ;  /* 0xfffffffd00ec0947 */ /* 0x008fea000393ffff */
[----:B------:R0:W-:Y:S01]  /*4f60*/  UTMACMDFLUSH ;  /* 0x00000000000079b7 */ /* 0x0001e20000000000 */
[----:B------:R-:W-:-:S04]  /*4f70*/  DEPBAR.LE SB0, 0x0 ;  /* 0x000080000000791a */ /* 0x000fc80000000000 */
.L_x_1583:
[----:B------:R-:W-:Y:S05]  /*4f80*/  BSYNC B0 ;  /* 0x0000000000007941 */ /* 0x000fea0003800000 */
.L_x_1582:
        /* <DEDUP_REMOVED lines=11> */
[----:B012345:R-:W-:Y:S04]  /*5040*/  CCTL.IVALL ;  /* 0x00000000ff00798f */ /* 0x03ffe80002000000 */
[----:B------:R3:W-:Y:S01]  /*5050*/  REDG.E.ADD.S32.STRONG.GPU desc[UR46][R2.64], R5 ;  /* 0x000000050200798e */ /* 0x0007e2000c10e3ae */
[----:B------:R-:W-:Y:S05]  /*5060*/  BRA `(.L_x_1548) ;  /* 0x0000003c00547947 */ /* 0x000fea0003800000 */
.L_x_1546:
        /* <DEDUP_REMOVED lines=33> */
.L_x_1586:
[----:B------:R-:W-:-:S05]  /*5280*/  UMOV UR11, UR5 ;  /* 0x00000005000b7c82 */ /* 0x000fca0008000000 */
.L_x_1587:
[----:B------:R-:W-:Y:S01]  /*5290*/  ULEA UR6, UR23, UR6, 0x7 ;  /* 0x0000000617067291 */ /* 0x000fe2000f8e383f */
[----:B------:R-:W-:Y:S01]  /*52a0*/  ULDC UR7, c[0x0][0x290] ;  /* 0x0000a40000077ab9 */ /* 0x000fe20000000800 */
[----:B------:R-:W-:Y:S01]  /*52b0*/  ULDC UR8, c[0x0][0x74c] ;  /* 0x0001d30000087ab9 */ /* 0x000fe20000000800 */
[----:B------:R-:W-:Y:S01]  /*52c0*/  ULDC.64 UR12, c[0x0][0x2d8] ;  /* 0x0000b600000c7ab9 */ /* 0x000fe20000000a00 */
[----:B------:R-:W-:Y:S02]  /*52d0*/  UIADD3 UR7, -UR8, UR6, -UR7 ;  /* 0x0000000608077290 */ /* 0x000fe4000fffe907 */
[----:B------:R-:W-:Y:S02]  /*52e0*/  UIMAD UR6, UR4, UR12, URZ ;  /* 0x0000000c040672a4 */ /* 0x000fe4000f8e023f */
[----:B------:R-:W-:Y:S02]  /*52f0*/  USHF.R.S32.HI UR8, URZ, 0x1f, UR7 ;  /* 0x0000001f3f087899 */ /* 0x000fe40008011407 */
[----:B------:R-:W-:-:S02]  /*5300*/  UIMAD UR6, UR17, UR13, UR6 ;  /* 0x0000000d110672a4 */ /* 0x000fc4000f8e0206 */
[----:B------:R-:W-:Y:S02]  /*5310*/  ULEA.HI UR7, UR8, UR7, URZ, 0x6 ;  /* 0x0000000708077291 */ /* 0x000fe4000f8f303f */
[----:B------:R-:W-:Y:S02]  /*5320*/  UIMAD.WIDE.U32 UR8, UR17, UR12, URZ ;  /* 0x0000000c110872a5 */ /* 0x000fe4000f8e003f */
[----:B------:R-:W-:Y:S02]  /*5330*/  USHF.R.S32.HI UR10, URZ, 0x6, UR7 ;  /* 0x000000063f0a7899 */ /* 0x000fe40008011407 */
[----:B------:R-:W-:Y:S02]  /*5340*/  UIADD3 UR9, UR9, UR6, URZ ;  /* 0x0000000609097290 */ /* 0x000fe4000fffe03f */
[----:B------:R-:W-:Y:S02]  /*5350*/  UISETP.LT.AND UP0, UPT, URZ, UR10, UPT ;  /* 0x0000000a3f00728c */ /* 0x000fe4000bf01270 */
[----:B------:R-:W-:-:S02]  /*5360*/  USHF.R.S32.HI UR7, URZ, 0x1f, UR16 ;  /* 0x0000001f3f077899 */ /* 0x000fc40008011410 */
[----:B------:R-:W-:Y:S01]  /*5370*/  USEL UR6, URZ, UR10, !UP0 ;  /* 0x0000000a3f067287 */ /* 0x000fe2000c000000 */
[----:B------:R-:W-:Y:S01]  /*5380*/  ULDC.64 UR12, c[0x0][0x2e0] ;  /* 0x0000b800000c7ab9 */ /* 0x000fe20000000a00 */
[----:B------:R-:W-:Y:S02]  /*5390*/  ULDC UR15, c[0x0][0x288] ;  /* 0x0000a200000f7ab9 */ /* 0x000fe40000000800 */
[----:B------:R-:W-:Y:S02]  /*53a0*/  UISETP.GT.AND UP0, UPT, UR11, UR6, UPT ;  /* 0x000000060b00728c */ /* 0x000fe4000bf04270 */
[----:B------:R-:W-:Y:S02]  /*53b0*/  UIMAD UR7, UR7, UR12, URZ ;  /* 0x0000000c070772a4 */ /* 0x000fe4000f8e023f */
[----:B------:R-:W-:Y:S02]  /*53c0*/  UIMAD UR10, UR16, UR15, URZ ;  /* 0x0000000f100a72a4 */ /* 0x000fe4000f8e023f */
[----:B------:R-:W-:Y:S01]  /*53d0*/  PLOP3.LUT P1, PT, PT, PT, UP0, 0x80, 0x0 ;  /* 0x000000000000781c */ /* 0x000fe20003f2f008 */
[----:B------:R-:W-:-:S02]  /*53e0*/  UIMAD UR14, UR16, UR13, UR7 ;  /* 0x0000000d100e72a4 */ /* 0x000fc4000f8e0207 */
        /* <DEDUP_REMOVED lines=26> */
.L_x_1592:
[----:B------:R-:W2:Y:S04]  /*5590*/  LDG.E.STRONG.GPU R0, desc[UR46][R2.64] ;  /* 0x0000002e02007981 */ /* 0x000ea8000c1ef900 */
[----:B--2---:R-:W-:Y:S01]  /*55a0*/  CCTL.IVALL ;  /* 0x00000000ff00798f */ /* 0x004fe20002000000 */
[----:B------:R-:W-:Y:S05]  /*55b0*/  YIELD ;  /* 0x0000000000007946 */ /* 0x000fea0003800000 */
[----:B------:R-:W-:-:S13]  /*55c0*/  ISETP.NE.AND P1, PT, R0, UR23, PT ;  /* 0x0000001700007c0c */ /* 0x000fda000bf25270 */
[----:B------:R-:W-:Y:S05]  /*55d0*/  @P1 BRA `(.L_x_1592) ;  /* 0xfffffffc00ec1947 */ /* 0x000fea000383ffff */
.L_x_1591:
[----:B------:R-:W-:Y:S05]  /*55e0*/  BSYNC B0 ;  /* 0x0000000000007941 */ /* 0x000fea0003800000 */
.L_x_1590:
[----:B------:R-:W-:-:S03]  /*55f0*/  UMOV UR4, 0xffffffff ;  /* 0xffffffff00047882 */ /* 0x000fc60000000000 */
[----:B------:R-:W-:Y:S05]  /*5600*/  BRA.DIV UR4, `(.L_x_1593) ;  /* 0x0000003a04847947 */ /* 0x000fea000b800000 */
[----:B------:R-:W-:Y:S01]  /*5610*/  NOP ;  /* 0x0000000000007918 */ /* 0x000fe20000000000 */
.L_x_1676:
        /* <DEDUP_REMOVED lines=22> */
.L_x_1595:
[----:B------:R-:W-:Y:S05]  /*5780*/  BSYNC B0 ;  /* 0x0000000000007941 */ /* 0x000fea0003800000 */
.L_x_1594:
        /* <DEDUP_REMOVED lines=20> */
.L_x_1597:
[----:B------:R-:W-:Y:S05]  /*58d0*/  BSYNC B0 ;  /* 0x0000000000007941 */ /* 0x000fea0003800000 */
.L_x_1596:
[----:B------:R-:W-:Y:S06]  /*58e0*/  BAR.ARV 0xa, 0xa0 ;  /* 0x0282800000007b1d */ /* 0x000fec0000002000 */
[----:B------:R-:W-:Y:S04]  /*58f0*/  BSSY B0, `(.L_x_1598) ;  /* 0x0000003000007945 */ /* 0x000fe80003800000 */
[----:B------:R-:W-:Y:S05]  /*5900*/  @!P0 BRA `(.L_x_1599) ;  /* 0x0000000000048947 */ /* 0x000fea0003800000 */
[----:B------:R-:W-:-:S04]  /*5910*/  DEPBAR.LE SB0, 0x0 ;  /* 0x000080000000791a */ /* 0x000fc80000000000 */
.L_x_1599:
[----:B------:R-:W-:Y:S05]  /*5920*/  BSYNC B0 ;  /* 0x0000000000007941 */ /* 0x000fea0003800000 */
.L_x_1598:
        /* <DEDUP_REMOVED lines=19> */
.L_x_1601:
[----:B------:R-:W-:Y:S05]  /*5a60*/  BSYNC B0 ;  /* 0x0000000000007941 */ /* 0x000fea0003800000 */
.L_x_1600:
[----:B------:R-:W-:Y:S01]  /*5a70*/  UIADD3 UR18, UR6, 0x1, URZ ;  /* 0x0000000106127890 */ /* 0x000fe2000fffe03f */
[----:B------:R-:W-:Y:S11]  /*5a80*/  BRA `(.L_x_1602) ;  /* 0x0000000000047947 */ /* 0x000ff60003800000 */
.L_x_1589:
[----:B------:R-:W-:-:S05]  /*5a90*/  UMOV UR18, UR6 ;  /* 0x0000000600127c82 */ /* 0x000fca0008000000 */
.L_x_1602:
        /* <DEDUP_REMOVED lines=12> */
.L_x_1627:
        /* <DEDUP_REMOVED lines=11> */
.L_x_1605:
[----:B------:R-:W2:Y:S04]  /*5c10*/  LDG.E.STRONG.GPU R0, desc[UR46][R2.64] ;  /* 0x0000002e02007981 */ /* 0x000ea8000c1ef900 */
[----:B--2---:R-:W-:Y:S01]  /*5c20*/  CCTL.IVALL ;  /* 0x00000000ff00798f */ /* 0x004fe20002000000 */
[----:B------:R-:W-:Y:S05]  /*5c30*/  YIELD ;  /* 0x0000000000007946 */ /* 0x000fea0003800000 */
[----:B------:R-:W-:-:S13]  /*5c40*/  ISETP.NE.AND P1, PT, R0, UR23, PT ;  /* 0x0000001700007c0c */ /* 0x000fda000bf25270 */
[----:B------:R-:W-:Y:S05]  /*5c50*/  @P1 BRA `(.L_x_1605) ;  /* 0xfffffffc00ec1947 */ /* 0x000fea000383ffff */
.L_x_1604:
[----:B------:R-:W-:Y:S05]  /*5c60*/  BSYNC B0 ;  /* 0x0000000000007941 */ /* 0x000fea0003800000 */
.L_x_1603:
[----:B------:R-:W-:-:S03]  /*5c70*/  UMOV UR16, 0xffffffff ;  /* 0xffffffff00107882 */ /* 0x000fc60000000000 */
[----:B------:R-:W-:Y:S05]  /*5c80*/  BRA.DIV UR16, `(.L_x_1606) ;  /* 0x0000003610007947 */ /* 0x000fea000b800000 */
[----:B------:R-:W-:Y:S01]  /*5c90*/  NOP ;  /* 0x0000000000007918 */ /* 0x000fe20000000000 */
.L_x_1679:
        /* <DEDUP_REMOVED lines=19> */
.L_x_1608:
[----:B------:R-:W-:Y:S05]  /*5dd0*/  BSYNC B0 ;  /* 0x0000000000007941 */ /* 0x000fea0003800000 */
.L_x_1607:
        /* <DEDUP_REMOVED lines=15> */
.L_x_1610:
[----:B------:R-:W-:Y:S05]  /*5ed0*/  BSYNC B0 ;  /* 0x0000000000007941 */ /* 0x000fea0003800000 */
.L_x_1609:
[----:B------:R-:W-:Y:S06]  /*5ee0*/  BAR.ARV 0xa, 0xa0 ;  /* 0x0282800000007b1d */ /* 0x000fec0000002000 */
[----:B------:R-:W-:Y:S04]  /*5ef0*/  BSSY B0, `(.L_x_1611) ;  /* 0x0000003000007945 */ /* 0x000fe80003800000 */
[----:B------:R-:W-:Y:S05]  /*5f00*/  @!P0 BRA `(.L_x_1612) ;  /* 0x0000000000048947 */ /* 0x000fea0003800000 */
[----:B------:R-:W-:-:S04]  /*5f10*/  DEPBAR.LE SB0, 0x0 ;  /* 0x000080000000791a */ /* 0x000fc80000000000 */
.L_x_1612:
[----:B------:R-:W-:Y:S05]  /*5f20*/  BSYNC B0 ;  /* 0x0000000000007941 */ /* 0x000fea0003800000 */
.L_x_1611:
        /* <DEDUP_REMOVED lines=19> */
.L_x_1614:
[----:B------:R-:W-:Y:S05]  /*6060*/  BSYNC B0 ;  /* 0x0000000000007941 */ /* 0x000fea0003800000 */
.L_x_1613:
        /* <DEDUP_REMOVED lines=9> */
.L_x_1617:
[----:B------:R-:W2:Y:S04]  /*6100*/  LDG.E.STRONG.GPU R0, desc[UR46][R2.64] ;  /* 0x0000002e02007981 */ /* 0x000ea8000c1ef900 */
[----:B--2---:R-:W-:Y:S01]  /*6110*/  CCTL.IVALL ;  /* 0x00000000ff00798f */ /* 0x004fe20002000000 */
[----:B------:R-:W-:Y:S05]  /*6120*/  YIELD ;  /* 0x0000000000007946 */ /* 0x000fea0003800000 */
[----:B------:R-:W-:-:S13]  /*6130*/  ISETP.NE.AND P1, PT, R0, UR23, PT ;  /* 0x0000001700007c0c */ /* 0x000fda000bf25270 */
[----:B------:R-:W-:Y:S05]  /*6140*/  @P1 BRA `(.L_x_1617) ;  /* 0xfffffffc00ec1947 */ /* 0x000fea000383ffff */
.L_x_1616:
[----:B------:R-:W-:Y:S05]  /*6150*/  BSYNC B0 ;  /* 0x0000000000007941 */ /* 0x000fea0003800000 */
.L_x_1615:
[----:B------:R-:W-:-:S03]  /*6160*/  UMOV UR12, 0xffffffff ;  /* 0xffffffff000c7882 */ /* 0x000fc60000000000 */
[----:B------:R-:W-:Y:S05]  /*6170*/  BRA.DIV UR12, `(.L_x_1618) ;  /* 0x0000002e0ce07947 */ /* 0x000fea000b800000 */
[----:B------:R-:W-:Y:S01]  /*6180*/  NOP ;  /* 0x0000000000007918 */ /* 0x000fe20000000000 */
.L_x_1682:
        /* <DEDUP_REMOVED lines=15> */
.L_x_1620:
[----:B------:R-:W-:Y:S05]  /*6280*/  BSYNC B0 ;  /* 0x0000000000007941 */ /* 0x000fea0003800000 */
.L_x_1619:
        /* <DEDUP_REMOVED lines=15> */
.L_x_1622:
[----:B------:R-:W-:Y:S05]  /*6380*/  BSYNC B0 ;  /* 0x0000000000007941 */ /* 0x000fea0003800000 */
.L_x_1621:
[----:B------:R-:W-:Y:S06]  /*6390*/  BAR.ARV 0xa, 0xa0 ;  /* 0x0282800000007b1d */ /* 0x000fec0000002000 */
[----:B------:R-:W-:Y:S04]  /*63a0*/  BSSY B0, `(.L_x_1623) ;  /* 0x0000003000007945 */ /* 0x000fe80003800000 */
[----:B------:R-:W-:Y:S05]  /*63b0*/  @!P0 BRA `(.L_x_1624) ;  /* 0x0000000000048947 */ /* 0x000fea0003800000 */
[----:B------:R-:W-:-:S04]  /*63c0*/  DEPBAR.LE SB0, 0x0 ;  /* 0x000080000000791a */ /* 0x000fc80000000000 */
.L_x_1624:
[----:B------:R-:W-:Y:S05]  /*63d0*/  BSYNC B0 ;  /* 0x0000000000007941 */ /* 0x000fea0003800000 */
.L_x_1623:
        /* <DEDUP_REMOVED lines=19> */
.L_x_1626:
[----:B------:R-:W-:Y:S05]  /*6510*/  BSYNC B0 ;  /* 0x0000000000007941 */ /* 0x000fea0003800000 */
.L_x_1625:
[----:B------:R-:W-:Y:S02]  /*6520*/  UIADD3 UR6, UR6, 0x2, URZ ;  /* 0x0000000206067890 */ /* 0x000fe4000fffe03f */
[----:B------:R-:W-:Y:S02]  /*6530*/  UIADD3 UR4, UR4, 0x4000, URZ ;  /* 0x0000400004047890 */ /* 0x000fe4000fffe03f */
[----:B------:R-:W-:-:S06]  /*6540*/  UISETP.GE.AND UP0, UPT, UR6, UR11, UPT ;  /* 0x0000000b0600728c */ /* 0x000fcc000bf06270 */
[----:B------:R-:W-:-:S13]  /*6550*/  PLOP3.LUT P1, PT, PT, PT, UP0, 0x80, 0x0 ;  /* 0x000000000000781c */ /* 0x000fda0003f2f008 */
[----:B------:R-:W-:Y:S05]  /*6560*/  @!P1 BRA `(.L_x_1627) ;  /* 0xfffffff4007c9947 */ /* 0x000fea000383ffff */
.L_x_1588:
        /* <DEDUP_REMOVED lines=41> */
.L_x_1630:
[----:B------:R-:W-:Y:S05]  /*6800*/  BSYNC B0 ;  /* 0x0000000000007941 */ /* 0x000fea0003800000 */
.L_x_1629:
[----:B------:R-:W-:Y:S05]  /*6810*/  BRA `(.L_x_1631) ;  /* 0x0000000000047947 */ /* 0x000fea0003800000 */
.L_x_1628:
[----:B------:R-:W-:-:S05]  /*6820*/  UMOV UR4, UR6 ;  /* 0x0000000600047c82 */ /* 0x000fca0008000000 */
.L_x_1631:
        /* <DEDUP_REMOVED lines=11> */
.L_x_1636:
        /* <DEDUP_REMOVED lines=24> */
.L_x_1633:
[----:B------:R-:W-:Y:S05]  /*6a60*/  BSYNC B0 ;  /* 0x0000000000007941 */ /* 0x000fea0003800000 */
.L_x_1632:
        /* <DEDUP_REMOVED lines=24> */
.L_x_1635:
[----:B------:R-:W-:Y:S05]  /*6bf0*/  BSYNC B0 ;  /* 0x0000000000007941 */ /* 0x000fea0003800000 */
.L_x_1634:
[----:B------:R-:W-:Y:S02]  /*6c00*/  UIADD3 UR11, UR11, 0x2, URZ ;  /* 0x000000020b0b7890 */ /* 0x000fe4000fffe03f */
[----:B------:R-:W-:Y:S02]  /*6c10*/  ULEA UR8, UR18, UR8, 0x1 ;  /* 0x0000000812087291 */ /* 0x000fe4000f8e083f */
[----:B------:R-:W-:Y:S02]  /*6c20*/  ULEA UR9, UR18, UR9, 0x1 ;  /* 0x0000000912097291 */ /* 0x000fe4000f8e083f */
[----:B------:R-:W-:-:S13]  /*6c30*/  ISETP.NE.AND P0, PT, RZ, UR11, PT ;  /* 0x0000000bff007c0c */ /* 0x000fda000bf05270 */
[----:B------:R-:W-:Y:S05]  /*6c40*/  @!P0 BRA `(.L_x_1548) ;  /* 0x00000020005c8947 */ /* 0x000fea0003800000 */
[----:B------:R-:W-:Y:S05]  /*6c50*/  BRA `(.L_x_1636) ;  /* 0xfffffffc00207947 */ /* 0x000fea000383ffff */
.L_x_1585:
        /* <DEDUP_REMOVED lines=33> */
.L_x_1638:
        /* <DEDUP_REMOVED lines=43> */
.L_x_1683:
        /* <DEDUP_REMOVED lines=15> */
.L_x_1641:
        /* <DEDUP_REMOVED lines=98> */
.L_x_1652:
[----:B--234-:R-:W-:-:S04]  /*7830*/  SHF.L.U32 R21, R11, 0x1f, RZ ;  /* 0x0000001f0b157819 */ /* 0x01cfc800000006ff */
[----:B------:R-:W1:Y:S02]  /*7840*/  SYNCS.PHASECHK.TRANS64.TRYWAIT P1, [R16+URZ+0x30840], R21 ;  /* 0x03084015100075a7 */ /* 0x000e64000802017f */
[----:B-1----:R-:W-:Y:S05]  /*7850*/  @!P1 BRA `(.L_x_1644) ;  /* 0x0000001800589947 */ /* 0x002fea0003800000 */
.L_x_1684:
[----:B------:R-:W-:Y:S05]  /*7860*/  @P0 BRA `(.L_x_1645) ;  /* 0x0000000000140947 */ /* 0x000fea0003800000 */
[----:B------:R-:W-:Y:S01]  /*7870*/  ISETP.NE.AND P1, PT, R6, RZ, PT ;  /* 0x000000ff0600720c */ /* 0x000fe20003f25270 */
[----:B------:R-:W-:-:S04]  /*7880*/  IMAD.MOV.U32 R3, RZ, RZ, 0x4100 ;  /* 0x00004100ff037424 */ /* 0x000fc800078e00ff */
[----:B------:R3:W-:Y:S08]  /*7890*/  SYNCS.ARRIVE.TRANS64 RZ, [R16+URZ+0x30830], R3 ;  /* 0x0308300310ff79a7 */ /* 0x0007f0000800003f */
[----:B------:R-:W-:Y:S05]  /*78a0*/  @!P1 BRA `(.L_x_1645) ;  /* 0x0000000000049947 */ /* 0x000fea0003800000 */
[----:B------:R-:W-:Y:S01]  /*78b0*/  BPT.TRAP 0x1 ;  /* 0x000000040000795c */ /* 0x000fe20000300000 */
.L_x_1645:
        /* <DEDUP_REMOVED lines=36> */
.L_x_1685:
[----:B------:R-:W-:Y:S05]  /*7b00*/  @P0 BRA `(.L_x_1647) ;  /* 0x0000000000140947 */ /* 0x000fea0003800000 */
[----:B------:R-:W-:Y:S01]  /*7b10*/  ISETP.NE.AND P1, PT, R6, RZ, PT ;  /* 0x000000ff0600720c */ /* 0x000fe20003f25270 */
[----:B------:R-:W-:-:S04]  /*7b20*/  IMAD.MOV.U32 R2, RZ, RZ, 0x4100 ;  /* 0x00004100ff027424 */ /* 0x000fc800078e00ff */
[----:B------:R3:W-:Y:S08]  /*7b30*/  SYNCS.ARRIVE.TRANS64 RZ, [R16+URZ+0x30818], R2 ;  /* 0x0308180210ff79a7 */ /* 0x0007f0000800003f */
[----:B------:R-:W-:Y:S05]  /*7b40*/  @!P1 BRA `(.L_x_1647) ;  /* 0x0000000000049947 */ /* 0x000fea0003800000 */
[----:B------:R-:W-:Y:S01]  /*7b50*/  BPT.TRAP 0x1 ;  /* 0x000000040000795c */ /* 0x000fe20000300000 */
.L_x_1647:
        /* <DEDUP_REMOVED lines=36> */
.L_x_1686:
[----:B------:R-:W-:Y:S05]  /*7da0*/  @P0 BRA `(.L_x_1649) ;  /* 0x0000000000140947 */ /* 0x000fea0003800000 */
[----:B------:R-:W-:Y:S01]  /*7db0*/  ISETP.NE.AND P1, PT, R6, RZ, PT ;  /* 0x000000ff0600720c */ /* 0x000fe20003f25270 */
[----:B-123--:R-:W-:-:S04]  /*7dc0*/  IMAD.MOV.U32 R21, RZ, RZ, 0x4100 ;  /* 0x00004100ff157424 */ /* 0x00efc800078e00ff */
[----:B------:R4:W-:Y:S08]  /*7dd0*/  SYNCS.ARRIVE.TRANS64 RZ, [R16+URZ+0x30838], R21 ;  /* 0x0308381510ff79a7 */ /* 0x0009f0000800003f */
[----:B------:R-:W-:Y:S05]  /*7de0*/  @!P1 BRA `(.L_x_1649) ;  /* 0x0000000000049947 */ /* 0x000fea0003800000 */
[----:B------:R-:W-:Y:S01]  /*7df0*/  BPT.TRAP 0x1 ;  /* 0x000000040000795c */ /* 0x000fe20000300000 */
.L_x_1649:
        /* <DEDUP_REMOVED lines=31> */
.L_x_1688:
[----:B------:R-:W-:Y:S05]  /*7ff0*/  @P0 BRA `(.L_x_1651) ;  /* 0x0000000000140947 */ /* 0x000fea0003800000 */
[----:B------:R-:W-:Y:S01]  /*8000*/  ISETP.NE.AND P1, PT, R6, RZ, PT ;  /* 0x000000ff0600720c */ /* 0x000fe20003f25270 */
[----:B------:R-:W-:-:S04]  /*8010*/  IMAD.MOV.U32 R5, RZ, RZ, 0x4100 ;  /* 0x00004100ff057424 */ /* 0x000fc800078e00ff */
[----:B------:R1:W-:Y:S08]  /*8020*/  SYNCS.ARRIVE.TRANS64 RZ, [R16+URZ+0x30810], R5 ;  /* 0x0308100510ff79a7 */ /* 0x0003f0000800003f */
[----:B------:R-:W-:Y:S05]  /*8030*/  @!P1 BRA `(.L_x_1651) ;  /* 0x0000000000049947 */ /* 0x000fea0003800000 */
[----:B------:R-:W-:Y:S01]  /*8040*/  BPT.TRAP 0x1 ;  /* 0x000000040000795c */ /* 0x000fe20000300000 */
.L_x_1651:
        /* <DEDUP_REMOVED lines=37> */
.L_x_1643:
[----:B------:R-:W3:Y:S02]  /*82a0*/  LDL.LU R4, [R1+0x4] ;  /* 0x0000040001047983 */ /* 0x000ee40000300800 */
[----:B---3--:R-:W-:Y:S02]  /*82b0*/  ISETP.NE.AND P1, PT, R4, RZ, PT ;  /* 0x000000ff0400720c */ /* 0x008fe40003f25270 */
[----:B------:R1:W5:Y:S11]  /*82c0*/  LDL R4, [R1] ;  /* 0x0000000001047983 */ /* 0x0003760000100800 */
[----:B-1----:R-:W-:Y:S05]  /*82d0*/  @!P1 BRA `(.L_x_1642) ;  /* 0x0000000400489947 */ /* 0x002fea0003800000 */
[----:B------:R-:W-:-:S04]  /*82e0*/  SHF.L.U32 R13, R11, 0x1f, RZ ;  /* 0x0000001f0b0d7819 */ /* 0x000fc800000006ff */
[----:B------:R-:W1:Y:S02]  /*82f0*/  SYNCS.PHASECHK.TRANS64.TRYWAIT P1, [R16+URZ+0x30840], R13 ;  /* 0x0308400d100075a7 */ /* 0x000e64000802017f */
[----:B-1----:R-:W-:Y:S05]  /*8300*/  @!P1 BRA `(.L_x_1653) ;  /* 0x0000001000009947 */ /* 0x002fea0003800000 */
.L_x_1689:
[----:B------:R-:W-:Y:S05]  /*8310*/  @P0 BRA `(.L_x_1654) ;  /* 0x0000000000140947 */ /* 0x000fea0003800000 */
[----:B------:R-:W-:Y:S01]  /*8320*/  ISETP.NE.AND P1, PT, R6, RZ, PT ;  /* 0x000000ff0600720c */ /* 0x000fe20003f25270 */
[----:B--2---:R-:W-:-:S04]  /*8330*/  IMAD.MOV.U32 R5, RZ, RZ, 0x4100 ;  /* 0x00004100ff057424 */ /* 0x004fc800078e00ff */
[----:B------:R3:W-:Y:S08]  /*8340*/  SYNCS.ARRIVE.TRANS64 RZ, [R16+URZ+0x30830], R5 ;  /* 0x0308300510ff79a7 */ /* 0x0007f0000800003f */
[----:B------:R-:W-:Y:S05]  /*8350*/  @!P1 BRA `(.L_x_1654) ;  /* 0x0000000000049947 */ /* 0x000fea0003800000 */
[----:B------:R-:W-:Y:S01]  /*8360*/  BPT.TRAP 0x1 ;  /* 0x000000040000795c */ /* 0x000fe20000300000 */
.L_x_1654:
        /* <DEDUP_REMOVED lines=33> */
.L_x_1690:
[----:B------:R-:W-:Y:S05]  /*8580*/  @P0 BRA `(.L_x_1656) ;  /* 0x0000000000140947 */ /* 0x000fea0003800000 */
[----:B------:R-:W-:Y:S01]  /*8590*/  ISETP.NE.AND P0, PT, R6, RZ, PT ;  /* 0x000000ff0600720c */ /* 0x000fe20003f05270 */
[----:B------:R-:W-:-:S04]  /*85a0*/  IMAD.MOV.U32 R5, RZ, RZ, 0x4100 ;  /* 0x00004100ff057424 */ /* 0x000fc800078e00ff */
[----:B------:R3:W-:Y:S08]  /*85b0*/  SYNCS.ARRIVE.TRANS64 RZ, [R16+URZ+0x30818], R5 ;  /* 0x0308180510ff79a7 */ /* 0x0007f0000800003f */
[----:B------:R-:W-:Y:S05]  /*85c0*/  @!P0 BRA `(.L_x_1656) ;  /* 0x0000000000048947 */ /* 0x000fea0003800000 */
[----:B------:R-:W-:Y:S01]  /*85d0*/  BPT.TRAP 0x1 ;  /* 0x000000040000795c */ /* 0x000fe20000300000 */
.L_x_1656:
        /* <DEDUP_REMOVED lines=34> */
.L_x_1642:
[----:B------:R-:W3:Y:S01]  /*8800*/  S2R R0, SR_TID.X ;  /* 0x0000000000007919 */ /* 0x000ee20000002100 */
[----:B------:R-:W-:Y:S01]  /*8810*/  IMAD R3, R19, 0x8, R16 ;  /* 0x0000000813037824 */ /* 0x000fe200078e0210 */
[----:B---3--:R-:W-:Y:S02]  /*8820*/  LOP3.LUT R2, R0, 0x7f, RZ, 0xc0, !PT ;  /* 0x0000007f00027812 */ /* 0x008fe400078ec0ff */
[----:B------:R-:W-:Y:S02]  /*8830*/  SHF.L.U32 R0, R11, 0x1f, RZ ;  /* 0x0000001f0b007819 */ /* 0x000fe400000006ff */
[----:B------:R-:W-:Y:S02]  /*8840*/  ISETP.NE.AND P1, PT, R2, RZ, PT ;  /* 0x000000ff0200720c */ /* 0x000fe40003f25270 */
[----:B------:R-:W3:Y:S02]  /*8850*/  SYNCS.PHASECHK.TRANS64.TRYWAIT P0, [R3+URZ+0x30840], R0 ;  /* 0x03084000030075a7 */ /* 0x000ee4000800017f */
[----:B---3--:R-:W-:Y:S09]  /*8860*/  @!P0 BRA `(.L_x_1657) ;  /* 0x0000000800d08947 */ /* 0x008ff20003800000 */
.L_x_1691:
[----:B------:R-:W-:Y:S05]  /*8870*/  @P1 BRA `(.L_x_1658) ;  /* 0x0000000000181947 */ /* 0x000fea0003800000 */
[----:B------:R-:W1:Y:S01]  /*8880*/  S2R R2, SR_TID.X ;  /* 0x0000000000027919 */ /* 0x000e620000002100 */
[----:B---3--:R-:W-:-:S04]  /*8890*/  IMAD.MOV.U32 R0, RZ, RZ, 0x4100 ;  /* 0x00004100ff007424 */ /* 0x008fc800078e00ff */
[----:B------:R3:W-:Y:S01]  /*88a0*/  SYNCS.ARRIVE.TRANS64 RZ, [R3+URZ+0x30830], R0 ;  /* 0x0308300003ff79a7 */ /* 0x0007e2000800003f */
[----:B-1----:R-:W-:-:S13]  /*88b0*/  LOP3.LUT P0, RZ, R2, 0x1f, RZ, 0xc0, !PT ;  /* 0x0000001f02ff7812 */ /* 0x002fda000780c0ff */
[----:B---3--:R-:W-:Y:S05]  /*88c0*/  @!P0 BRA `(.L_x_1658) ;  /* 0x0000000000048947 */ /* 0x008fea0003800000 */
[----:B------:R-:W-:Y:S01]  /*88d0*/  BPT.TRAP 0x1 ;  /* 0x000000040000795c */ /* 0x000fe20000300000 */
.L_x_1658:
        /* <DEDUP_REMOVED lines=40> */
.L_x_1639:
[----:B------:R-:W-:Y:S05]  /*8b60*/  BSYNC B0 ;  /* 0x0000000000007941 */ /* 0x000fea0003800000 */
.L_x_1637:
[----:B------:R-:W-:-:S03]  /*8b70*/  UMOV UR7, 0xffffffff ;  /* 0xffffffff00077882 */ /* 0x000fc60000000000 */
[----:B------:R-:W-:Y:S05]  /*8b80*/  BRA.DIV UR7, `(.L_x_1659) ;  /* 0x0000000a071c7947 */ /* 0x000fea000b800000 */
[----:B------:R-:W-:-:S13]  /*8b90*/  ELECT P6, URZ, PT ;  /* 0x00000000003f782f */ /* 0x000fda00038c0000 */
.L_x_1694:
[----:B------:R-:W-:Y:S05]  /*8ba0*/  @!P6 BRA `(.L_x_1548) ;  /* 0x000000000084e947 */ /* 0x000fea0003800000 */
[----:B------:R-:W-:-:S06]  /*8bb0*/  ULOP3.LUT UR7, UR38, 0x2, URZ, 0xfc, !UPT ;  /* 0x0000000226077892 */ /* 0x000fcc000f8efc3f */
[----:B------:R-:W-:-:S05]  /*8bc0*/  IMAD.U32 R2, RZ, RZ, UR7 ;  /* 0x00000007ff027e24 */ /* 0x000fca000f8e00ff */
[----:B------:R-:W-:-:S13]  /*8bd0*/  ISETP.NE.AND P2, PT, R2, 0x3, PT ;  /* 0x000000030200780c */ /* 0x000fda0003f45270 */
[----:B------:R-:W-:Y:S05]  /*8be0*/  @!P2 BRA `(.L_x_1660) ;  /* 0x000000000004a947 */ /* 0x000fea0003800000 */
[----:B------:R-:W-:Y:S01]  /*8bf0*/  BPT.TRAP 0x1 ;  /* 0x000000040000795c */ /* 0x000fe20000300000 */
.L_x_1660:
        /* <DEDUP_REMOVED lines=15> */
.L_x_1695:
[----:B------:R-:W2:Y:S02]  /*8cf0*/  SYNCS.PHASECHK.TRANS64.TRYWAIT P0, [R3+URZ], R2 ;  /* 0x00000002030075a7 */ /* 0x000ea4000800017f */
[----:B--2---:R-:W-:Y:S05]  /*8d00*/  @!P0 BRA `(.L_x_1662) ;  /* 0x0000000400f08947 */ /* 0x004fea0003800000 */
.L_x_1696:
[----:B------:R-:W-:Y:S05]  /*8d10*/  @!P2 BRA `(.L_x_1663) ;  /* 0x000000000004a947 */ /* 0x000fea0003800000 */
[----:B------:R-:W-:Y:S01]  /*8d20*/  BPT.TRAP 0x1 ;  /* 0x000000040000795c */ /* 0x000fe20000300000 */
.L_x_1663:
[----:B--2---:R-:W-:-:S04]  /*8d30*/  VIADD R3, R7, 0x30840 ;  /* 0x0003084007037836 */ /* 0x004fc80000000000 */
[----:B------:R-:W-:-:S04]  /*8d40*/  IMAD R0, R0, 0x8, R3 ;  /* 0x0000000800007824 */ /* 0x000fc800078e0203 */
[----:B------:R-:W2:Y:S02]  /*8d50*/  SYNCS.PHASECHK.TRANS64.TRYWAIT P0, [R0+URZ], R5 ;  /* 0x00000005000075a7 */ /* 0x000ea4000800017f */
[----:B--2---:R-:W-:Y:S05]  /*8d60*/  @!P0 BRA `(.L_x_1664) ;  /* 0x0000000400ec8947 */ /* 0x004fea0003800000 */
.L_x_1697:
[----:B------:R-:W-:-:S07]  /*8d70*/  IMAD R3, R4, 0x8, R3 ;  /* 0x0000000804037824 */ /* 0x000fce00078e0203 */
.L_x_1665:
[----:B---3--:R3:W4:Y:S02]  /*8d80*/  SYNCS.PHASECHK.TRANS64.TRYWAIT P0, [R3+URZ], R2 ;  /* 0x00000002030075a7 */ /* 0x008724000800017f */
[----:B----4-:R-:W-:Y:S05]  /*8d90*/  @!P0 NANOSLEEP.SYNCS 0x989680 ;  /* 0x009896800000895d */ /* 0x010fea0003900000 */
[----:B------:R-:W4:Y:S02]  /*8da0*/  @!P0 SYNCS.PHASECHK.TRANS64 P0, [R3+URZ], R2 ;  /* 0x00000002030085a7 */ /* 0x000f24000800007f */
[----:B----4-:R-:W-:Y:S05]  /*8db0*/  @!P0 BRA `(.L_x_1665) ;  /* 0xfffffffc00f08947 */ /* 0x010fea000383ffff */
.L_x_1548:
[----:B------:R-:W-:Y:S05]  /*8dc0*/  BSYNC B6 ;  /* 0x0000000000067941 */ /* 0x000fea0003800000 */
.L_x_1545:
[----:B------:R-:W-:Y:S05]  /*8dd0*/  EXIT ;  /* 0x000000000000794d */ /* 0x000fea0003800000 */
.L_x_1555:
[----:B------:R-:W-:Y:S02]  /*8de0*/  IMAD.MOV.U32 R12, RZ, RZ, RZ ;  /* 0x000000ffff0c7224 */ /* 0x000fe400078e00ff */
[----:B------:R-:W-:Y:S02]  /*8df0*/  IMAD.MOV.U32 R11, RZ, RZ, 0x1f ;  /* 0x0000001fff0b7424 */ /* 0x000fe400078e00ff */
[----:B------:R-:W-:-:S07]  /*8e00*/  IMAD.MOV.U32 R15, RZ, RZ, -0x1 ;  /* 0xffffffffff0f7424 */ /* 0x000fce00078e00ff */
[----:B------:R-:W-:Y:S05]  /*8e10*/  WARPSYNC.COLLECTIVE R15, `(.L_x_1666) ;  /* 0x000000000f087348 */ /* 0x000fea0003c00000 */
[----:B------:R1:W2:Y:S02]  /*8e20*/  SHFL.IDX P6, R14, R13, R12, R11 ;  /* 0x0000000c0d0e7389 */ /* 0x0002a400000c000b */
[----:B-12---:R-:W-:Y:S01]  /*8e30*/  ENDCOLLECTIVE ;  /* 0x000000000000791b */ /* 0x006fe20003800000 */
.L_x_1666:
[----:B------:R-:W-:Y:S05]  /*8e40*/  BRA `(.L_x_1667) ;  /* 0xffffff8000d07947 */ /* 0x000fea000383ffff */
.L_x_1557:
[----:B--2---:R2:W3:Y:S02]  /*8e50*/  SYNCS.PHASECHK.TRANS64.TRYWAIT P0, [R231+URZ+0x30800], R8 ;  /* 0x03080008e70075a7 */ /* 0x0044e4000800017f */
[----:B---3--:R-:W-:Y:S05]  /*8e60*/  @!P0 NANOSLEEP.SYNCS 0x989680 ;  /* 0x009896800000895d */ /* 0x008fea0003900000 */
[----:B------:R-:W3:Y:S02]  /*8e70*/  @!P0 SYNCS.PHASECHK.TRANS64 P0, [R231+URZ+0x30800], R8 ;  /* 0x03080008e70085a7 */ /* 0x000ee4000800007f */
[----:B---3--:R-:W-:Y:S05]  /*8e80*/  @!P0 BRA `(.L_x_1557) ;  /* 0xfffffffc00f08947 */ /* 0x008fea000383ffff */
[----:B------:R-:W-:Y:S05]  /*8e90*/  BRA `(.L_x_1556) ;  /* 0xffffff8400187947 */ /* 0x000fea000383ffff */
.L_x_1561:
[----:B---3--:R3:W4:Y:S02]  /*8ea0*/  SYNCS.PHASECHK.TRANS64.TRYWAIT P0, [R0+URZ+0x30810], R7 ;  /* 0x03081007000075a7 */ /* 0x008724000800017f */
[----:B----4-:R-:W-:Y:S05]  /*8eb0*/  @!P0 NANOSLEEP.SYNCS 0x989680 ;  /* 0x009896800000895d */ /* 0x010fea0003900000 */
[----:B------:R-:W4:Y:S02]  /*8ec0*/  @!P0 SYNCS.PHASECHK.TRANS64 P0, [R0+URZ+0x30810], R7 ;  /* 0x03081007000085a7 */ /* 0x000f24000800007f */
[----:B----4-:R-:W-:Y:S05]  /*8ed0*/  @!P0 BRA `(.L_x_1561) ;  /* 0xfffffffc00f08947 */ /* 0x010fea000383ffff */
[----:B------:R-:W-:Y:S05]  /*8ee0*/  BRA `(.L_x_1560) ;  /* 0xffffff8800b47947 */ /* 0x000fea000383ffff */
.L_x_1565:
[----:B------:R1:W1:Y:S02]  /*8ef0*/  SYNCS.PHASECHK.TRANS64.TRYWAIT P0, [R0+URZ+0x30830], R7 ;  /* 0x03083007000075a7 */ /* 0x000264000800017f */
[----:B-1----:R-:W-:Y:S05]  /*8f00*/  @!P0 NANOSLEEP.SYNCS 0x989680 ;  /* 0x009896800000895d */ /* 0x002fea0003900000 */
[----:B------:R-:W1:Y:S02]  /*8f10*/  @!P0 SYNCS.PHASECHK.TRANS64 P0, [R0+URZ+0x30830], R7 ;  /* 0x03083007000085a7 */ /* 0x000e64000800007f */
[----:B-1----:R-:W-:Y:S05]  /*8f20*/  @!P0 BRA `(.L_x_1565) ;  /* 0xfffffffc00f08947 */ /* 0x002fea000383ffff */
[----:B------:R-:W-:Y:S05]  /*8f30*/  BRA `(.L_x_1564) ;  /* 0xffffff90000c7947 */ /* 0x000fea000383ffff */
.L_x_1572:
[----:B------:R-:W-:Y:S01]  /*8f40*/  BSSY B0, `(.L_x_1668) ;  /* 0x0000005000007945 */ /* 0x000fe20003800000 */
[----:B------:R-:W-:-:S07]  /*8f50*/  IMAD.MOV.U32 R15, RZ, RZ, -0x1 ;  /* 0xffffffffff0f7424 */ /* 0x000fce00078e00ff */
[----:B-1----:R-:W-:Y:S05]  /*8f60*/  WARPSYNC.COLLECTIVE R15, `(.L_x_1669) ;  /* 0x000000000f087348 */ /* 0x002fea0003c00000 */
[----:B------:R-:W-:Y:S01]  /*8f70*/  NOP ;  /* 0x0000000000007918 */ /* 0x000fe20000000000 */
[----:B-1----:R-:W-:Y:S01]  /*8f80*/  ENDCOLLECTIVE ;  /* 0x000000000000791b */ /* 0x002fe20003800000 */
.L_x_1669:
[----:B------:R-:W-:Y:S05]  /*8f90*/  BSYNC B0 ;  /* 0x0000000000007941 */ /* 0x000fea0003800000 */
.L_x_1668:
[----:B------:R-:W-:Y:S05]  /*8fa0*/  BRA `(.L_x_1670) ;  /* 0xffffffb8007c7947 */ /* 0x000fea000383ffff */
.L_x_1581:
[----:B------:R-:W-:Y:S01]  /*8fb0*/  BSSY B0, `(.L_x_1671) ;  /* 0x0000005000007945 */ /* 0x000fe20003800000 */
[----:B------:R-:W-:-:S07]  /*8fc0*/  IMAD.MOV.U32 R15, RZ, RZ, -0x1 ;  /* 0xffffffffff0f7424 */ /* 0x000fce00078e00ff */
[----:B-12---:R-:W-:Y:S05]  /*8fd0*/  WARPSYNC.COLLECTIVE R15, `(.L_x_1672) ;  /* 0x000000000f087348 */ /* 0x006fea0003c00000 */
[----:B------:R-:W-:Y:S01]  /*8fe0*/  NOP ;  /* 0x0000000000007918 */ /* 0x000fe20000000000 */
[----:B-12---:R-:W-:Y:S01]  /*8ff0*/  ENDCOLLECTIVE ;  /* 0x000000000000791b */ /* 0x006fe20003800000 */
.L_x_1672:
[----:B------:R-:W-:Y:S05]  /*9000*/  BSYNC B0 ;  /* 0x0000000000007941 */ /* 0x000fea0003800000 */
.L_x_1671:
[----:B------:R-:W-:Y:S05]  /*9010*/  BRA `(.L_x_1673) ;  /* 0xffffffbc007c7947 */ /* 0x000fea000383ffff */
.L_x_1593:
[----:B------:R-:W-:Y:S01]  /*9020*/  BSSY B0, `(.L_x_1674) ;  /* 0x0000005000007945 */ /* 0x000fe20003800000 */
[----:B------:R-:W-:-:S07]  /*9030*/  IMAD.MOV.U32 R15, RZ, RZ, -0x1 ;  /* 0xffffffffff0f7424 */ /* 0x000fce00078e00ff */
[----:B------:R-:W-:Y:S05]  /*9040*/  WARPSYNC.COLLECTIVE R15, `(.L_x_1675) ;  /* 0x000000000f087348 */ /* 0x000fea0003c00000 */
[----:B------:R-:W-:Y:S01]  /*9050*/  NOP ;  /* 0x0000000000007918 */ /* 0x000fe20000000000 */
[----:B------:R-:W-:Y:S01]  /*9060*/  ENDCOLLECTIVE ;  /* 0x000000000000791b */ /* 0x000fe20003800000 */
.L_x_1675:
[----:B------:R-:W-:Y:S05]  /*9070*/  BSYNC B0 ;  /* 0x0000000000007941 */ /* 0x000fea0003800000 */
.L_x_1674:
[----:B------:R-:W-:Y:S05]  /*9080*/  BRA `(.L_x_1676) ;  /* 0xffffffc400647947 */ /* 0x000fea000383ffff */
.L_x_1606:
[----:B------:R-:W-:Y:S01]  /*9090*/  BSSY B0, `(.L_x_1677) ;  /* 0x0000005000007945 */ /* 0x000fe20003800000 */
[----:B------:R-:W-:-:S07]  /*90a0*/  IMAD.MOV.U32 R15, RZ, RZ, -0x1 ;  /* 0xffffffffff0f7424 */ /* 0x000fce00078e00ff */
[----:B------:R-:W-:Y:S05]  /*90b0*/  WARPSYNC.COLLECTIVE R15, `(.L_x_1678) ;  /* 0x000000000f087348 */ /* 0x000fea0003c00000 */
[----:B------:R-:W-:Y:S01]  /*90c0*/  NOP ;  /* 0x0000000000007918 */ /* 0x000fe20000000000 */
[----:B------:R-:W-:Y:S01]  /*90d0*/  ENDCOLLECTIVE ;  /* 0x000000000000791b */ /* 0x000fe20003800000 */
.L_x_1678:
[----:B------:R-:W-:Y:S05]  /*90e0*/  BSYNC B0 ;  /* 0x0000000000007941 */ /* 0x000fea0003800000 */
.L_x_1677:
[----:B------:R-:W-:Y:S05]  /*90f0*/  BRA `(.L_x_1679) ;  /* 0xffffffc800e87947 */ /* 0x000fea000383ffff */
.L_x_1618:
[----:B------:R-:W-:Y:S01]  /*9100*/  BSSY B0, `(.L_x_1680) ;  /* 0x0000005000007945 */ /* 0x000fe20003800000 */
[----:B------:R-:W-:-:S07]  /*9110*/  IMAD.MOV.U32 R15, RZ, RZ, -0x1 ;  /* 0xffffffffff0f7424 */ /* 0x000fce00078e00ff */
[----:B------:R-:W-:Y:S05]  /*9120*/  WARPSYNC.COLLECTIVE R15, `(.L_x_1681) ;  /* 0x000000000f087348 */ /* 0x000fea0003c00000 */
[----:B------:R-:W-:Y:S01]  /*9130*/  NOP ;  /* 0x0000000000007918 */ /* 0x000fe20000000000 */
[----:B------:R-:W-:Y:S01]  /*9140*/  ENDCOLLECTIVE ;  /* 0x000000000000791b */ /* 0x000fe20003800000 */
.L_x_1681:
[----:B------:R-:W-:Y:S05]  /*9150*/  BSYNC B0 ;  /* 0x0000000000007941 */ /* 0x000fea0003800000 */
.L_x_1680:
[----:B------:R-:W-:Y:S05]  /*9160*/  BRA `(.L_x_1682) ;  /* 0xffffffd000087947 */ /* 0x000fea000383ffff */
.L_x_1640:
[----:B-1----:R1:W2:Y:S02]  /*9170*/  SYNCS.PHASECHK.TRANS64.TRYWAIT P0, [R16+URZ+0x30820], R3 ;  /* 0x03082003100075a7 */ /* 0x0022a4000800017f */
[----:B--2---:R-:W-:Y:S05]  /*9180*/  @!P0 NANOSLEEP.SYNCS 0x989680 ;  /* 0x009896800000895d */ /* 0x004fea0003900000 */
[----:B------:R-:W2:Y:S02]  /*9190*/  @!P0 SYNCS.PHASECHK.TRANS64 P0, [R16+URZ+0x30820], R3 ;  /* 0x03082003100085a7 */ /* 0x000ea4000800007f */
[----:B--2---:R-:W-:Y:S05]  /*91a0*/  @!P0 BRA `(.L_x_1640) ;  /* 0xfffffffc00f08947 */ /* 0x004fea000383ffff */
[----:B------:R-:W-:Y:S05]  /*91b0*/  BRA `(.L_x_1683) ;  /* 0xffffffdc00d87947 */ /* 0x000fea000383ffff */
.L_x_1644:
[----:B-1----:R1:W3:Y:S02]  /*91c0*/  SYNCS.PHASECHK.TRANS64.TRYWAIT P1, [R16+URZ+0x30840], R21 ;  /* 0x03084015100075a7 */ /* 0x0022e4000802017f */
[----:B---3--:R-:W-:Y:S05]  /*91d0*/  @!P1 NANOSLEEP.SYNCS 0x989680 ;  /* 0x009896800000995d */ /* 0x008fea0003900000 */
[----:B------:R-:W3:Y:S02]  /*91e0*/  @!P1 SYNCS.PHASECHK.TRANS64 P1, [R16+URZ+0x30840], R21 ;  /* 0x03084015100095a7 */ /* 0x000ee4000802007f */
[----:B---3--:R-:W-:Y:S05]  /*91f0*/  @!P1 BRA `(.L_x_1644) ;  /* 0xfffffffc00f09947 */ /* 0x008fea000383ffff */
[----:B------:R-:W-:Y:S05]  /*9200*/  BRA `(.L_x_1684) ;  /* 0xffffffe400947947 */ /* 0x000fea000383ffff */
.L_x_1646:
[----:B--2---:R2:W3:Y:S02]  /*9210*/  SYNCS.PHASECHK.TRANS64.TRYWAIT P1, [R16+URZ+0x30828], R21 ;  /* 0x03082815100075a7 */ /* 0x0044e4000802017f */
[----:B---3--:R-:W-:Y:S05]  /*9220*/  @!P1 NANOSLEEP.SYNCS 0x989680 ;  /* 0x009896800000995d */ /* 0x008fea0003900000 */
[----:B------:R-:W3:Y:S02]  /*9230*/  @!P1 SYNCS.PHASECHK.TRANS64 P1, [R16+URZ+0x30828], R21 ;  /* 0x03082815100095a7 */ /* 0x000ee4000802007f */
[----:B---3--:R-:W-:Y:S05]  /*9240*/  @!P1 BRA `(.L_x_1646) ;  /* 0xfffffffc00f09947 */ /* 0x008fea000383ffff */
[----:B------:R-:W-:Y:S05]  /*9250*/  BRA `(.L_x_1685) ;  /* 0xffffffe800287947 */ /* 0x000fea000383ffff */
.L_x_1648:
[----:B---3--:R3:W4:Y:S02]  /*9260*/  SYNCS.PHASECHK.TRANS64.TRYWAIT P1, [R16+URZ+0x30848], R21 ;  /* 0x03084815100075a7 */ /* 0x008724000802017f */
[----:B----4-:R-:W-:Y:S05]  /*9270*/  @!P1 NANOSLEEP.SYNCS 0x989680 ;  /* 0x009896800000995d */ /* 0x010fea0003900000 */
[----:B------:R-:W4:Y:S02]  /*9280*/  @!P1 SYNCS.PHASECHK.TRANS64 P1, [R16+URZ+0x30848], R21 ;  /* 0x03084815100095a7 */ /* 0x000f24000802007f */
[----:B----4-:R-:W-:Y:S05]  /*9290*/  @!P1 BRA `(.L_x_1648) ;  /* 0xfffffffc00f09947 */ /* 0x010fea000383ffff */
[----:B------:R-:W-:Y:S05]  /*92a0*/  BRA `(.L_x_1686) ;  /* 0xffffffe800bc7947 */ /* 0x000fea000383ffff */
.L_x_1650:
[----:B------:R-:W-:-:S07]  /*92b0*/  SHF.L.U32 R5, R11, 0x1f, RZ ;  /* 0x0000001f0b057819 */ /* 0x000fce00000006ff */
.L_x_1687:
[----:B------:R1:W1:Y:S02]  /*92c0*/  SYNCS.PHASECHK.TRANS64.TRYWAIT P1, [R16+URZ+0x30820], R5 ;  /* 0x03082005100075a7 */ /* 0x000264000802017f */
[----:B-1----:R-:W-:Y:S05]  /*92d0*/  @!P1 NANOSLEEP.SYNCS 0x989680 ;  /* 0x009896800000995d */ /* 0x002fea0003900000 */
[----:B------:R-:W1:Y:S02]  /*92e0*/  @!P1 SYNCS.PHASECHK.TRANS64 P1, [R16+URZ+0x30820], R5 ;  /* 0x03082005100095a7 */ /* 0x000e64000802007f */
[----:B-1----:R-:W-:Y:S05]  /*92f0*/  @!P1 BRA `(.L_x_1687) ;  /* 0xfffffffc00f09947 */ /* 0x002fea000383ffff */
[----:B------:R-:W-:Y:S05]  /*9300*/  BRA `(.L_x_1688) ;  /* 0xffffffec00387947 */ /* 0x000fea000383ffff */
.L_x_1653:
[----:B-1----:R1:W3:Y:S02]  /*9310*/  SYNCS.PHASECHK.TRANS64.TRYWAIT P1, [R16+URZ+0x30840], R13 ;  /* 0x0308400d100075a7 */ /* 0x0022e4000802017f */
[----:B---3--:R-:W-:Y:S05]  /*9320*/  @!P1 NANOSLEEP.SYNCS 0x989680 ;  /* 0x009896800000995d */ /* 0x008fea0003900000 */
[----:B------:R-:W3:Y:S02]  /*9330*/  @!P1 SYNCS.PHASECHK.TRANS64 P1, [R16+URZ+0x30840], R13 ;  /* 0x0308400d100095a7 */ /* 0x000ee4000802007f */
[----:B---3--:R-:W-:Y:S05]  /*9340*/  @!P1 BRA `(.L_x_1653) ;  /* 0xfffffffc00f09947 */ /* 0x008fea000383ffff */
[----:B------:R-:W-:Y:S05]  /*9350*/  BRA `(.L_x_1689) ;  /* 0xffffffec00ec7947 */ /* 0x000fea000383ffff */
.L_x_1655:
[----:B--2---:R2:W3:Y:S02]  /*9360*/  SYNCS.PHASECHK.TRANS64.TRYWAIT P1, [R16+URZ+0x30828], R13 ;  /* 0x0308280d100075a7 */ /* 0x0044e4000802017f */
[----:B---3--:R-:W-:Y:S05]  /*9370*/  @!P1 NANOSLEEP.SYNCS 0x989680 ;  /* 0x009896800000995d */ /* 0x008fea0003900000 */
[----:B------:R-:W3:Y:S02]  /*9380*/  @!P1 SYNCS.PHASECHK.TRANS64 P1, [R16+URZ+0x30828], R13 ;  /* 0x0308280d100095a7 */ /* 0x000ee4000802007f */
[----:B---3--:R-:W-:Y:S05]  /*9390*/  @!P1 BRA `(.L_x_1655) ;  /* 0xfffffffc00f09947 */ /* 0x008fea000383ffff */
[----:B------:R-:W-:Y:S05]  /*93a0*/  BRA `(.L_x_1690) ;  /* 0xfffffff000747947 */ /* 0x000fea000383ffff */
.L_x_1657:
[----:B---3--:R3:W1:Y:S02]  /*93b0*/  SYNCS.PHASECHK.TRANS64.TRYWAIT P0, [R3+URZ+0x30840], R0 ;  /* 0x03084000030075a7 */ /* 0x008664000800017f */
[----:B-1----:R-:W-:Y:S05]  /*93c0*/  @!P0 NANOSLEEP.SYNCS 0x989680 ;  /* 0x009896800000895d */ /* 0x002fea0003900000 */
[----:B------:R-:W1:Y:S02]  /*93d0*/  @!P0 SYNCS.PHASECHK.TRANS64 P0, [R3+URZ+0x30840], R0 ;  /* 0x03084000030085a7 */ /* 0x000e64000800007f */
[----:B-1----:R-:W-:Y:S05]  /*93e0*/  @!P0 BRA `(.L_x_1657) ;  /* 0xfffffffc00f08947 */ /* 0x002fea000383ffff */
[----:B------:R-:W-:Y:S05]  /*93f0*/  BRA `(.L_x_1691) ;  /* 0xfffffff4001c7947 */ /* 0x000fea000383ffff */
.L_x_1659:
[----:B------:R-:W-:Y:S01]  /*9400*/  BSSY B0, `(.L_x_1692) ;  /* 0x0000006000007945 */ /* 0x000fe20003800000 */
[----:B------:R-:W-:-:S07]  /*9410*/  IMAD.MOV.U32 R15, RZ, RZ, -0x1 ;  /* 0xffffffffff0f7424 */ /* 0x000fce00078e00ff */
[----:B------:R-:W-:Y:S05]  /*9420*/  WARPSYNC.COLLECTIVE R15, `(.L_x_1693) ;  /* 0x000000000f0c7348 */ /* 0x000fea0003c00000 */
[----:B------:R-:W-:Y:S02]  /*9430*/  ELECT P6, UR62, PT ;  /* 0x00000000003e782f */ /* 0x000fe400038c0000 */
[----:B------:R-:W-:Y:S01]  /*9440*/  MOV R14, UR62 ;  /* 0x0000003e000e7c02 */ /* 0x000fe20008000f00 */
[----:B------:R-:W-:Y:S10]  /*9450*/  ENDCOLLECTIVE ;  /* 0x000000000000791b */ /* 0x000ff40003800000 */
.L_x_1693:
[----:B------:R-:W-:Y:S05]  /*9460*/  BSYNC B0 ;  /* 0x0000000000007941 */ /* 0x000fea0003800000 */
.L_x_1692:
[----:B------:R-:W-:Y:S05]  /*9470*/  BRA `(.L_x_1694) ;  /* 0xfffffff400c87947 */ /* 0x000fea000383ffff */
.L_x_1661:
[----:B-1----:R1:W2:Y:S02]  /*9480*/  SYNCS.PHASECHK.TRANS64.TRYWAIT P0, [R6+URZ], R5 ;  /* 0x00000005060075a7 */ /* 0x0022a4000800017f */
[----:B--2---:R-:W-:Y:S05]  /*9490*/  @!P0 NANOSLEEP.SYNCS 0x989680 ;  /* 0x009896800000895d */ /* 0x004fea0003900000 */
[----:B------:R-:W2:Y:S02]  /*94a0*/  @!P0 SYNCS.PHASECHK.TRANS64 P0, [R6+URZ], R5 ;  /* 0x00000005060085a7 */ /* 0x000ea4000800007f */
[----:B--2---:R-:W-:Y:S05]  /*94b0*/  @!P0 BRA `(.L_x_1661) ;  /* 0xfffffffc00f08947 */ /* 0x004fea000383ffff */
[----:B------:R-:W-:Y:S05]  /*94c0*/  BRA `(.L_x_1695) ;  /* 0xfffffff800087947 */ /* 0x000fea000383ffff */
.L_x_1662:
[----:B--2---:R2:W3:Y:S02]  /*94d0*/  SYNCS.PHASECHK.TRANS64.TRYWAIT P0, [R3+URZ], R2 ;  /* 0x00000002030075a7 */ /* 0x0044e4000800017f */
[----:B---3--:R-:W-:Y:S05]  /*94e0*/  @!P0 NANOSLEEP.SYNCS 0x989680 ;  /* 0x009896800000895d */ /* 0x008fea0003900000 */
[----:B------:R-:W3:Y:S02]  /*94f0*/  @!P0 SYNCS.PHASECHK.TRANS64 P0, [R3+URZ], R2 ;  /* 0x00000002030085a7 */ /* 0x000ee4000800007f */
[----:B---3--:R-:W-:Y:S05]  /*9500*/  @!P0 BRA `(.L_x_1662) ;  /* 0xfffffffc00f08947 */ /* 0x008fea000383ffff */
[----:B------:R-:W-:Y:S05]  /*9510*/  BRA `(.L_x_1696) ;  /* 0xfffffff400fc7947 */ /* 0x000fea000383ffff */
.L_x_1664:
[----:B--2---:R2:W3:Y:S02]  /*9520*/  SYNCS.PHASECHK.TRANS64.TRYWAIT P0, [R0+URZ], R5 ;  /* 0x00000005000075a7 */ /* 0x0044e4000800017f */
[----:B---3--:R-:W-:Y:S05]  /*9530*/  @!P0 NANOSLEEP.SYNCS 0x989680 ;  /* 0x009896800000895d */ /* 0x008fea0003900000 */
[----:B------:R-:W3:Y:S02]  /*9540*/  @!P0 SYNCS.PHASECHK.TRANS64 P0, [R0+URZ], R5 ;  /* 0x00000005000085a7 */ /* 0x000ee4000800007f */
[----:B---3--:R-:W-:Y:S05]  /*9550*/  @!P0 BRA `(.L_x_1664) ;  /* 0xfffffffc00f08947 */ /* 0x008fea000383ffff */
[----:B------:R-:W-:Y:S05]  /*9560*/  BRA `(.L_x_1697) ;  /* 0xfffffff800007947 */ /* 0x000fea000383ffff */
.L_x_1698:
        /* <DEDUP_REMOVED lines=9> */
.L_x_3696:


//--------------------- .text._ZN7cutlass13device_kernelIN5flash11enable_sm90INS1_16FlashAttnBwdSm90INS1_25CollectiveMainloopBwdSm90ILi2ELi2ELi2EN4cute5tupleIJNS5_1CILi1EEES8_S8_EEENS6_IJNS7_ILi64EEENS7_ILi128EEESB_EEENS_10bfloat16_tEfNS_4arch4Sm90ELb0ELb1ELb0ELb1ELb0ELb1ELb0ELb0ELi2ELi1ELi2ELi1ELb0EEENS1_21CollectiveEpilogueBwdISC_SD_SF_Li256ELb1ELb0ELi1EEENS1_19SingleTileSchedulerILb1ELb0ELb0ELi128EEEEEEEEEvNT_6ParamsE --------------------------
	.section	.text._ZN7cutlass13device_kernelIN5flash11enable_sm90INS1_16FlashAttnBwdSm90INS1_25CollectiveMainloopBwdSm90ILi2ELi2ELi2EN4cute5tupleIJNS5_1CILi1EEES8_S8_EEENS6_IJNS7_ILi64EEENS7_ILi128EEESB_EEENS_10bfloat16_tEfNS_4arch4Sm90ELb0ELb1ELb0ELb1ELb0ELb1ELb0ELb0ELi2ELi1ELi2ELi1ELb0EEENS1_21CollectiveEpilogueBwdISC_SD_SF_Li256ELb1ELb0ELi1EEENS1_19SingleTileSchedulerILb1ELb0ELb0ELi128EEEEEEEEEvNT_6ParamsE,"ax",@progbits
	.align	128
.text._ZN7cutlass13device_kernelIN5flash11enable_sm90INS1_16FlashAttnBwdSm90INS1_25CollectiveMainloopBwdSm90ILi2ELi2ELi2EN4cute5tupleIJNS5_1CILi1EEES8_S8_EEENS6_IJNS7_ILi64EEENS7_ILi128EEESB_EEENS_10bfloat16_tEfNS_4arch4Sm90ELb0ELb1ELb0ELb1ELb0ELb1ELb0ELb0ELi2ELi1ELi2ELi1ELb0EEENS1_21CollectiveEpilogueBwdISC_SD_SF_Li256ELb1ELb0ELi1EEENS1_19SingleTileSchedulerILb1ELb0ELb0ELi128EEEEEEEEEvNT_6ParamsE:
        .type           _ZN7cutlass13device_kernelIN5flash11enable_sm90INS1_16FlashAttnBwdSm90INS1_25CollectiveMainloopBwdSm90ILi2ELi2ELi2EN4cute5tupleIJNS5_1CILi1EEES8_S8_EEENS6_IJNS7_ILi64EEENS7_ILi128EEESB_EEENS_10bfloat16_tEfNS_4arch4Sm90ELb0ELb1ELb0ELb1ELb0ELb1ELb0ELb0ELi2ELi1ELi2ELi1ELb0EEENS1_21CollectiveEpilogueBwdISC_SD_SF_Li256ELb1ELb0ELi1EEENS1_19SingleTileSchedulerILb1ELb0ELb0ELi128EEEEEEEEEvNT_6ParamsE,@function
        .size           _ZN7cutlass13device_kernelIN5flash11enable_sm90INS1_16FlashAttnBwdSm90INS1_25CollectiveMainloopBwdSm90ILi2ELi2ELi2EN4cute5tupleIJNS5_1CILi1EEES8_S8_EEENS6_IJNS7_ILi64EEENS7_ILi128EEESB_EEENS_10bfloat16_tEfNS_4arch4Sm90ELb0ELb1ELb0ELb1ELb0ELb1ELb0ELb0ELi2ELi1ELi2ELi1ELb0EEENS1_21CollectiveEpilogueBwdISC_SD_SF_Li256ELb1ELb0ELi1EEENS1_19SingleTileSchedulerILb1ELb0ELb0ELi128EEEEEEEEEvNT_6ParamsE,(.L_x_3697 - _ZN7cutlass13device_kernelIN5flash11enable_sm90INS1_16FlashAttnBwdSm90INS1_25CollectiveMainloopBwdSm90ILi2ELi2ELi2EN4cute5tupleIJNS5_1CILi1EEES8_S8_EEENS6_IJNS7_ILi64EEENS7_ILi128EEESB_EEENS_10bfloat16_tEfNS_4arch4Sm90ELb0ELb1ELb0ELb1ELb0ELb1ELb0ELb0ELi2ELi1ELi2ELi1ELb0EEENS1_21CollectiveEpilogueBwdISC_SD_SF_Li256ELb1ELb0ELi1EEENS1_19SingleTileSchedulerILb1ELb0ELb0ELi128EEEEEEEEEvNT_6ParamsE)
        .other          _ZN7cutlass13device_kernelIN5flash11enable_sm90INS1_16FlashAttnBwdSm90INS1_25CollectiveMainloopBwdSm90ILi2ELi2ELi2EN4cute5tupleIJNS5_1CILi1EEES8_S8_EEENS6_IJNS7_ILi64EEENS7_ILi128EEESB_EEENS_10bfloat16_tEfNS_4arch4Sm90ELb0ELb1ELb0ELb1ELb0ELb1ELb0ELb0ELi2ELi1ELi2ELi1ELb0EEENS1_21CollectiveEpilogueBwdISC_SD_SF_Li256ELb1ELb0ELi1EEENS1_19SingleTileSchedulerILb1ELb0ELb0ELi128EEEEEEEEEvNT_6ParamsE,@"STO_CUDA_ENTRY STV_DEFAULT"
_ZN7cutlass13device_kernelIN5flash11enable_sm90INS1_16FlashAttnBwdSm90INS1_25CollectiveMainloopBwdSm90ILi2ELi2ELi2EN4cute5tupleIJNS5_1CILi1EEES8_S8_EEENS6_IJNS7_ILi64EEENS7_ILi128EEESB_EEENS_10bfloat16_tEfNS_4arch4Sm90ELb0ELb1ELb0ELb1ELb0ELb1ELb0ELb0ELi2ELi1ELi2ELi1ELb0EEENS1_21CollectiveEpilogueBwdISC_SD_SF_Li256ELb1ELb0ELi1EEENS1_19SingleTileSchedulerILb1ELb0ELb0ELi128EEEEEEEEEvNT_6ParamsE:
        /* <DEDUP_REMOVED lines=24> */
.L_x_1700:
[----:B------:R-:W-:Y:S05]  /*0180*/  BSYNC B0 ;  /* 0x0000000000007941 */ /* 0x000fea0003800000 */
.L_x_1699:
        /* <DEDUP_REMOVED lines=37> */
.L_x_1701:
        /* <DEDUP_REMOVED lines=22> */
.L_x_1702:
[----:B------:R-:W-:Y:S01]  /*0540*/  PLOP3.LUT P0, PT, PT, PT, UP0, 0x80, 0x0 ;  /* 0x000000000000781c */ /* 0x000fe20003f0f008 */
[----:B------:R-:W-:Y:S01]  /*0550*/  NOP ;  /* 0x0000000000007918 */ /* 0x000fe20000000000 */
[----:B------:R-:W-:Y:S01]  /*0560*/  ULDC.64 UR46, c[0x0][0x208] ;  /* 0x00008200002e7ab9 */ /* 0x000fe20000000a00 */
[----:B------:R-:W-:Y:S01]  /*0570*/  BSSY B6, `(.L_x_1703) ;  /* 0x0000b3f000067945 */ /* 0x000fe20003800000 */
[----:B-12-4-:R-:W-:Y:S09]  /*0580*/  BAR.SYNC.DEFER_BLOCKING 0x0 ;  /* 0x0000000000007b1d */ /* 0x016ff20000010000 */
[----:B------:R-:W-:Y:S05]  /*0590*/  @!P0 BRA `(.L_x_1704) ;  /* 0x0000007800188947 */ /* 0x000fea0003800000 */
.L_x_1705:
[----:B------:R-:W-:-:S08]  /*05a0*/  NOP ;  /* 0x0000000000007918 */ /* 0x000fd00000000000 */
[----:B------:R-:W1:Y:S02]  /*05b0*/  USETMAXREG.TRY_ALLOC.CTAPOOL UP0, 0xf0 ;  /* 0x000000f0000079c8 */ /* 0x000e640008000600 */
[----:B-1----:R-:W-:-:S13]  /*05c0*/  PLOP3.LUT P0, PT, PT, PT, UP0, 0x80, 0x0 ;  /* 0x000000000000781c */ /* 0x002fda0003f0f008 */
[----:B------:R-:W-:Y:S05]  /*05d0*/  @!P0 BRA `(.L_x_1705) ;  /* 0xfffffffc00f08947 */ /* 0x000fea000383ffff */
[----:B------:R-:W-:Y:S01]  /*05e0*/  LOP3.LUT R0, R0, 0x3, RZ, 0xc0, !PT ;  /* 0x0000000300007812 */ /* 0x000fe200078ec0ff */
[----:B------:R-:W1:Y:S01]  /*05f0*/  S2R R2, SR_TID.X ;  /* 0x0000000000027919 */ /* 0x000e620000002100 */
[----:B------:R-:W-:Y:S01]  /*0600*/  ULDC.64 UR4, c[0x0][0x8d8] ;  /* 0x0002360000047ab9 */ /* 0x000fe20000000a00 */
[----:B------:R-:W2:Y:S03]  /*0610*/  S2UR UR6, SR_CTAID.X ;  /* 0x00000000000679c3 */ /* 0x000ea60000002500 */
[----:B------:R-:W3:Y:S05]  /*0620*/  SHFL.IDX PT, R0, R0, RZ, 0x1f ;  /* 0x00001fff00007589 */ /* 0x000eea00000e0000 */
[----:B------:R-:W4:Y:S01]  /*0630*/  S2UR UR36, SR_CTAID.Z ;  /* 0x00000000002479c3 */ /* 0x000f220000002700 */
[----:B---3--:R-:W-:-:S02]  /*0640*/  ISETP.NE.AND P0, PT, R0, RZ, PT ;  /* 0x000000ff0000720c */ /* 0x008fc40003f05270 */
[----:B-1----:R-:W-:-:S11]  /*0650*/  SHF.R.U32.HI R2, RZ, 0x7, R2 ;  /* 0x00000007ff027819 */ /* 0x002fd60000011602 */
[----:B------:R-:W-:-:S05]  /*0660*/  @!P0 VIADD R2, R2, 0x9 ;  /* 0x0000000902028836 */ /* 0x000fca0000000000 */
[----:B------:R1:W-:Y:S06]  /*0670*/  @!P0 BAR.ARV R2, 0xa0 ;  /* 0x000280020000851d */ /* 0x0003ec0000002000 */
[----:B------:R-:W-:-:S04]  /*0680*/  ISETP.NE.U32.AND P0, PT, RZ, UR4, PT ;  /* 0x00000004ff007c0c */ /* 0x000fc8000bf05070 */
[----:B------:R-:W-:-:S13]  /*0690*/  ISETP.NE.AND.EX P0, PT, RZ, UR5, PT, P0 ;  /* 0x00000005ff007c0c */ /* 0x000fda000bf05300 */
[----:B-12-4-:R-:W-:Y:S05]  /*06a0*/  @!P0 BRA `(.L_x_1706) ;  /* 0x00000000001c8947 */ /* 0x016fea0003800000 */
[----:B------:R-:W-:Y:S02]  /*06b0*/  ULDC.64 UR4, c[0x0][0x8d8] ;  /* 0x0002360000047ab9 */ /* 0x000fe40000000a00 */
[----:B------:R-:W-:-:S06]  /*06c0*/  UIMAD.WIDE UR4, UR36, 0x4, UR4 ;  /* 0x00000004240478a5 */ /* 0x000fcc000f8e0204 */
[----:B------:R-:W-:Y:S02]  /*06d0*/  IMAD.U32 R2, RZ, RZ, UR4 ;  /* 0x00000004ff027e24 */ /* 0x000fe4000f8e00ff */
[----:B------:R-:W-:-:S05]  /*06e0*/  IMAD.U32 R3, RZ, RZ, UR5 ;  /* 0x00000005ff037e24 */ /* 0x000fca000f8e00ff */
[----:B------:R-:W2:Y:S02]  /*06f0*/  LDG.E R2, desc[UR46][R2.64] ;  /* 0x0000002e02027981 */ /* 0x000ea4000c1e1900 */
[----:B--2---:R-:W-:Y:S01]  /*0700*/  R2UR UR4, R2 ;  /* 0x00000000020472ca */ /* 0x004fe200000e0000 */
[----:B------:R-:W-:-:S14]  /*0710*/  BRA `(.L_x_1707) ;  /* 0x00000000003c7947 */ /* 0x000fdc0003800000 */
.L_x_1706:
[----:B------:R-:W-:Y:S02]  /*0720*/  ULDC.64 UR4, c[0x0][0x8d0] ;  /* 0x0002340000047ab9 */ /* 0x000fe40000000a00 */
[----:B------:R-:W-:-:S04]  /*0730*/  ISETP.NE.U32.AND P0, PT, RZ, UR4, PT ;  /* 0x00000004ff007c0c */ /* 0x000fc8000bf05070 */
[----:B------:R-:W-:-:S13]  /*0740*/  ISETP.NE.AND.EX P0, PT, RZ, UR5, PT, P0 ;  /* 0x00000005ff007c0c */ /* 0x000fda000bf05300 */
[----:B------:R-:W-:Y:S05]  /*0750*/  @!P0 BRA `(.L_x_1708) ;  /* 0x0000000000288947 */ /* 0x000fea0003800000 */
[----:B------:R-:W-:Y:S02]  /*0760*/  ULDC.64 UR4, c[0x0][0x8d0] ;  /* 0x0002340000047ab9 */ /* 0x000fe40000000a00 */
[----:B------:R-:W-:-:S06]  /*0770*/  UIMAD.WIDE UR4, UR36, 0x4, UR4 ;  /* 0x00000004240478a5 */ /* 0x000fcc000f8e0204 */
[----:B------:R-:W-:Y:S02]  /*0780*/  IMAD.U32 R2, RZ, RZ, UR4 ;  /* 0x00000004ff027e24 */ /* 0x000fe4000f8e00ff */
[----:B------:R-:W-:-:S05]  /*0790*/  IMAD.U32 R3, RZ, RZ, UR5 ;  /* 0x00000005ff037e24 */ /* 0x000fca000f8e00ff */
[----:B------:R-:W2:Y:S04]  /*07a0*/  LDG.E R4, desc[UR46][R2.64] ;  /* 0x0000002e02047981 */ /* 0x000ea8000c1e1900 */
[----:B------:R-:W3:Y:S01]  /*07b0*/  LDG.E R0, desc[UR46][R2.64+0x4] ;  /* 0x0000042e02007981 */ /* 0x000ee2000c1e1900 */
[----:B--2---:R-:W-:Y:S02]  /*07c0*/  R2UR UR4, R4 ;  /* 0x00000000040472ca */ /* 0x004fe400000e0000 */
[----:B---3--:R-:W-:-:S13]  /*07d0*/  R2UR UR5, R0 ;  /* 0x00000000000572ca */ /* 0x008fda00000e0000 */
[----:B------:R-:W-:Y:S01]  /*07e0*/  UIADD3 UR4, -UR4, UR5, URZ ;  /* 0x0000000504047290 */ /* 0x000fe2000fffe13f */
[----:B------:R-:W-:Y:S11]  /*07f0*/  BRA `(.L_x_1707) ;  /* 0x0000000000047947 */ /* 0x000ff60003800000 */
.L_x_1708:
[----:B------:R-:W-:-:S05]  /*0800*/  ULDC UR4, c[0x0][0x8bc] ;  /* 0x00022f0000047ab9 */ /* 0x000fca0000000800 */
.L_x_1707:
[----:B------:R-:W-:-:S04]  /*0810*/  USHF.L.U32 UR42, UR6, 0x7, URZ ;  /* 0x00000007062a7899 */ /* 0x000fc8000800063f */
[----:B------:R-:W-:-:S04]  /*0820*/  UISETP.GE.AND UP0, UPT, UR42, UR4, UPT ;  /* 0x000000042a00728c */ /* 0x000fc8000bf06270 */
[----:B------:R-:W-:-:S06]  /*0830*/  USEL UR36, UR36, 0xffffffff, !UP0 ;  /* 0xffffffff24247887 */ /* 0x000fcc000c000000 */
[----:B------:R-:W-:-:S13]  /*0840*/  ISETP.LE.AND P0, PT, RZ, UR36, PT ;  /* 0x00000024ff007c0c */ /* 0x000fda000bf03270 */
[----:B------:R-:W-:Y:S05]  /*0850*/  @!P0 BRA `(.L_x_1709) ;  /* 0x000000b000408947 */ /* 0x000fea0003800000 */
[----:B------:R-:W-:Y:S01]  /*0860*/  ULDC.64 UR4, c[0x0][0x780] ;  /* 0x0001e00000047ab9 */ /* 0x000fe20000000a00 */
[----:B------:R-:W-:Y:S01]  /*0870*/  ULDC UR37, c[0x0][0x290] ;  /* 0x0000a40000257ab9 */ /* 0x000fe20000000800 */
[----:B------:R-:W-:-:S04]  /*0880*/  ISETP.NE.U32.AND P0, PT, RZ, UR4, PT ;  /* 0x00000004ff007c0c */ /* 0x000fc8000bf05070 */
[----:B------:R-:W-:-:S13]  /*0890*/  ISETP.NE.AND.EX P0, PT, RZ, UR5, PT, P0 ;  /* 0x00000005ff007c0c */ /* 0x000fda000bf05300 */
[----:B------:R-:W-:Y:S05]  /*08a0*/  @!P0 BRA `(.L_x_1710) ;  /* 0x00000000001c8947 */ /* 0x000fea0003800000 */
[----:B------:R-:W-:Y:S02]  /*08b0*/  ULDC.64 UR4, c[0x0][0x780] ;  /* 0x0001e00000047ab9 */ /* 0x000fe40000000a00 */
[----:B------:R-:W-:-:S06]  /*08c0*/  UIMAD.WIDE UR4, UR36, 0x4, UR4 ;  /* 0x00000004240478a5 */ /* 0x000fcc000f8e0204 */
[----:B------:R-:W-:Y:S02]  /*08d0*/  IMAD.U32 R2, RZ, RZ, UR4 ;  /* 0x00000004ff027e24 */ /* 0x000fe4000f8e00ff */
[----:B------:R-:W-:-:S05]  /*08e0*/  IMAD.U32 R3, RZ, RZ, UR5 ;  /* 0x00000005ff037e24 */ /* 0x000fca000f8e00ff */
[----:B------:R-:W2:Y:S02]  /*08f0*/  LDG.E R2, desc[UR46][R2.64] ;  /* 0x0000002e02027981 */ /* 0x000ea4000c1e1900 */
[----:B--2---:R-:W-:Y:S01]  /*0900*/  R2UR UR39, R2 ;  /* 0x00000000022772ca */ /* 0x004fe200000e0000 */
[----:B------:R-:W-:-:S14]  /*0910*/  BRA `(.L_x_1711) ;  /* 0x0000000000387947 */ /* 0x000fdc0003800000 */
.L_x_1710:
        /* <DEDUP_REMOVED lines=13> */
[----:B------:R-:W-:-:S12]  /*09f0*/  UIADD3 UR39, -UR39, UR4, URZ ;  /* 0x0000000427277290 */ /* 0x000fd8000fffe13f */
.L_x_1711:
        /* <DEDUP_REMOVED lines=11> */
.L_x_1712:
        /* <DEDUP_REMOVED lines=13> */
.L_x_1713:
[----:B------:R-:W-:Y:S01]  /*0b80*/  UIADD3 UR5, UR42, UR39, -UR37 ;  /* 0x000000272a057290 */ /* 0x000fe2000fffe825 */
[----:B------:R-:W-:Y:S01]  /*0b90*/  ISETP.LE.AND P1, PT, RZ, UR6, PT ;  /* 0x00000006ff007c0c */ /* 0x000fe2000bf23270 */
[----:B------:R-:W-:Y:S01]  /*0ba0*/  ULDC UR6, c[0x0][0x74c] ;  /* 0x0001d30000067ab9 */ /* 0x000fe20000000800 */
[----:B------:R-:W-:Y:S01]  /*0bb0*/  UIADD3 UR4, UR39, 0x3f, URZ ;  /* 0x0000003f27047890 */ /* 0x000fe2000fffe03f */
[----:B------:R-:W-:Y:S01]  /*0bc0*/  PLOP3.LUT P0, PT, PT, PT, PT, 0x80, 0x0 ;  /* 0x000000000000781c */ /* 0x000fe20003f0f070 */
[----:B------:R-:W-:Y:S01]  /*0bd0*/  UIADD3 UR5, UR5, -UR6, URZ ;  /* 0x8000000605057290 */ /* 0x000fe2000fffe03f */
[----:B------:R-:W-:Y:S02]  /*0be0*/  CS2R R86, SRZ ;  /* 0x0000000000567805 */ /* 0x000fe4000001ff00 */
[----:B------:R-:W-:Y:S02]  /*0bf0*/  CS2R R84, SRZ ;  /* 0x0000000000547805 */ /* 0x000fe4000001ff00 */
[----:B------:R-:W-:Y:S01]  /*0c00*/  CS2R R82, SRZ ;  /* 0x0000000000527805 */ /* 0x000fe2000001ff00 */
[----:B------:R-:W-:Y:S01]  /*0c10*/  USHF.R.S32.HI UR6, URZ, 0x1f, UR5 ;  /* 0x0000001f3f067899 */ /* 0x000fe20008011405 */
[----:B------:R-:W-:-:S02]  /*0c20*/  CS2R R80, SRZ ;  /* 0x0000000000507805 */ /* 0x000fc4000001ff00 */
[----:B------:R-:W-:Y:S02]  /*0c30*/  CS2R R78, SRZ ;  /* 0x00000000004e7805 */ /* 0x000fe4000001ff00 */
[----:B------:R-:W-:Y:S01]  /*0c40*/  CS2R R76, SRZ ;  /* 0x00000000004c7805 */ /* 0x000fe2000001ff00 */
[----:B------:R-:W-:Y:S01]  /*0c50*/  ULEA.HI UR6, UR6, UR5, URZ, 0x6 ;  /* 0x0000000506067291 */ /* 0x000fe2000f8f303f */
[----:B------:R-:W-:Y:S01]  /*0c60*/  CS2R R74, SRZ ;  /* 0x00000000004a7805 */ /* 0x000fe2000001ff00 */
[----:B------:R-:W-:Y:S01]  /*0c70*/  USHF.R.S32.HI UR5, URZ, 0x1f, UR4 ;  /* 0x0000001f3f057899 */ /* 0x000fe20008011404 */
[----:B------:R-:W-:Y:S01]  /*0c80*/  CS2R R72, SRZ ;  /* 0x0000000000487805 */ /* 0x000fe2000001ff00 */
[----:B------:R-:W-:Y:S01]  /*0c90*/  USHF.R.S32.HI UR6, URZ, 0x6, UR6 ;  /* 0x000000063f067899 */ /* 0x000fe20008011406 */
[----:B------:R-:W-:Y:S01]  /*0ca0*/  CS2R R70, SRZ ;  /* 0x0000000000467805 */ /* 0x000fe2000001ff00 */
[----:B------:R-:W-:Y:S01]  /*0cb0*/  ULEA.HI UR5, UR5, UR4, URZ, 0x6 ;  /* 0x0000000405057291 */ /* 0x000fe2000f8f303f */
[----:B------:R-:W-:Y:S01]  /*0cc0*/  CS2R R68, SRZ ;  /* 0x0000000000447805 */ /* 0x000fe2000001ff00 */
[----:B------:R-:W-:Y:S01]  /*0cd0*/  UISETP.LT.AND UP0, UPT, URZ, UR6, UPT ;  /* 0x000000063f00728c */ /* 0x000fe2000bf01270 */
[----:B------:R-:W-:Y:S01]  /*0ce0*/  CS2R R66, SRZ ;  /* 0x0000000000427805 */ /* 0x000fe2000001ff00 */
[----:B------:R-:W-:Y:S01]  /*0cf0*/  USHF.R.S32.HI UR40, URZ, 0x6, UR5 ;  /* 0x000000063f287899 */ /* 0x000fe20008011405 */
[----:B------:R-:W-:Y:S01]  /*0d00*/  CS2R R64, SRZ ;  /* 0x0000000000407805 */ /* 0x000fe2000001ff00 */
[----:B------:R-:W-:Y:S01]  /*0d10*/  USEL UR41, URZ, UR6, !UP0 ;  /* 0x000000063f297287 */ /* 0x000fe2000c000000 */
        /* <DEDUP_REMOVED lines=13> */
[----:B------:R-:W-:-:S02]  /*0df0*/  CS2R R10, SRZ ;  /* 0x00000000000a7805 */ /* 0x000fc4000001ff00 */
[----:B------:R-:W-:Y:S02]  /*0e00*/  CS2R R36, SRZ ;  /* 0x0000000000247805 */ /* 0x000fe4000001ff00 */
[----:B------:R-:W-:Y:S02]  /*0e10*/  CS2R R8, SRZ ;  /* 0x0000000000087805 */ /* 0x000fe4000001ff00 */
[----:B------:R-:W-:Y:S02]  /*0e20*/  CS2R R32, SRZ ;  /* 0x0000000000207805 */ /* 0x000fe4000001ff00 */
[----:B------:R-:W-:Y:S01]  /*0e30*/  CS2R R6, SRZ ;  /* 0x0000000000067805 */ /* 0x000fe2000001ff00 */
[----:B------:R-:W-:Y:S01]  /*0e40*/  IMAD.MOV.U32 R29, RZ, RZ, RZ ;  /* 0x000000ffff1d7224 */ /* 0x000fe200078e00ff */
[----:B------:R-:W-:Y:S01]  /*0e50*/  CS2R R4, SRZ ;  /* 0x0000000000047805 */ /* 0x000fe2000001ff00 */
[----:B------:R-:W-:Y:S01]  /*0e60*/  IMAD.MOV.U32 R2, RZ, RZ, RZ ;  /* 0x000000ffff027224 */ /* 0x000fe200078e00ff */
        /* <DEDUP_REMOVED lines=27> */
[----:B------:R-:W-:Y:S01]  /*1020*/  IMAD.MOV.U32 R99, RZ, RZ, RZ ;  /* 0x000000ffff637224 */ /* 0x000fe200078e00ff */
[----:B------:R-:W-:Y:S06]  /*1030*/  @!P1 BRA `(.L_x_1714) ;  /* 0x0000000000209947 */ /* 0x000fec0003800000 */
[----:B------:R-:W-:Y:S01]  /*1040*/  UIADD3 UR4, -UR37, 0xbf, UR39 ;  /* 0x000000bf25047890 */ /* 0x000fe2000fffe127 */
[----:B------:R-:W-:-:S03]  /*1050*/  ULDC UR5, c[0x0][0x748] ;  /* 0x0001d20000057ab9 */ /* 0x000fc60000000800 */
[----:B------:R-:W-:-:S04]  /*1060*/  UIADD3 UR4, UR4, UR5, UR42 ;  /* 0x0000000504047290 */ /* 0x000fc8000fffe02a */
[----:B------:R-:W-:-:S04]  /*1070*/  USHF.R.S32.HI UR5, URZ, 0x1f, UR4 ;  /* 0x0000001f3f057899 */ /* 0x000fc80008011404 */
[----:B------:R-:W-:-:S04]  /*1080*/  ULEA.HI UR5, UR5, UR4, URZ, 0x6 ;  /* 0x0000000405057291 */ /* 0x000fc8000f8f303f */
[----:B------:R-:W-:-:S04]  /*1090*/  USHF.R.S32.HI UR5, URZ, 0x6, UR5 ;  /* 0x000000063f057899 */ /* 0x000fc80008011405 */
[----:B------:R-:W-:-:S04]  /*10a0*/  UISETP.LT.AND UP0, UPT, UR40, UR5, UPT ;  /* 0x000000052800728c */ /* 0x000fc8000bf01270 */
[----:B------:R-:W-:-:S12]  /*10b0*/  USEL UR40, UR40, UR5, UP0 ;  /* 0x0000000528287287 */ /* 0x000fd80008000000 */
.L_x_1714:
        /* <DEDUP_REMOVED lines=10> */
[----:B------:R-:W-:-:S03]  /*1160*/  ULDC UR43, c[0x0][0x744] ;  /* 0x0001d100002b7ab9 */ /* 0x000fc60000000800 */
        /* <DEDUP_REMOVED lines=18> */
.L_x_1717:
        /* <DEDUP_REMOVED lines=15> */
.L_x_1716:
        /* <DEDUP_REMOVED lines=22> */
.L_x_1719:
        /* <DEDUP_REMOVED lines=15> */
.L_x_1718:
        /* <DEDUP_REMOVED lines=8> */
.L_x_1862:
        /* <DEDUP_REMOVED lines=23> */
.L_x_1721:
[----:B------:R-:W-:Y:S01]  /*17c0*/  LEA.HI R7, R7, R4, RZ, 0x3 ;  /* 0x0000000407077211 */ /* 0x000fe200078f18ff */
[----:B------:R-:W-:Y:S01]  /*17d0*/  IMAD.U32 R235, RZ, RZ, UR38 ;  /* 0x00000026ffeb7e24 */ /* 0x000fe2000f8e00ff */
[----:B--2---:R-:W-:Y:S01]  /*17e0*/  LOP3.LUT R8, R3, 0x30, R6, 0xf8, !PT ;  /* 0x0000003003087812 */ /* 0x004fe200078ef806 */
[----:B------:R-:W-:Y:S01]  /*17f0*/  IMAD.MOV.U32 R226, RZ, RZ, RZ ;  /* 0x000000ffffe27224 */ /* 0x000fe200078e00ff */
[----:B------:R-:W-:Y:S02]  /*1800*/  LOP3.LUT R7, R7, 0xfffffff8, RZ, 0xc0, !PT ;  /* 0xfffffff807077812 */ /* 0x000fe400078ec0ff */
[----:B------:R-:W-:Y:S02]  /*1810*/  CS2R R86, SRZ ;  /* 0x0000000000567805 */ /* 0x000fe4000001ff00 */
[----:B------:R-:W-:Y:S02]  /*1820*/  LEA.HI R6, R13, R13, RZ, 0x1 ;  /* 0x0000000d0d067211 */ /* 0x000fe400078f08ff */
[----:B------:R-:W-:-:S02]  /*1830*/  CS2R R84, SRZ ;  /* 0x0000000000547805 */ /* 0x000fc4000001ff00 */
[----:B------:R-:W-:Y:S01]  /*1840*/  LOP3.LUT R11, R11, 0x7ffffe, RZ, 0xc0, !PT ;  /* 0x007ffffe0b0b7812 */ /* 0x000fe200078ec0ff */
[----:B------:R-:W-:Y:S01]  /*1850*/  IMAD.IADD R7, R4, 0x1, -R7 ;  /* 0x0000000104077824 */ /* 0x000fe200078e0a07 */
[----:B------:R-:W-:Y:S01]  /*1860*/  LEA.HI R4, R2, R5, RZ, 0x5 ;  /* 0x0000000502047211 */ /* 0x000fe200078f28ff */
[----:B------:R-:W-:Y:S01]  /*1870*/  IMAD.SHL.U32 R2, R13, 0x1000, RZ ;  /* 0x000010000d027824 */ /* 0x000fe200078e00ff */
[----:B------:R-:W-:Y:S01]  /*1880*/  LOP3.LUT R6, R6, 0x3fffffe, RZ, 0xc0, !PT ;  /* 0x03fffffe06067812 */ /* 0x000fe200078ec0ff */
[----:B------:R-:W-:Y:S01]  /*1890*/  IMAD.IADD R11, R10, 0x1, -R11 ;  /* 0x000000010a0b7824 */ /* 0x000fe200078e0a0b */
[----:B------:R-:W-:Y:S02]  /*18a0*/  SHF.R.S32.HI R4, RZ, 0x5, R4 ;  /* 0x00000005ff047819 */ /* 0x000fe40000011404 */
[----:B------:R-:W-:Y:S02]  /*18b0*/  CS2R R82, SRZ ;  /* 0x0000000000527805 */ /* 0x000fe4000001ff00 */
[----:B------:R-:W-:Y:S01]  /*18c0*/  LOP3.LUT R9, R8, 0x8, R9, 0xf8, !PT ;  /* 0x0000000808097812 */ /* 0x000fe200078ef809 */
[----:B------:R-:W-:Y:S01]  /*18d0*/  IMAD R11, R11, 0x200, R2 ;  /* 0x000002000b0b7824 */ /* 0x000fe200078e0202 */
[----:B------:R-:W-:Y:S01]  /*18e0*/  LOP3.LUT R0, R0, 0x7ffffffc, RZ, 0xc0, !PT ;  /* 0x7ffffffc00007812 */ /* 0x000fe200078ec0ff */
[----:B------:R-:W-:Y:S01]  /*18f0*/  IMAD R4, R4, 0x10, R7 ;  /* 0x0000001004047824 */ /* 0x000fe200078e0207 */
[----:B------:R-:W-:Y:S01]  /*1900*/  SHF.R.U32.HI R8, RZ, 0x3, R3 ;  /* 0x00000003ff087819 */ /* 0x000fe20000011603 */
[----:B------:R-:W-:Y:S01]  /*1910*/  IMAD.IADD R3, R13, 0x1, -R6 ;  /* 0x000000010d037824 */ /* 0x000fe200078e0a06 */
[----:B------:R-:W-:Y:S01]  /*1920*/  CS2R R80, SRZ ;  /* 0x0000000000507805 */ /* 0x000fe2000001ff00 */
[----:B------:R-:W-:Y:S01]  /*1930*/  IMAD R2, R5, 0x4, R2 ;  /* 0x0000000405027824 */ /* 0x000fe200078e0202 */
[----:B------:R-:W-:Y:S01]  /*1940*/  LOP3.LUT R8, R9, R8, RZ, 0x3c, !PT ;  /* 0x0000000809087212 */ /* 0x000fe200078e3cff */
[----:B------:R-:W-:Y:S01]  /*1950*/  IMAD.IADD R0, R5, 0x1, -R0 ;  /* 0x0000000105007824 */ /* 0x000fe200078e0a00 */
[----:B------:R-:W-:Y:S01]  /*1960*/  CS2R R78, SRZ ;  /* 0x00000000004e7805 */ /* 0x000fe2000001ff00 */
[----:B------:R-:W-:Y:S01]  /*1970*/  IMAD R228, R3, 0x40, R4 ;  /* 0x0000004003e47824 */ /* 0x000fe200078e0204 */
[----:B------:R-:W-:Y:S01]  /*1980*/  CS2R R76, SRZ ;  /* 0x00000000004c7805 */ /* 0x000fe2000001ff00 */
[----:B------:R-:W-:Y:S01]  /*1990*/  IMAD.U32 R5, RZ, RZ, UR42 ;  /* 0x0000002aff057e24 */ /* 0x000fe2000f8e00ff */
[----:B------:R-:W-:Y:S01]  /*19a0*/  CS2R R74, SRZ ;  /* 0x00000000004a7805 */ /* 0x000fe2000001ff00 */
[----:B------:R-:W-:Y:S01]  /*19b0*/  IMAD R3, R2, 0x4, R231 ;  /* 0x0000000402037824 */ /* 0x000fe200078e02e7 */
[----:B------:R-:W-:Y:S01]  /*19c0*/  CS2R R72, SRZ ;  /* 0x0000000000487805 */ /* 0x000fe2000001ff00 */
[----:B------:R-:W-:Y:S01]  /*19d0*/  IMAD.IADD R232, R8, 0x1, R11 ;  /* 0x0000000108e87824 */ /* 0x000fe200078e020b */
[----:B------:R-:W-:Y:S01]  /*19e0*/  IADD3 R2, -R228, UR37, -R5 ;  /* 0x00000025e4027c10 */ /* 0x000fe2000fffe905 */
        /* <DEDUP_REMOVED lines=57> */
[----:B------:R-:W-:Y:S01]  /*1d80*/  LOP3.LUT R235, R235, 0x1, RZ, 0xfc, !PT ;  /* 0x00000001ebeb7812 */ /* 0x000fe200078efcff */
[----:B------:R-:W-:Y:S01]  /*1d90*/  IMAD.SHL.U32 R229, R0, 0x2, RZ ;  /* 0x0000000200e57824 */ /* 0x000fe200078e00ff */
[----:B------:R-:W-:-:S07]  /*1da0*/  IADD3 R228, RZ, -UR42, -R228 ;  /* 0x8000002affe47c10 */ /* 0x000fce000fffe8e4 */
.L_x_1733:
[----:B------:R-:W-:-:S13]  /*1db0*/  ISETP.NE.AND P6, PT, R235, 0x3, PT ;  /* 0x00000003eb00780c */ /* 0x000fda0003fc5270 */
[----:B------:R-:W-:Y:S05]  /*1dc0*/  @!P6 BRA `(.L_x_1723) ;  /* 0x000000000004e947 */ /* 0x000fea0003800000 */
[----:B------:R-:W-:Y:S01]  /*1dd0*/  BPT.TRAP 0x1 ;  /* 0x000000040000795c */ /* 0x000fe20000300000 */
.L_x_1723:
[----:B------:R-:W-:Y:S01]  /*1de0*/  IMAD R0, R4, 0x8, R231 ;  /* 0x0000000804007824 */ /* 0x000fe200078e02e7 */
[----:B------:R-:W-:-:S04]  /*1df0*/  SHF.L.U32 R7, R226, 0x1f, RZ ;  /* 0x0000001fe2077819 */ /* 0x000fc800000006ff */
[----:B------:R2:W3:Y:S01]  /*1e00*/  SYNCS.PHASECHK.TRANS64.TRYWAIT P0, [R0+URZ+0x30810], R7 ;  /* 0x03081007000075a7 */ /* 0x0004e2000800017f */
[----:B------:R-:W-:Y:S05]  /*1e10*/  @!P6 BRA `(.L_x_1724) ;  /* 0x000000000004e947 */ /* 0x000fea0003800000 */
[----:B------:R-:W-:Y:S01]  /*1e20*/  BPT.TRAP 0x1 ;  /* 0x000000040000795c */ /* 0x000fe20000300000 */
.L_x_1724:
[----:B---3--:R-:W-:Y:S05]  /*1e30*/  @P0 BRA `(.L_x_1725) ;  /* 0x0000000000080947 */ /* 0x008fea0003800000 */
[----:B------:R-:W3:Y:S02]  /*1e40*/  SYNCS.PHASECHK.TRANS64.TRYWAIT P0, [R0+URZ+0x30810], R7 ;  /* 0x03081007000075a7 */ /* 0x000ee4000800017f */
[----:B---3--:R-:W-:Y:S05]  /*1e50*/  @!P0 BRA `(.L_x_1726) ;  /* 0x0000009800f88947 */ /* 0x008fea0003800000 */
.L_x_1725:
        /* <DEDUP_REMOVED lines=81> */
.L_x_1727:
[----:B------:R1:W1:Y:S01]  /*2370*/  SYNCS.PHASECHK.TRANS64.TRYWAIT P0, [R0+URZ+0x30830], R7 ;  /* 0x03083007000075a7 */ /* 0x000262000800017f */
[----:B------:R-:W-:Y:S05]  /*2380*/  @!P6 BRA `(.L_x_1728) ;  /* 0x000000000004e947 */ /* 0x000fea0003800000 */
[----:B------:R-:W-:Y:S01]  /*2390*/  BPT.TRAP 0x1 ;  /* 0x000000040000795c */ /* 0x000fe20000300000 */
.L_x_1728:
[----:B------:R-:W-:-:S05]  /*23a0*/  VIADD R5, R231, 0x20000 ;  /* 0x00020000e7057836 */ /* 0x000fca0000000000 */
[----:B------:R-:W-:-:S04]  /*23b0*/  SHF.R.U32.HI R5, RZ, 0x4, R5 ;  /* 0x00000004ff057819 */ /* 0x000fc80000011605 */
[----:B------:R-:W-:-:S04]  /*23c0*/  LOP3.LUT R234, R5, 0x3fff, RZ, 0xc0, !PT ;  /* 0x00003fff05ea7812 */ /* 0x000fc800078ec0ff */
[----:B------:R-:W-:Y:S01]  /*23d0*/  LOP3.LUT R5, R234, 0x10000, RZ, 0xfc, !PT ;  /* 0x00010000ea057812 */ /* 0x000fe200078efcff */
[----:B-1----:R-:W-:Y:S06]  /*23e0*/  @P0 BRA `(.L_x_1729) ;  /* 0x0000000000080947 */ /* 0x002fec0003800000 */
[----:B------:R-:W1:Y:S02]  /*23f0*/  SYNCS.PHASECHK.TRANS64.TRYWAIT P0, [R0+URZ+0x30830], R7 ;  /* 0x03083007000075a7 */ /* 0x000e64000800017f */
[----:B-1----:R-:W-:Y:S05]  /*2400*/  @!P0 BRA `(.L_x_1730) ;  /* 0x0000009400a08947 */ /* 0x002fea0003800000 */
.L_x_1729:
        /* <DEDUP_REMOVED lines=9> */
[----:B------:R-:W-:Y:S01]  /*24a0*/  ISETP.GT.AND P1, PT, R228, RZ, PT ;  /* 0x000000ffe400720c */ /* 0x000fe20003f24270 */
[----:B------:R-:W-:Y:S01]  /*24b0*/  ULEA UR7, UR41, -UR39, 0x6 ;  /* 0x8000002729077291 */ /* 0x000fe2000f8e303f */
[C---:B------:R-:W-:Y:S01]  /*24c0*/  ISETP.GT.AND P0, PT, R2.reuse, RZ, PT ;  /* 0x000000ff0200720c */ /* 0x040fe20003f04270 */
[----:B------:R-:W-:Y:S01]  /*24d0*/  ULOP3.LUT UR6, UR6, 0x10000, URZ, 0xfc, !UPT ;  /* 0x0001000006067892 */ /* 0x000fe2000f8efc3f */
[----:B------:R-:W-:-:S03]  /*24e0*/  ISETP.GT.AND P3, PT, R2, 0x8, PT ;  /* 0x000000080200780c */ /* 0x000fc60003f64270 */
[----:B------:R-:W-:Y:S01]  /*24f0*/  IADD3 R13, R2, UR7, R229 ;  /* 0x00000007020d7c10 */ /* 0x000fe2000fffe0e5 */
[----:B------:R-:W-:Y:S02]  /*2500*/  UMOV UR7, 0x40000040 ;  /* 0x4000004000077882 */ /* 0x000fe40000000000 */
[----:B------:R-:W-:Y:S01]  /*2510*/  UMOV UR8, UR6 ;  /* 0x0000000600087c82 */ /* 0x000fe20008000000 */
[----:B------:R-:W-:Y:S02]  /*2520*/  UMOV UR10, UR5 ;  /* 0x00000005000a7c82 */ /* 0x000fe40008000000 */
[----:B------:R-:W-:Y:S01]  /*2530*/  HGMMA.64x64x16.F32.BF16 R152, gdesc[UR8], RZ, !UPT, gsb0 ;  /* 0x00e00000089879f0 */ /* 0x000fe2000c0018ff */
[----:B------:R-:W-:Y:S02]  /*2540*/  UIADD3 UR10, UR5, 0x2, URZ ;  /* 0x00000002050a7890 */ /* 0x000fe4000fffe03f */
[----:B------:R-:W-:Y:S01]  /*2550*/  UIADD3 UR8, UR6, 0x2, URZ ;  /* 0x0000000206087890 */ /* 0x000fe2000fffe03f */
[----:B------:R-:W-:Y:S01]  /*2560*/  UMOV UR11, 0x40000040 ;  /* 0x40000040000b7882 */ /* 0x000fe20000000000 */
[----:B------:R-:W-:Y:S01]  /*2570*/  UMOV UR9, 0x40000040 ;  /* 0x4000004000097882 */ /* 0x000fe20000000000 */
[----:B-1----:R-:W-:Y:S01]  /*2580*/  IMAD.IADD R230, R6, 0x1, -R13 ;  /* 0x0000000106e67824 */ /* 0x002fe200078e0a0d */
[----:B------:R-:W-:-:S02]  /*2590*/  IADD3 R225, RZ, -R13, -R7 ;  /* 0x8000000dffe17210 */ /* 0x000fc40007ffe807 */
[----:B------:R-:W-:Y:S02]  /*25a0*/  IADD3 R14, -R13, 0x8, -R7 ;  /* 0x000000080d0e7810 */ /* 0x000fe40007ffe907 */
[----:B------:R-:W-:Y:S02]  /*25b0*/  SEL R230, R230, 0x40, !P1 ;  /* 0x00000040e6e67807 */ /* 0x000fe40004800000 */
[----:B------:R-:W-:Y:S02]  /*25c0*/  SEL R225, R225, 0x40, P0 ;  /* 0x00000040e1e17807 */ /* 0x000fe40000000000 */
[C---:B------:R-:W-:Y:S02]  /*25d0*/  ISETP.GE.AND P0, PT, R230.reuse, RZ, PT ;  /* 0x000000ffe600720c */ /* 0x040fe40003f06270 */
[----:B------:R-:W-:Y:S02]  /*25e0*/  ISETP.GE.AND P1, PT, R230, 0x1, PT ;  /* 0x00000001e600780c */ /* 0x000fe40003f26270 */
[----:B------:R-:W-:-:S02]  /*25f0*/  ISETP.GT.OR P0, PT, R225, RZ, !P0 ;  /* 0x000000ffe100720c */ /* 0x000fc40004704670 */
[----:B------:R-:W-:Y:S02]  /*2600*/  IADD3 R13, R6, 0x8, -R13 ;  /* 0x00000008060d7810 */ /* 0x000fe40007ffe80d */
[----:B------:R-:W-:Y:S02]  /*2610*/  FSEL R5, R184, -INF , !P0 ;  /* 0xff800000b8057808 */ /* 0x000fe40004000000 */
[----:B------:R-:W-:Y:S02]  /*2620*/  ISETP.GT.OR P0, PT, R225, 0x1, !P1 ;  /* 0x00000001e100780c */ /* 0x000fe40004f04670 */
[----:B------:R-:W-:Y:S01]  /*2630*/  ISETP.GE.AND P1, PT, R230, 0x8, PT ;  /* 0x00000008e600780c */ /* 0x000fe20003f26270 */
[----:B------:R-:W-:Y:S01]  /*2640*/  FFMA.FTZ R5, R5, UR43, -R222 ;  /* 0x0000002b05057c23 */ /* 0x000fe200080108de */
[----:B------:R-:W-:Y:S02]  /*2650*/  FSEL R6, R185, -INF , !P0 ;  /* 0xff800000b9067808 */ /* 0x000fe40004000000 */
[----:B------:R-:W-:-:S02]  /*2660*/  ISETP.GT.OR P0, PT, R225, 0x8, !P1 ;  /* 0x00000008e100780c */ /* 0x000fc40004f04670 */
[----:B------:R-:W-:Y:S01]  /*2670*/  ISETP.GE.AND P1, PT, R230, 0x9, PT ;  /* 0x00000009e600780c */ /* 0x000fe20003f26270 */
[----:B------:R-:W-:Y:S01]  /*2680*/  FFMA.FTZ R6, R6, UR43, -R223 ;  /* 0x0000002b06067c23 */ /* 0x000fe200080108df */
[----:B------:R-:W-:Y:S01]  /*2690*/  FSEL R7, R188, -INF , !P0 ;  /* 0xff800000bc077808 */ /* 0x000fe20004000000 */
[----:B------:R-:W-:Y:S01]  /*26a0*/  MUFU.EX2 R5, R5 ;  /* 0x0000000500057308 */ /* 0x000fe20000000800 */
[----:B------:R-:W-:Y:S02]  /*26b0*/  ISETP.GT.OR P0, PT, R225, 0x9, !P1 ;  /* 0x00000009e100780c */ /* 0x000fe40004f04670 */
[C---:B------:R-:W-:Y:S01]  /*26c0*/  ISETP.GE.AND P1, PT, R230.reuse, 0x10, PT ;  /* 0x00000010e600780c */ /* 0x040fe20003f26270 */
[----:B------:R-:W-:Y:S01]  /*26d0*/  FFMA.FTZ R7, R7, UR43, -R220 ;  /* 0x0000002b07077c23 */ /* 0x000fe200080108dc */
[----:B------:R-:W-:Y:S02]  /*26e0*/  FSEL R8, R189, -INF , !P0 ;  /* 0xff800000bd087808 */ /* 0x000fe40004000000 */
[----:B------:R-:W-:Y:S01]  /*26f0*/  ISETP.GT.OR P0, PT, R225, 0x10, !P1 ;  /* 0x00000010e100780c */ /* 0x000fe20004f04670 */
[----:B------:R-:W-:Y:S01]  /*2700*/  MUFU.EX2 R6, R6 ;  /* 0x0000000600067308 */ /* 0x000fe20000000800 */
[----:B------:R-:W-:Y:S01]  /*2710*/  ISETP.GE.AND P1, PT, R230, 0x11, PT ;  /* 0x00000011e600780c */ /* 0x000fe20003f26270 */
[----:B------:R-:W-:Y:S01]  /*2720*/  FFMA.FTZ R8, R8, UR43, -R221 ;  /* 0x0000002b08087c23 */ /* 0x000fe200080108dd */
[----:B------:R-:W-:-:S02]  /*2730*/  FSEL R9, R192, -INF , !P0 ;  /* 0xff800000c0097808 */ /* 0x000fc40004000000 */
[----:B------:R-:W-:Y:S02]  /*2740*/  ISETP.GT.OR P0, PT, R225, 0x11, !P1 ;  /* 0x00000011e100780c */ /* 0x000fe40004f04670 */
[C---:B------:R-:W-:Y:S01]  /*2750*/  ISETP.GE.AND P1, PT, R230.reuse, 0x18, PT ;  /* 0x00000018e600780c */ /* 0x040fe20003f26270 */
        /* <DEDUP_REMOVED lines=9> */
[C---:B------:R-:W-:Y:S01]  /*27f0*/  ISETP.GE.AND P2, PT, R230.reuse, 0x20, PT ;  /* 0x00000020e600780c */ /* 0x040fe20003f46270 */
[----:B------:R-:W-:Y:S01]  /*2800*/  FFMA.FTZ R11, R11, UR43, -R20 ;  /* 0x0000002b0b0b7c23 */ /* 0x000fe20008010814 */
[----:B------:R-:W-:Y:S02]  /*2810*/  FSEL R12, R197, -INF , !P0 ;  /* 0xff800000c50c7808 */ /* 0x000fe40004000000 */
[----:B------:R-:W-:Y:S02]  /*2820*/  ISETP.GT.OR P0, PT, R225, 0x20, !P2 ;  /* 0x00000020e100780c */ /* 0x000fe40005704670 */
[----:B------:R-:W-:Y:S01]  /*2830*/  ISETP.GE.AND P1, PT, R230, 0x21, PT ;  /* 0x00000021e600780c */ /* 0x000fe20003f26270 */
[----:B------:R-:W-:Y:S01]  /*2840*/  FFMA.FTZ R12, R12, UR43, -R21 ;  /* 0x0000002b0c0c7c23 */ /* 0x000fe20008010815 */
[----:B------:R-:W-:Y:S01]  /*2850*/  ISETP.GT.AND P2, PT, R228, 0x8, PT ;  /* 0x00000008e400780c */ /* 0x000fe20003f44270 */
[----:B------:R-:W-:Y:S01]  /*2860*/  MUFU.EX2 R9, R9 ;  /* 0x0000000900097308 */ /* 0x000fe20000000800 */
[----:B------:R-:W-:Y:S01]  /*2870*/  FSEL R15, R200, -INF , !P0 ;  /* 0xff800000c80f7808 */ /* 0x000fe20004000000 */
[----:B------:R-:W-:-:S02]  /*2880*/  WARPGROUP.DEPBAR.LE gsb0, 0x0 ;  /* 0x00008000000079c5 */ /* 0x000fc40000010000 */
[----:B------:R-:W-:Y:S01]  /*2890*/  WARPGROUP.ARRIVE ;  /* 0x00000000000079c5 */ /* 0x000fe20000000000 */
[----:B------:R-:W-:Y:S01]  /*28a0*/  ISETP.GT.OR P0, PT, R225, 0x21, !P1 ;  /* 0x00000021e100780c */ /* 0x000fe20004f04670 */
[----:B------:R-:W-:Y:S01]  /*28b0*/  FFMA.FTZ R189, R15, UR43, -R216 ;  /* 0x0000002b0fbd7c23 */ /* 0x000fe200080108d8 */
[----:B------:R-:W-:Y:S01]  /*28c0*/  SEL R184, R13, 0x40, !P2 ;  /* 0x000000400db87807 */ /* 0x000fe20005000000 */
[----:B------:R-:W-:Y:S01]  /*28d0*/  MUFU.EX2 R10, R10 ;  /* 0x0000000a000a7308 */ /* 0x000fe20000000800 */
[----:B------:R-:W-:Y:S01]  /*28e0*/  ISETP.GE.AND P1, PT, R230, 0x28, PT ;  /* 0x00000028e600780c */ /* 0x000fe20003f26270 */
[----:B------:R-:W-:Y:S01]  /*28f0*/  HGMMA.64x64x16.F32.BF16 R152, gdesc[UR8], R152, gsb0 ;  /* 0x00e00000089879f0 */ /* 0x000fe20008001898 */
[----:B------:R-:W-:Y:S01]  /*2900*/  UIADD3 UR10, UR5, 0x4, URZ ;  /* 0x00000004050a7890 */ /* 0x000fe2000fffe03f */
[----:B------:R-:W-:Y:S01]  /*2910*/  FSEL R188, R201, -INF , !P0 ;  /* 0xff800000c9bc7808 */ /* 0x000fe20004000000 */
[----:B------:R-:W-:Y:S01]  /*2920*/  UIADD3 UR8, UR6, 0x4, URZ ;  /* 0x0000000406087890 */ /* 0x000fe2000fffe03f */
[----:B------:R-:W-:Y:S01]  /*2930*/  SEL R192, R14, 0x40, P3 ;  /* 0x000000400ec07807 */ /* 0x000fe20001800000 */
[----:B------:R-:W-:Y:S01]  /*2940*/  UMOV UR11, 0x40000040 ;  /* 0x40000040000b7882 */ /* 0x000fe20000000000 */
[----:B------:R-:W-:Y:S01]  /*2950*/  UMOV UR9, 0x40000040 ;  /* 0x4000004000097882 */ /* 0x000fe20000000000 */
[----:B------:R-:W-:Y:S01]  /*2960*/  ISETP.GE.AND P3, PT, R184, RZ, PT ;  /* 0x000000ffb800720c */ /* 0x000fe20003f66270 */
[----:B------:R-:W-:Y:S01]  /*2970*/  FFMA.FTZ R14, R188, UR43, -R217 ;  /* 0x0000002bbc0e7c23 */ /* 0x000fe200080108d9 */
[----:B------:R-:W-:Y:S01]  /*2980*/  ISETP.GT.OR P0, PT, R225, 0x28, !P1 ;  /* 0x00000028e100780c */ /* 0x000fe20004f04670 */
[----:B------:R-:W-:Y:S01]  /*2990*/  MUFU.EX2 R13, R189 ;  /* 0x000000bd000d7308 */ /* 0x000fe20000000800 */
[----:B------:R-:W-:-:S02]  /*29a0*/  ISETP.GE.AND P2, PT, R230, 0x29, PT ;  /* 0x00000029e600780c */ /* 0x000fc40003f46270 */
[----:B------:R-:W-:Y:S02]  /*29b0*/  ISETP.GT.OR P1, PT, R192, RZ, !P3 ;  /* 0x000000ffc000720c */ /* 0x000fe40005f24670 */
[----:B------:R-:W-:Y:S02]  /*29c0*/  FSEL R15, R204, -INF , !P0 ;  /* 0xff800000cc0f7808 */ /* 0x000fe40004000000 */
[----:B------:R-:W-:Y:S01]  /*29d0*/  ISETP.GT.OR P0, PT, R225, 0x29, !P2 ;  /* 0x00000029e100780c */ /* 0x000fe20005704670 */
[----:B------:R-:W-:Y:S01]  /*29e0*/  MUFU.EX2 R11, R11 ;  /* 0x0000000b000b7308 */ /* 0x000fe20000000800 */
[----:B------:R-:W-:Y:S01]  /*29f0*/  FSEL R185, R186, -INF , !P1 ;  /* 0xff800000bab97808 */ /* 0x000fe20004800000 */
[----:B------:R-:W-:Y:S01]  /*2a00*/  FFMA.FTZ R15, R15, UR43, -R22 ;  /* 0x0000002b0f0f7c23 */ /* 0x000fe20008010816 */
[----:B------:R-:W-:Y:S02]  /*2a10*/  FSEL R186, R205, -INF , !P0 ;  /* 0xff800000cdba7808 */ /* 0x000fe40004000000 */
[C---:B------:R-:W-:Y:S01]  /*2a20*/  ISETP.GE.AND P0, PT, R184.reuse, 0x1, PT ;  /* 0x00000001b800780c */ /* 0x040fe20003f06270 */
[----:B------:R-:W-:Y:S01]  /*2a30*/  FFMA.FTZ R201, R185, UR43, -R222 ;  /* 0x0000002bb9c97c23 */ /* 0x000fe200080108de */
[----:B------:R-:W-:Y:S01]  /*2a40*/  ISETP.GE.AND P1, PT, R184, 0x8, PT ;  /* 0x00000008b800780c */ /* 0x000fe20003f26270 */
[----:B------:R-:W-:Y:S01]  /*2a50*/  FFMA.FTZ R200, R186, UR43, -R23 ;  /* 0x0000002bbac87c23 */ /* 0x000fe20008010817 */
[----:B------:R-:W-:Y:S01]  /*2a60*/  ISETP.GT.OR P0, PT, R192, 0x1, !P0 ;  /* 0x00000001c000780c */ /* 0x000fe20004704670 */
[----:B------:R-:W-:Y:S01]  /*2a70*/  MUFU.EX2 R12, R12 ;  /* 0x0000000c000c7308 */ /* 0x000fe20000000800 */
[----:B------:R-:W-:-:S02]  /*2a80*/  LOP3.LUT R185, R234, 0x2000000, RZ, 0xfc, !PT ;  /* 0x02000000eab97812 */ /* 0x000fc400078efcff */
[----:B------:R-:W-:Y:S02]  /*2a90*/  ISETP.GT.OR P1, PT, R192, 0x8, !P1 ;  /* 0x00000008c000780c */ /* 0x000fe40004f24670 */
[----:B------:R-:W-:Y:S01]  /*2aa0*/  FSEL R186, R187, -INF , !P0 ;  /* 0xff800000bbba7808 */ /* 0x000fe20004000000 */
[----:B------:R-:W-:Y:S01]  /*2ab0*/  IMAD R188, R4, 0x400, R185 ;  /* 0x0000040004bc7824 */ /* 0x000fe200078e02b9 */
[----:B------:R-:W-:Y:S01]  /*2ac0*/  ISETP.GE.AND P0, PT, R184, 0x9, PT ;  /* 0x00000009b800780c */ /* 0x000fe20003f06270 */
[----:B------:R-:W2:Y:S01]  /*2ad0*/  MUFU.EX2 R201, R201 ;  /* 0x000000c900c97308 */ /* 0x000ea20000000800 */
[----:B------:R-:W-:Y:S01]  /*2ae0*/  FSEL R185, R190, -INF , !P1 ;  /* 0xff800000beb97808 */ /* 0x000fe20004800000 */
[----:B------:R-:W-:Y:S01]  /*2af0*/  FFMA.FTZ R205, R186, UR43, -R223 ;  /* 0x0000002bbacd7c23 */ /* 0x000fe200080108df */
[----:B------:R-:W-:Y:S02]  /*2b00*/  ISETP.GE.AND P1, PT, R184, 0x10, PT ;  /* 0x00000010b800780c */ /* 0x000fe40003f26270 */
[C---:B------:R-:W-:Y:S01]  /*2b10*/  ISETP.GT.OR P0, PT, R192.reuse, 0x9, !P0 ;  /* 0x00000009c000780c */ /* 0x040fe20004704670 */
[----:B------:R-:W-:Y:S01]  /*2b20*/  FFMA.FTZ R204, R185, UR43, -R220 ;  /* 0x0000002bb9cc7c23 */ /* 0x000fe200080108dc */
[----:B------:R-:W-:Y:S01]  /*2b30*/  ISETP.GT.OR P1, PT, R192, 0x10, !P1 ;  /* 0x00000010c000780c */ /* 0x000fe20004f24670 */
[----:B------:R-:W3:Y:S01]  /*2b40*/  MUFU.EX2 R205, R205 ;  /* 0x000000cd00cd7308 */ /* 0x000ee20000000800 */
[----:B------:R-:W-:-:S02]  /*2b50*/  FSEL R186, R191, -INF , !P0 ;  /* 0xff800000bfba7808 */ /* 0x000fc40004000000 */
[----:B------:R-:W-:Y:S02]  /*2b60*/  ISETP.GE.AND P0, PT, R184, 0x18, PT ;  /* 0x00000018b800780c */ /* 0x000fe40003f06270 */
[----:B------:R-:W-:Y:S01]  /*2b70*/  FSEL R185, R194, -INF , !P1 ;  /* 0xff800000c2b97808 */ /* 0x000fe20004800000 */
[----:B------:R-:W-:Y:S01]  /*2b80*/  FFMA.FTZ R186, R186, UR43, -R221 ;  /* 0x0000002bbaba7c23 */ /* 0x000fe200080108dd */
[----:B------:R-:W-:Y:S01]  /*2b90*/  ISETP.GE.AND P3, PT, R184, 0x19, PT ;  /* 0x00000019b800780c */ /* 0x000fe20003f66270 */
[----:B------:R-:W-:Y:S01]  /*2ba0*/  MUFU.EX2 R204, R204 ;  /* 0x000000cc00cc7308 */ /* 0x000fe20000000800 */
[----:B------:R-:W-:Y:S01]  /*2bb0*/  ISETP.GT.OR P0, PT, R192, 0x18, !P0 ;  /* 0x00000018c000780c */ /* 0x000fe20004704670 */
[----:B------:R-:W-:Y:S01]  /*2bc0*/  FFMA.FTZ R218, R185, UR43, -R218 ;  /* 0x0000002bb9da7c23 */ /* 0x000fe200080108da */
[----:B------:R-:W-:Y:S02]  /*2bd0*/  ISETP.GE.AND P1, PT, R184, 0x20, PT ;  /* 0x00000020b800780c */ /* 0x000fe40003f26270 */
[----:B------:R-:W-:-:S02]  /*2be0*/  ISETP.GT.OR P3, PT, R192, 0x19, !P3 ;  /* 0x00000019c000780c */ /* 0x000fc40005f64670 */
[----:B------:R-:W-:Y:S01]  /*2bf0*/  FSEL R185, R198, -INF , !P0 ;  /* 0xff800000c6b97808 */ /* 0x000fe20004000000 */
[----:B------:R5:W-:Y:S01]  /*2c00*/  MUFU.EX2 R220, R186 ;  /* 0x000000ba00dc7308 */ /* 0x000be20000000800 */
[----:B------:R-:W-:Y:S02]  /*2c10*/  ISETP.GE.AND P5, PT, R184, 0x21, PT ;  /* 0x00000021b800780c */ /* 0x000fe40003fa6270 */
[C---:B------:R-:W-:Y:S01]  /*2c20*/  ISETP.GT.OR P1, PT, R192.reuse, 0x20, !P1 ;  /* 0x00000020c000780c */ /* 0x040fe20004f24670 */
[----:B------:R-:W-:Y:S01]  /*2c30*/  FFMA.FTZ R20, R185, UR43, -R20 ;  /* 0x0000002bb9147c23 */ /* 0x000fe20008010814 */
[----:B------:R-:W-:Y:S02]  /*2c40*/  ISETP.GT.OR P5, PT, R192, 0x21, !P5 ;  /* 0x00000021c000780c */ /* 0x000fe40006fa4670 */
[----:B------:R-:W-:Y:S01]  /*2c50*/  ISETP.GE.AND P4, PT, R230, 0x30, PT ;  /* 0x00000030e600780c */ /* 0x000fe20003f86270 */
[----:B------:R-:W3:Y:S01]  /*2c60*/  MUFU.EX2 R218, R218 ;  /* 0x000000da00da7308 */ /* 0x000ee20000000800 */
[----:B-----5:R-:W-:-:S02]  /*2c70*/  FSEL R186, R199, -INF , !P3 ;  /* 0xff800000c7ba7808 */ /* 0x020fc40005800000 */
[----:B------:R-:W-:Y:S02]  /*2c80*/  FSEL R185, R202, -INF , !P1 ;  /* 0xff800000cab97808 */ /* 0x000fe40004800000 */
[----:B------:R-:W-:Y:S01]  /*2c90*/  ISETP.GE.AND P2, PT, R184, 0x11, PT ;  /* 0x00000011b800780c */ /* 0x000fe20003f46270 */
[----:B------:R-:W-:Y:S01]  /*2ca0*/  FFMA.FTZ R21, R186, UR43, -R21 ;  /* 0x0000002bba157c23 */ /* 0x000fe20008010815 */
[C---:B------:R-:W-:Y:S01]  /*2cb0*/  ISETP.GE.AND P1, PT, R184.reuse, 0x28, PT ;  /* 0x00000028b800780c */ /* 0x040fe20003f26270 */
[----:B------:R-:W-:Y:S02]  /*2cc0*/  WARPGROUP.DEPBAR.LE gsb0, 0x0 ;  /* 0x00008000000079c5 */ /* 0x000fe40000010000 */
[----:B------:R-:W-:Y:S01]  /*2cd0*/  WARPGROUP.ARRIVE ;  /* 0x00000000000079c5 */ /* 0x000fe20000000000 */
[----:B------:R-:W-:Y:S01]  /*2ce0*/  FSEL R186, R203, -INF , !P5 ;  /* 0xff800000cbba7808 */ /* 0x000fe20006800000 */
[----:B------:R-:W-:Y:S01]  /*2cf0*/  FFMA.FTZ R202, R185, UR43, -R216 ;  /* 0x0000002bb9ca7c23 */ /* 0x000fe200080108d8 */
[----:B------:R-:W-:Y:S01]  /*2d00*/  ISETP.GT.OR P4, PT, R225, 0x30, !P4 ;  /* 0x00000030e100780c */ /* 0x000fe20006784670 */
[----:B------:R-:W-:Y:S01]  /*2d10*/  MUFU.EX2 R20, R20 ;  /* 0x0000001400147308 */ /* 0x000fe20000000800 */
[----:B------:R-:W-:Y:S01]  /*2d20*/  ISETP.GE.AND P5, PT, R184, 0x30, PT ;  /* 0x00000030b800780c */ /* 0x000fe20003fa6270 */
[----:B------:R-:W-:Y:S01]  /*2d30*/  HGMMA.64x64x16.F32.BF16 R152, gdesc[UR8], R152, gsb0 ;  /* 0x00e00000089879f0 */ /* 0x000fe20008001898 */
[----:B------:R-:W-:Y:S01]  /*2d40*/  UIADD3 UR10, UR5, 0x6, URZ ;  /* 0x00000006050a7890 */ /* 0x000fe2000fffe03f */
[C---:B------:R-:W-:Y:S01]  /*2d50*/  ISETP.GT.OR P2, PT, R192.reuse, 0x11, !P2 ;  /* 0x00000011c000780c */ /* 0x040fe20005744670 */
[----:B------:R-:W-:Y:S01]  /*2d60*/  UIADD3 UR8, UR6, 0x6, URZ ;  /* 0x0000000606087890 */ /* 0x000fe2000fffe03f */
[----:B------:R-:W-:Y:S01]  /*2d70*/  ISETP.GT.OR P1, PT, R192, 0x28, !P1 ;  /* 0x00000028c000780c */ /* 0x000fe20004f24670 */
[----:B------:R-:W-:Y:S01]  /*2d80*/  UMOV UR11, 0x40000040 ;  /* 0x40000040000b7882 */ /* 0x000fe20000000000 */
[----:B------:R-:W-:Y:S01]  /*2d90*/  UMOV UR9, 0x40000040 ;  /* 0x4000004000097882 */ /* 0x000fe20000000000 */
[----:B------:R-:W-:Y:S01]  /*2da0*/  R2UR UR12, R188 ;  /* 0x00000000bc0c72ca */ /* 0x000fe200000e0000 */
[----:B------:R-:W-:Y:S01]  /*2db0*/  FFMA.FTZ R203, R186, UR43, -R217 ;  /* 0x0000002bbacb7c23 */ /* 0x000fe200080108d9 */
[----:B------:R-:W-:Y:S01]  /*2dc0*/  FSEL R191, R208, -INF , !P4 ;  /* 0xff800000d0bf7808 */ /* 0x000fe20006000000 */
[----:B------:R-:W-:Y:S01]  /*2dd0*/  MUFU.EX2 R21, R21 ;  /* 0x0000001500157308 */ /* 0x000fe20000000800 */
[----:B------:R-:W-:-:S02]  /*2de0*/  ISETP.GT.OR P5, PT, R192, 0x30, !P5 ;  /* 0x00000030c000780c */ /* 0x000fc40006fa4670 */
[----:B------:R-:W-:Y:S01]  /*2df0*/  FSEL R188, R195, -INF , !P2 ;  /* 0xff800000c3bc7808 */ /* 0x000fe20005000000 */
[----:B------:R-:W-:Y:S01]  /*2e00*/  FFMA.FTZ R216, R191, UR43, -R18 ;  /* 0x0000002bbfd87c23 */ /* 0x000fe20008010812 */
[----:B------:R-:W-:Y:S02]  /*2e10*/  ISETP.GE.AND P4, PT, R184, 0x29, PT ;  /* 0x00000029b800780c */ /* 0x000fe40003f86270 */
[----:B------:R-:W-:Y:S01]  /*2e20*/  FSEL R187, R206, -INF , !P1 ;  /* 0xff800000cebb7808 */ /* 0x000fe20004800000 */
[----:B------:R-:W-:Y:S01]  /*2e30*/  FFMA.FTZ R219, R188, UR43, -R219 ;  /* 0x0000002bbcdb7c23 */ /* 0x000fe200080108db */
[----:B------:R-:W-:Y:S01]  /*2e40*/  ISETP.GE.AND P2, PT, R230, 0x31, PT ;  /* 0x00000031e600780c */ /* 0x000fe20003f46270 */
[----:B------:R-:W-:Y:S01]  /*2e50*/  MUFU.EX2 R14, R14 ;  /* 0x0000000e000e7308 */ /* 0x000fe20000000800 */
[----:B------:R-:W-:Y:S01]  /*2e60*/  ISETP.GE.AND P1, PT, R184, 0x31, PT ;  /* 0x00000031b800780c */ /* 0x000fe20003f26270 */
[----:B------:R-:W-:Y:S01]  /*2e70*/  FFMA.FTZ R206, R187, UR43, -R22 ;  /* 0x0000002bbbce7c23 */ /* 0x000fe20008010816 */
[----:B------:R-:W-:-:S02]  /*2e80*/  FSEL R193, R210, -INF , !P5 ;  /* 0xff800000d2c17808 */ /* 0x000fc40006800000 */
[C---:B------:R-:W-:Y:S02]  /*2e90*/  ISETP.GT.OR P4, PT, R192.reuse, 0x29, !P4 ;  /* 0x00000029c000780c */ /* 0x040fe40006784670 */
[----:B------:R-:W-:Y:S01]  /*2ea0*/  ISETP.GT.OR P2, PT, R225, 0x31, !P2 ;  /* 0x00000031e100780c */ /* 0x000fe20005744670 */
[----:B------:R-:W-:Y:S01]  /*2eb0*/  FFMA.FTZ R208, R193, UR43, -R18 ;  /* 0x0000002bc1d07c23 */ /* 0x000fe20008010812 */
[----:B------:R-:W-:Y:S01]  /*2ec0*/  ISETP.GT.OR P1, PT, R192, 0x31, !P1 ;  /* 0x00000031c000780c */ /* 0x000fe20004f24670 */
[----:B------:R-:W5:Y:S01]  /*2ed0*/  MUFU.EX2 R219, R219 ;  /* 0x000000db00db7308 */ /* 0x000f620000000800 */
[----:B------:R-:W-:Y:S02]  /*2ee0*/  FSEL R190, R207, -INF , !P4 ;  /* 0xff800000cfbe7808 */ /* 0x000fe40006000000 */
[C---:B------:R-:W-:Y:S02]  /*2ef0*/  ISETP.GE.AND P4, PT, R184.reuse, 0x38, PT ;  /* 0x00000038b800780c */ /* 0x040fe40003f86270 */
[----:B------:R-:W-:Y:S01]  /*2f00*/  ISETP.GE.AND P5, PT, R184, 0x39, PT ;  /* 0x00000039b800780c */ /* 0x000fe20003fa6270 */
[----:B------:R-:W-:Y:S01]  /*2f10*/  FFMA.FTZ R207, R190, UR43, -R23 ;  /* 0x0000002bbecf7c23 */ /* 0x000fe20008010817 */
[----:B------:R-:W-:Y:S01]  /*2f20*/  FSEL R18, R209, -INF , !P2 ;  /* 0xff800000d1127808 */ /* 0x000fe20005000000 */
[----:B------:R-:W-:Y:S01]  /*2f30*/  MUFU.EX2 R15, R15 ;  /* 0x0000000f000f7308 */ /* 0x000fe20000000800 */
[----:B------:R-:W-:-:S02]  /*2f40*/  FSEL R196, R211, -INF , !P1 ;  /* 0xff800000d3c47808 */ /* 0x000fc40004800000 */
[----:B------:R-:W-:Y:S01]  /*2f50*/  ISETP.GE.AND P0, PT, R230, 0x38, PT ;  /* 0x00000038e600780c */ /* 0x000fe20003f06270 */
[--C-:B------:R-:W-:Y:S01]  /*2f60*/  FFMA.FTZ R197, R18, UR43, -R19.reuse ;  /* 0x0000002b12c57c23 */ /* 0x100fe20008010813 */
[----:B------:R-:W-:Y:S01]  /*2f70*/  ISETP.GE.AND P3, PT, R230, 0x39, PT ;  /* 0x00000039e600780c */ /* 0x000fe20003f66270 */
[----:B------:R-:W-:Y:S01]  /*2f80*/  FFMA.FTZ R196, R196, UR43, -R19 ;  /* 0x0000002bc4c47c23 */ /* 0x000fe20008010813 */
[----:B------:R-:W-:Y:S01]  /*2f90*/  ISETP.GT.OR P0, PT, R225, 0x38, !P0 ;  /* 0x00000038e100780c */ /* 0x000fe20004704670 */
[----:B------:R-:W-:Y:S01]  /*2fa0*/  MUFU.EX2 R200, R200 ;  /* 0x000000c800c87308 */ /* 0x000fe20000000800 */
[----:B------:R-:W-:Y:S02]  /*2fb0*/  ISETP.GT.OR P4, PT, R192, 0x38, !P4 ;  /* 0x00000038c000780c */ /* 0x000fe40006784670 */
[----:B------:R-:W-:Y:S02]  /*2fc0*/  FSEL R193, R212, -INF , !P0 ;  /* 0xff800000d4c17808 */ /* 0x000fe40004000000 */
[----:B------:R-:W-:-:S02]  /*2fd0*/  ISETP.GT.OR P5, PT, R192, 0x39, !P5 ;  /* 0x00000039c000780c */ /* 0x000fc40006fa4670 */
[----:B------:R-:W-:Y:S01]  /*2fe0*/  ISETP.GT.OR P3, PT, R225, 0x39, !P3 ;  /* 0x00000039e100780c */ /* 0x000fe20005f64670 */
[--C-:B------:R-:W-:Y:S01]  /*2ff0*/  FFMA.FTZ R194, R193, UR43, -R16.reuse ;  /* 0x0000002bc1c27c23 */ /* 0x100fe20008010810 */
[----:B------:R-:W-:Y:S01]  /*3000*/  FSEL R195, R214, -INF , !P4 ;  /* 0xff800000d6c37808 */ /* 0x000fe20006000000 */
[----:B------:R-:W5:Y:S01]  /*3010*/  MUFU.EX2 R202, R202 ;  /* 0x000000ca00ca7308 */ /* 0x000f620000000800 */
[----:B------:R-:W-:Y:S02]  /*3020*/  FSEL R210, R213, -INF , !P3 ;  /* 0xff800000d5d27808 */ /* 0x000fe40005800000 */
[----:B------:R-:W-:Y:S01]  /*3030*/  FSEL R212, R215, -INF , !P5 ;  /* 0xff800000d7d47808 */ /* 0x000fe20006800000 */
[----:B------:R-:W-:Y:S02]  /*3040*/  FFMA.FTZ R198, R195, UR43, -R16 ;  /* 0x0000002bc3c67c23 */ /* 0x000fe40008010810 */
[--C-:B------:R-:W-:Y:S02]  /*3050*/  FFMA.FTZ R199, R210, UR43, -R17.reuse ;  /* 0x0000002bd2c77c23 */ /* 0x100fe40008010811 */
        /* <DEDUP_REMOVED lines=8> */
[----:B------:R-:W-:Y:S01]  /*30e0*/  UIADD3 UR8, UR6, 0x400, URZ ;  /* 0x0000040006087890 */ /* 0x000fe2000fffe03f */
[----:B------:R-:W-:Y:S01]  /*30f0*/  UMOV UR11, 0x40000040 ;  /* 0x40000040000b7882 */ /* 0x000fe20000000000 */
[----:B------:R-:W-:Y:S02]  /*3100*/  UMOV UR9, 0x40000040 ;  /* 0x4000004000097882 */ /* 0x000fe40000000000 */
        /* <DEDUP_REMOVED lines=24> */
[----:B------:R-:W-:Y:S01]  /*3290*/  UMOV UR6, UR12 ;  /* 0x0000000c00067c82 */ /* 0x000fe20008000000 */
[----:B------:R-:W-:Y:S02]  /*32a0*/  WARPGROUP.DEPBAR.LE gsb0, 0x0 ;  /* 0x00008000000079c5 */ /* 0x000fe40000010000 */
[----:B------:R-:W-:-:S06]  /*32b0*/  WARPGROUP.ARRIVE ;  /* 0x00000000000079c5 */ /* 0x000fcc0000000000 */
[----:B------:R-:W-:Y:S01]  /*32c0*/  HGMMA.64x64x16.F32.BF16 R152, gdesc[UR8], R152, gsb0 ;  /* 0x00e00000089879f0 */ /* 0x000fe20008001898 */
[----:B------:R-:W-:Y:S01]  /*32d0*/  UMOV UR11, 0x40000040 ;  /* 0x40000040000b7882 */ /* 0x000fe20000000000 */
[----:B------:R-:W-:Y:S01]  /*32e0*/  UMOV UR9, 0x40000040 ;  /* 0x4000004000097882 */ /* 0x000fe20000000000 */
[----:B------:R-:W-:Y:S02]  /*32f0*/  WARPGROUP.DEPBAR.LE gsb0, 0x0 ;  /* 0x00008000000079c5 */ /* 0x000fe40000010000 */
[----:B------:R-:W1:Y:S04]  /*3300*/  LDS.64 R184, [R224+0x28200] ;  /* 0x02820000e0b87984 */ /* 0x000e680000000a00 */
[----:B------:R-:W2:Y:S04]  /*3310*/  LDS.64 R188, [R224+0x28220] ;  /* 0x02822000e0bc7984 */ /* 0x000ea80000000a00 */
[----:B------:R-:W3:Y:S04]  /*3320*/  LDS.64 R186, [R224+0x28240] ;  /* 0x02824000e0ba7984 */ /* 0x000ee80000000a00 */
[----:B------:R-:W5:Y:S04]  /*3330*/  LDS.64 R22, [R224+0x28260] ;  /* 0x02826000e0167984 */ /* 0x000f680000000a00 */
[----:B------:R-:W5:Y:S04]  /*3340*/  LDS.64 R18, [R224+0x282a0] ;  /* 0x0282a000e0127984 */ /* 0x000f680000000a00 */
[----:B------:R-:W5:Y:S04]  /*3350*/  LDS.64 R190, [R224+0x28280] ;  /* 0x02828000e0be7984 */ /* 0x000f680000000a00 */
[----:B------:R-:W5:Y:S04]  /*3360*/  LDS.64 R192, [R224+0x282c0] ;  /* 0x0282c000e0c07984 */ /* 0x000f680000000a00 */
[----:B----4-:R-:W4:Y:S01]  /*3370*/  LDS.64 R224, [R224+0x282e0] ;  /* 0x0282e000e0e07984 */ /* 0x010f220000000a00 */
[--C-:B-1----:R-:W-:Y:S01]  /*3380*/  FADD.FTZ R152, R152, -R184.reuse ;  /* 0x800000b898987221 */ /* 0x102fe20000010000 */
[----:B------:R-:W-:Y:S01]  /*3390*/  FADD.FTZ R154, R154, -R184 ;  /* 0x800000b89a9a7221 */ /* 0x000fe20000010000 */
[--C-:B------:R-:W-:Y:S01]  /*33a0*/  FADD.FTZ R153, R153, -R185.reuse ;  /* 0x800000b999997221 */ /* 0x100fe20000010000 */
[----:B------:R-:W-:Y:S01]  /*33b0*/  FADD.FTZ R184, R155, -R185 ;  /* 0x800000b99bb87221 */ /* 0x000fe20000010000 */
[--C-:B--2---:R-:W-:Y:S01]  /*33c0*/  FADD.FTZ R185, R157, -R189.reuse ;  /* 0x800000bd9db97221 */ /* 0x104fe20000010000 */
[----:B------:R-:W-:Y:S01]  /*33d0*/  FADD.FTZ R159, R159, -R189 ;  /* 0x800000bd9f9f7221 */ /* 0x000fe20000010000 */
[----:B------:R-:W-:Y:S01]  /*33e0*/  FADD.FTZ R156, R156, -R188 ;  /* 0x800000bc9c9c7221 */ /* 0x000fe20000010000 */
[----:B------:R1:W2:Y:S01]  /*33f0*/  MUFU.EX2 R157, R196 ;  /* 0x000000c4009d7308 */ /* 0x0002a20000000800 */
[----:B---3--:R-:W-:Y:S01]  /*3400*/  FADD.FTZ R189, R162, -R186 ;  /* 0x800000baa2bd7221 */ /* 0x008fe20000010000 */
[----:B------:R-:W-:Y:S01]  /*3410*/  FMUL.FTZ R185, R8, R185 ;  /* 0x000000b908b97220 */ /* 0x000fe20000410000 */
[----:B------:R-:W-:Y:S01]  /*3420*/  FMUL.FTZ R156, R7, R156 ;  /* 0x0000009c079c7220 */ /* 0x000fe20000410000 */
[----:B------:R-:W-:Y:S01]  /*3430*/  FADD.FTZ R155, R158, -R188 ;  /* 0x800000bc9e9b7221 */ /* 0x000fe20000010000 */
[----:B-----5:R-:W-:Y:S01]  /*3440*/  FADD.FTZ R162, R167, -R23 ;  /* 0x80000017a7a27221 */ /* 0x020fe20000010000 */
[----:B------:R-:W-:Y:S01]  /*3450*/  FADD.FTZ R158, R163, -R187 ;  /* 0x800000bba39e7221 */ /* 0x000fe20000010000 */
[--C-:B------:R-:W-:Y:S01]  /*3460*/  FADD.FTZ R164, R164, -R22.reuse ;  /* 0x80000016a4a47221 */ /* 0x100fe20000010000 */
[----:B------:R-:W-:Y:S01]  /*3470*/  FADD.FTZ R163, R166, -R22 ;  /* 0x80000016a6a37221 */ /* 0x000fe20000010000 */
[--C-:B------:R-:W-:Y:S01]  /*3480*/  FADD.FTZ R167, R174, -R18.reuse ;  /* 0x80000012aea77221 */ /* 0x100fe20000010000 */
[----:B------:R-:W-:Y:S01]  /*3490*/  FADD.FTZ R174, R175, -R19 ;  /* 0x80000013afae7221 */ /* 0x000fe20000010000 */
[----:B-1----:R-:W-:Y:S01]  /*34a0*/  FMUL.FTZ R196, R5, R152 ;  /* 0x0000009805c47220 */ /* 0x002fe20000410000 */
[----:B------:R-:W-:Y:S01]  /*34b0*/  FMUL.FTZ R175, R6, R153 ;  /* 0x0000009906af7220 */ /* 0x000fe20000410000 */
[----:B------:R-:W-:Y:S01]  /*34c0*/  FADD.FTZ R172, R172, -R18 ;  /* 0x80000012acac7221 */ /* 0x000fe20000010000 */
[----:B------:R-:W1:Y:S01]  /*34d0*/  MUFU.EX2 R22, R194 ;  /* 0x000000c200167308 */ /* 0x000e620000000800 */
[----:B------:R-:W-:Y:S01]  /*34e0*/  FMUL.FTZ R154, R201, R154 ;  /* 0x0000009ac99a7220 */ /* 0x000fe20000410000 */
[----:B------:R-:W-:Y:S01]  /*34f0*/  FMUL.FTZ R197, R205, R184 ;  /* 0x000000b8cdc57220 */ /* 0x000fe20000410000 */
[----:B------:R-:W-:Y:S01]  /*3500*/  F2FP.BF16.F32.PACK_AB R196, R175, R196 ;  /* 0x000000c4afc4723e */ /* 0x000fe200000010ff */
[----:B------:R-:W-:Y:S01]  /*3510*/  FMUL.FTZ R189, R218, R189 ;  /* 0x000000bddabd7220 */ /* 0x000fe20000410000 */
[----:B------:R-:W-:Y:S01]  /*3520*/  FMUL.FTZ R158, R219, R158 ;  /* 0x0000009edb9e7220 */ /* 0x000fe20000410000 */
[----:B------:R-:W-:Y:S01]  /*3530*/  FADD.FTZ R165, R165, -R23 ;  /* 0x80000017a5a57221 */ /* 0x000fe20000010000 */
[----:B------:R-:W-:Y:S01]  /*3540*/  F2FP.BF16.F32.PACK_AB R197, R197, R154 ;  /* 0x0000009ac5c5723e */ /* 0x000fe200000010ff */
[----:B------:R3:W5:Y:S01]  /*3550*/  MUFU.EX2 R18, R198 ;  /* 0x000000c600127308 */ /* 0x0007620000000800 */
[----:B------:R-:W-:Y:S01]  /*3560*/  FADD.FTZ R160, R160, -R186 ;  /* 0x800000baa0a07221 */ /* 0x000fe20000010000 */
[----:B------:R-:W-:Y:S01]  /*3570*/  FADD.FTZ R161, R161, -R187 ;  /* 0x800000bba1a17221 */ /* 0x000fe20000010000 */
[--C-:B------:R-:W-:Y:S01]  /*3580*/  FADD.FTZ R23, R170, -R190.reuse ;  /* 0x800000beaa177221 */ /* 0x100fe20000010000 */
[----:B------:R-:W-:Y:S01]  /*3590*/  FADD.FTZ R173, R173, -R19 ;  /* 0x80000013adad7221 */ /* 0x000fe20000010000 */
[----:B------:R-:W-:Y:S01]  /*35a0*/  FMUL.FTZ R155, R204, R155 ;  /* 0x0000009bcc9b7220 */ /* 0x000fe20000410000 */
[----:B------:R-:W-:Y:S01]  /*35b0*/  FMUL.FTZ R154, R220, R159 ;  /* 0x0000009fdc9a7220 */ /* 0x000fe20000410000 */
[----:B------:R-:W-:Y:S01]  /*35c0*/  FADD.FTZ R168, R168, -R190 ;  /* 0x800000bea8a87221 */ /* 0x000fe20000010000 */
[----:B------:R2:W5:Y:S01]  /*35d0*/  MUFU.EX2 R175, R199 ;  /* 0x000000c700af7308 */ /* 0x0005620000000800 */
[----:B---3--:R-:W-:Y:S01]  /*35e0*/  F2FP.BF16.F32.PACK_AB R198, R185, R156 ;  /* 0x0000009cb9c6723e */ /* 0x008fe200000010ff */
[--C-:B------:R-:W-:Y:S01]  /*35f0*/  FADD.FTZ R169, R169, -R191.reuse ;  /* 0x800000bfa9a97221 */ /* 0x100fe20000010000 */
[----:B------:R-:W-:Y:S01]  /*3600*/  FADD.FTZ R166, R171, -R191 ;  /* 0x800000bfaba67221 */ /* 0x000fe20000010000 */
[--C-:B------:R-:W-:Y:S01]  /*3610*/  FADD.FTZ R19, R176, -R192.reuse ;  /* 0x800000c0b0137221 */ /* 0x100fe20000010000 */
[--C-:B------:R-:W-:Y:S01]  /*3620*/  FADD.FTZ R170, R177, -R193.reuse ;  /* 0x800000c1b1aa7221 */ /* 0x100fe20000010000 */
[----:B------:R-:W-:Y:S01]  /*3630*/  FADD.FTZ R171, R178, -R192 ;  /* 0x800000c0b2ab7221 */ /* 0x000fe20000010000 */
[----:B------:R-:W-:Y:S01]  /*3640*/  FADD.FTZ R176, R179, -R193 ;  /* 0x800000c1b3b07221 */ /* 0x000fe20000010000 */
[----:B------:R-:W3:Y:S01]  /*3650*/  MUFU.EX2 R156, R195 ;  /* 0x000000c3009c7308 */ /* 0x000ee20000000800 */
[--C-:B----4-:R-:W-:Y:S01]  /*3660*/  FADD.FTZ R177, R180, -R224.reuse ;  /* 0x800000e0b4b17221 */ /* 0x110fe20000010000 */
[----:B------:R-:W-:Y:S01]  /*3670*/  FADD.FTZ R153, R182, -R224 ;  /* 0x800000e0b6997221 */ /* 0x000fe20000010000 */
[--C-:B------:R-:W-:Y:S01]  /*3680*/  FADD.FTZ R152, R181, -R225.reuse ;  /* 0x800000e1b5987221 */ /* 0x100fe20000010000 */
[----:B------:R-:W-:Y:S01]  /*3690*/  FADD.FTZ R183, R183, -R225 ;  /* 0x800000e1b7b77221 */ /* 0x000fe20000010000 */
[----:B------:R-:W-:Y:S01]  /*36a0*/  F2FP.BF16.F32.PACK_AB R193, R158, R189 ;  /* 0x000000bd9ec1723e */ /* 0x000fe200000010ff */
[----:B------:R-:W-:Y:S01]  /*36b0*/  FMUL.FTZ R160, R9, R160 ;  /* 0x000000a009a07220 */ /* 0x000fe20000410000 */
[----:B------:R-:W-:Y:S01]  /*36c0*/  FMUL.FTZ R161, R10, R161 ;  /* 0x000000a10aa17220 */ /* 0x000fe20000410000 */
[----:B------:R-:W-:Y:S01]  /*36d0*/  FMUL.FTZ R164, R11, R164 ;  /* 0x000000a40ba47220 */ /* 0x000fe20000410000 */
[----:B------:R-:W-:Y:S01]  /*36e0*/  FMUL.FTZ R165, R12, R165 ;  /* 0x000000a50ca57220 */ /* 0x000fe20000410000 */
[----:B------:R-:W-:Y:S01]  /*36f0*/  FMUL.FTZ R163, R20, R163 ;  /* 0x000000a314a37220 */ /* 0x000fe20000410000 */
[----:B------:R-:W-:Y:S01]  /*3700*/  FMUL.FTZ R162, R21, R162 ;  /* 0x000000a215a27220 */ /* 0x000fe20000410000 */
[----:B------:R-:W-:Y:S01]  /*3710*/  IMAD R158, R4, 0x2000, R232 ;  /* 0x00002000049e7824 */ /* 0x000fe200078e02e8 */
[----:B--2---:R-:W-:Y:S01]  /*3720*/  F2FP.BF16.F32.PACK_AB R199, R154, R155 ;  /* 0x0000009b9ac7723e */ /* 0x004fe200000010ff */
        /* <DEDUP_REMOVED lines=13> */
[----:B-----5:R-:W-:Y:S01]  /*3800*/  FMUL.FTZ R153, R18, R153 ;  /* 0x0000009912997220 */ /* 0x020fe20000410000 */
[----:B------:R-:W-:Y:S01]  /*3810*/  FMUL.FTZ R152, R175, R152 ;  /* 0x00000098af987220 */ /* 0x000fe20000410000 */
[----:B---3--:R-:W-:Y:S01]  /*3820*/  FMUL.FTZ R154, R156, R183 ;  /* 0x000000b79c9a7220 */ /* 0x008fe20000410000 */
[----:B------:R-:W-:Y:S01]  /*3830*/  IMAD R158, R158, 0x2, R231 ;  /* 0x000000029e9e7824 */ /* 0x000fe200078e02e7 */
        /* <DEDUP_REMOVED lines=20> */
[----:B------:R-:W-:Y:S02]  /*3980*/  SHF.R.U32.HI R5, RZ, 0x4, R233 ;  /* 0x00000004ff057819 */ /* 0x000fe400000116e9 */
[----:B------:R-:W-:Y:S01]  /*3990*/  WARPGROUP.ARRIVE ;  /* 0x00000000000079c5 */ /* 0x000fe20000000000 */
[----:B------:R-:W-:Y:S02]  /*39a0*/  R2UR UR5, R6 ;  /* 0x00000000060572ca */ /* 0x000fe400000e0000 */
[----:B------:R-:W-:-:S11]  /*39b0*/  LOP3.LUT R5, R5, 0x3fff, RZ, 0xc0, !PT ;  /* 0x00003fff05057812 */ /* 0x000fd600078ec0ff */
[----:B------:R-:W-:Y:S01]  /*39c0*/  HGMMA.64x128x16.F32.BF16 R88, R152, gdesc[UR4].tnspB, R88, gsb0 ;  /* 0x41e0000498587df0 */ /* 0x000fe20008001858 */
[----:B------:R-:W-:Y:S01]  /*39d0*/  UIADD3 UR6, UR12, 0x80, URZ ;  /* 0x000000800c067890 */ /* 0x000fe2000fffe03f */
[----:B------:R-:W-:Y:S01]  /*39e0*/  LOP3.LUT R5, R5, 0x10000, RZ, 0xfc, !PT ;  /* 0x0001000005057812 */ /* 0x000fe200078efcff */
[----:B------:R-:W-:-:S04]  /*39f0*/  UMOV UR7, 0x40000040 ;  /* 0x4000004000077882 */ /* 0x000fc80000000000 */
[----:B------:R-:W-:Y:S01]  /*3a00*/  IMAD R5, R4, 0x400, R5 ;  /* 0x0000040004057824 */ /* 0x000fe200078e0205 */
[----:B------:R-:W-:-:S04]  /*3a10*/  USHF.R.U32.HI UR5, URZ, 0x4, UR5 ;  /* 0x000000043f057899 */ /* 0x000fc80008011605 */
        /* <DEDUP_REMOVED lines=8> */
[----:B------:R-:W-:Y:S01]  /*3aa0*/  UIADD3 UR6, UR12, 0x100, URZ ;  /* 0x000001000c067890 */ /* 0x000fe2000fffe03f */
[----:B------:R-:W-:Y:S01]  /*3ab0*/  UMOV UR7, 0x40000040 ;  /* 0x4000004000077882 */ /* 0x000fe20000000000 */
[----:B------:R-:W-:-:S07]  /*3ac0*/  UIADD3 UR12, UR12, 0x180, URZ ;  /* 0x000001800c0c7890 */ /* 0x000fce000fffe03f */
[----:B------:R-:W-:Y:S01]  /*3ad0*/  UMOV UR10, UR12 ;  /* 0x0000000c000a7c82 */ /* 0x000fe20008000000 */
[----:B------:R-:W-:Y:S02]  /*3ae0*/  WARPGROUP.DEPBAR.LE gsb0, 0x0 ;  /* 0x00008000000079c5 */ /* 0x000fe40000010000 */
[----:B------:R-:W-:Y:S02]  /*3af0*/  F2FP.BF16.F32.PACK_AB R152, R14, R13 ;  /* 0x0000000d0e98723e */ /* 0x000fe400000010ff */
[----:B------:R-:W-:Y:S02]  /*3b00*/  F2FP.BF16.F32.PACK_AB R153, R203, R202 ;  /* 0x000000cacb99723e */ /* 0x000fe400000010ff */
[----:B------:R-:W-:Y:S02]  /*3b10*/  F2FP.BF16.F32.PACK_AB R154, R200, R15 ;  /* 0x0000000fc89a723e */ /* 0x000fe400000010ff */
[----:B------:R-:W-:-:S04]  /*3b20*/  F2FP.BF16.F32.PACK_AB R155, R207, R206 ;  /* 0x000000cecf9b723e */ /* 0x000fc800000010ff */
[----:B------:R-:W-:-:S06]  /*3b30*/  WARPGROUP.ARRIVE ;  /* 0x00000000000079c5 */ /* 0x000fcc0000000000 */
[----:B------:R-:W-:Y:S01]  /*3b40*/  HGMMA.64x128x16.F32.BF16 R88, R152, gdesc[UR4].tnspB, R88, gsb0 ;  /* 0x41e0000498587df0 */ /* 0x000fe20008001858 */
[----:B------:R-:W-:-:S13]  /*3b50*/  R2UR UR6, R5 ;  /* 0x00000000050672ca */ /* 0x000fda00000e0000 */
        /* <DEDUP_REMOVED lines=72> */
.L_x_1731:
        /* <DEDUP_REMOVED lines=49> */
.L_x_1732:
        /* <DEDUP_REMOVED lines=78> */
.L_x_1715:
[----:B------:R-:W-:Y:S05]  /*47d0*/  @P0 BRA `(.L_x_1734) ;  /* 0x0000001c00d80947 */ /* 0x000fea0003800000 */
[----:B------:R-:W1:Y:S01]  /*47e0*/  S2R R0, SR_TID.X ;  /* 0x0000000000007919 */ /* 0x000e620000002100 */
[----:B------:R-:W2:Y:S01]  /*47f0*/  S2UR UR5, SR_CgaCtaId ;  /* 0x00000000000579c3 */ /* 0x000ea20000008800 */
[----:B------:R-:W-:Y:S01]  /*4800*/  UMOV UR4, 0x400 ;  /* 0x0000040000047882 */ /* 0x000fe20000000000 */
[----:B------:R-:W-:-:S06]  /*4810*/  F2FP.BF16.F32.PACK_AB R88, R89, R88 ;  /* 0x000000585958723e */ /* 0x000fcc00000010ff */
[----:B------:R-:W-:Y:S01]  /*4820*/  BAR.SYNC.DEFER_BLOCKING 0x1, 0x100 ;  /* 0x0044000000007b1d */ /* 0x000fe20000010000 */
        /* <DEDUP_REMOVED lines=10> */
[----:B--2---:R-:W-:Y:S01]  /*48d0*/  ULEA UR6, UR5, UR4, 0x18 ;  /* 0x0000000405067291 */ /* 0x004fe2000f8ec03f */
[----:B------:R-:W-:Y:S02]  /*48e0*/  F2FP.BF16.F32.PACK_AB R106, R109, R108 ;  /* 0x0000006c6d6a723e */ /* 0x000fe400000010ff */
[----:B------:R-:W-:Y:S01]  /*48f0*/  F2FP.BF16.F32.PACK_AB R107, R111, R110 ;  /* 0x0000006e6f6b723e */ /* 0x000fe200000010ff */
[----:B------:R-:W-:Y:S01]  /*4900*/  ULDC.64 UR4, c[0x0][0x870] ;  /* 0x00021c0000047ab9 */ /* 0x000fe20000000a00 */
[----:B------:R-:W-:Y:S01]  /*4910*/  F2FP.BF16.F32.PACK_AB R113, R115, R114 ;  /* 0x000000727371723e */ /* 0x000fe200000010ff */
[----:B------:R-:W-:Y:S01]  /*4920*/  UISETP.NE.U32.AND UP0, UPT, UR4, URZ, UPT ;  /* 0x0000003f0400728c */ /* 0x000fe2000bf05070 */
[----:B-1----:R-:W-:Y:S01]  /*4930*/  VIADD R20, R0, 0xffffff80 ;  /* 0xffffff8000147836 */ /* 0x002fe20000000000 */
[----:B------:R-:W-:-:S02]  /*4940*/  F2FP.BF16.F32.PACK_AB R120, R121, R120 ;  /* 0x000000787978723e */ /* 0x000fc400000010ff */
[----:B------:R-:W-:Y:S01]  /*4950*/  F2FP.BF16.F32.PACK_AB R114, R117, R116 ;  /* 0x000000747572723e */ /* 0x000fe200000010ff */
[----:B------:R-:W-:Y:S01]  /*4960*/  UISETP.NE.AND.EX UP0, UPT, UR5, URZ, UPT, UP0 ;  /* 0x0000003f0500728c */ /* 0x000fe2000bf05300 */
[----:B------:R-:W-:Y:S02]  /*4970*/  SHF.R.S32.HI R19, RZ, 0x1f, R20 ;  /* 0x0000001fff137819 */ /* 0x000fe40000011414 */
[----:B------:R-:W-:Y:S01]  /*4980*/  F2FP.BF16.F32.PACK_AB R115, R119, R118 ;  /* 0x000000767773723e */ /* 0x000fe200000010ff */
[----:B------:R-:W-:Y:S01]  /*4990*/  ULDC.64 UR4, c[0x0][0x870] ;  /* 0x00021c0000047ab9 */ /* 0x000fe20000000a00 */
[CC--:B------:R-:W-:Y:S01]  /*49a0*/  LEA.HI R15, R19.reuse, R20.reuse, RZ, 0x4 ;  /* 0x00000014130f7211 */ /* 0x0c0fe200078f20ff */
[----:B------:R-:W-:Y:S01]  /*49b0*/  UIMAD.WIDE UR4, UR36, 0x4, UR4 ;  /* 0x00000004240478a5 */ /* 0x000fe2000f8e0204 */
[----:B------:R-:W-:Y:S02]  /*49c0*/  LEA.HI R17, R19, R20, RZ, 0x5 ;  /* 0x0000001413117211 */ /* 0x000fe400078f28ff */
[----:B------:R-:W-:-:S02]  /*49d0*/  LOP3.LUT R3, R15, 0xfffffff0, RZ, 0xc0, !PT ;  /* 0xfffffff00f037812 */ /* 0x000fc400078ec0ff */
[----:B------:R-:W-:Y:S01]  /*49e0*/  F2FP.BF16.F32.PACK_AB R121, R123, R122 ;  /* 0x0000007a7b79723e */ /* 0x000fe200000010ff */
[----:B------:R-:W-:Y:S01]  /*49f0*/  IMAD.SHL.U32 R17, R17, 0x20, RZ ;  /* 0x0000002011117824 */ /* 0x000fe200078e00ff */
[----:B------:R-:W-:Y:S01]  /*4a00*/  F2FP.BF16.F32.PACK_AB R128, R129, R128 ;  /* 0x000000808180723e */ /* 0x000fe200000010ff */
[----:B------:R-:W-:Y:S01]  /*4a10*/  IMAD.IADD R3, R20, 0x1, -R3 ;  /* 0x0000000114037824 */ /* 0x000fe200078e0a03 */
[----:B------:R-:W-:Y:S02]  /*4a20*/  F2FP.BF16.F32.PACK_AB R122, R125, R124 ;  /* 0x0000007c7d7a723e */ /* 0x000fe400000010ff */
[----:B------:R-:W-:Y:S01]  /*4a30*/  LOP3.LUT R18, R17, 0x7ffffc00, RZ, 0xc0, !PT ;  /* 0x7ffffc0011127812 */ /* 0x000fe200078ec0ff */
[----:B------:R-:W-:Y:S01]  /*4a40*/  IMAD.MOV.U32 R17, RZ, RZ, 0x40 ;  /* 0x00000040ff117424 */ /* 0x000fe200078e00ff */
[----:B------:R-:W-:Y:S02]  /*4a50*/  SHF.R.S32.HI R0, RZ, 0x1f, R3 ;  /* 0x0000001fff007819 */ /* 0x000fe40000011403 */
[----:B------:R-:W-:-:S02]  /*4a60*/  F2FP.BF16.F32.PACK_AB R123, R127, R126 ;  /* 0x0000007e7f7b723e */ /* 0x000fc400000010ff */
[----:B------:R-:W-:Y:S02]  /*4a70*/  LEA.HI R13, R0, R3, RZ, 0x3 ;  /* 0x00000003000d7211 */ /* 0x000fe400078f18ff */
[----:B------:R-:W-:Y:S02]  /*4a80*/  F2FP.BF16.F32.PACK_AB R129, R131, R130 ;  /* 0x000000828381723e */ /* 0x000fe400000010ff */
[----:B------:R-:W-:Y:S02]  /*4a90*/  LOP3.LUT R0, R13, 0xfffffff8, RZ, 0xc0, !PT ;  /* 0xfffffff80d007812 */ /* 0x000fe400078ec0ff */
[----:B------:R-:W-:Y:S02]  /*4aa0*/  SHF.R.S32.HI R13, RZ, 0x3, R13 ;  /* 0x00000003ff0d7819 */ /* 0x000fe4000001140d */
[----:B------:R-:W-:Y:S01]  /*4ab0*/  F2FP.BF16.F32.PACK_AB R136, R137, R136 ;  /* 0x000000888988723e */ /* 0x000fe200000010ff */
[----:B------:R-:W-:Y:S01]  /*4ac0*/  IMAD.IADD R14, R3, 0x1, -R0 ;  /* 0x00000001030e7824 */ /* 0x000fe200078e0a00 */
[----:B------:R-:W-:Y:S01]  /*4ad0*/  SHF.R.S32.HI R0, RZ, 0x4, R15 ;  /* 0x00000004ff007819 */ /* 0x000fe2000001140f */
[----:B------:R-:W-:Y:S01]  /*4ae0*/  IMAD R18, R13, 0x200, R18 ;  /* 0x000002000d127824 */ /* 0x000fe200078e0212 */
[----:B------:R-:W-:Y:S01]  /*4af0*/  F2FP.BF16.F32.PACK_AB R130, R133, R132 ;  /* 0x000000848582723e */ /* 0x000fe200000010ff */
[C---:B------:R-:W-:Y:S01]  /*4b00*/  IMAD.SHL.U32 R15, R14.reuse, 0x40, RZ ;  /* 0x000000400e0f7824 */ /* 0x040fe200078e00ff */
[----:B------:R-:W-:Y:S01]  /*4b10*/  R2P PR, R14, 0x6 ;  /* 0x000000060e007804 */ /* 0x000fe20000000000 */
[----:B------:R-:W-:Y:S01]  /*4b20*/  IMAD.SHL.U32 R16, R0, 0x8, RZ ;  /* 0x0000000800107824 */ /* 0x000fe200078e00ff */
[----:B------:R-:W-:-:S02]  /*4b30*/  F2FP.BF16.F32.PACK_AB R131, R135, R134 ;  /* 0x000000868783723e */ /* 0x000fc400000010ff */
[----:B------:R-:W-:Y:S02]  /*4b40*/  LOP3.LUT R15, R15, 0x1c0, RZ, 0xc0, !PT ;  /* 0x000001c00f0f7812 */ /* 0x000fe400078ec0ff */
[----:B------:R-:W-:Y:S02]  /*4b50*/  SEL R17, R17, 0xffffffc0, !P2 ;  /* 0xffffffc011117807 */ /* 0x000fe40005000000 */
[----:B------:R-:W-:Y:S02]  /*4b60*/  LOP3.LUT R16, R15, 0x8, R16, 0xf8, !PT ;  /* 0x000000080f107812 */ /* 0x000fe400078ef810 */
[----:B------:R-:W-:Y:S02]  /*4b70*/  SHF.R.U32.HI R15, RZ, 0x3, R15 ;  /* 0x00000003ff0f7819 */ /* 0x000fe4000001160f */
[----:B------:R-:W-:Y:S02]  /*4b80*/  F2FP.BF16.F32.PACK_AB R137, R139, R138 ;  /* 0x0000008a8b89723e */ /* 0x000fe400000010ff */
[----:B------:R-:W-:Y:S01]  /*4b90*/  LOP3.LUT R15, R16, R15, RZ, 0x3c, !PT ;  /* 0x0000000f100f7212 */ /* 0x000fe200078e3cff */
[----:B------:R-:W-:Y:S01]  /*4ba0*/  IMAD.MOV.U32 R16, RZ, RZ, 0x20 ;  /* 0x00000020ff107424 */ /* 0x000fe200078e00ff */
[----:B------:R-:W-:-:S02]  /*4bb0*/  F2FP.BF16.F32.PACK_AB R144, R145, R144 ;  /* 0x000000909190723e */ /* 0x000fc400000010ff */
[----:B------:R-:W-:Y:S01]  /*4bc0*/  F2FP.BF16.F32.PACK_AB R138, R141, R140 ;  /* 0x0000008c8d8a723e */ /* 0x000fe200000010ff */
[----:B------:R-:W-:Y:S01]  /*4bd0*/  IMAD.IADD R15, R15, 0x1, R18 ;  /* 0x000000010f0f7824 */ /* 0x000fe200078e0212 */
[----:B------:R-:W-:Y:S02]  /*4be0*/  SEL R16, R16, 0xffffffe0, !P1 ;  /* 0xffffffe010107807 */ /* 0x000fe40004800000 */
[----:B------:R-:W-:Y:S02]  /*4bf0*/  F2FP.BF16.F32.PACK_AB R139, R143, R142 ;  /* 0x0000008e8f8b723e */ /* 0x000fe400000010ff */
[----:B------:R-:W-:Y:S02]  /*4c00*/  LEA R15, R15, UR6, 0x1 ;  /* 0x000000060f0f7c11 */ /* 0x000fe4000f8e08ff */
[----:B------:R-:W-:Y:S02]  /*4c10*/  F2FP.BF16.F32.PACK_AB R145, R147, R146 ;  /* 0x000000929391723e */ /* 0x000fe400000010ff */
[--C-:B------:R-:W-:Y:S01]  /*4c20*/  IADD3 R16, R16, 0x8000, R15.reuse ;  /* 0x0000800010107810 */ /* 0x100fe20007ffe00f */
[----:B------:R-:W-:Y:S01]  /*4c30*/  STSM.16.M88.4 [R15+0x8000], R88 ;  /* 0x008000580f007844 */ /* 0x000fe20000000200 */
[----:B------:R-:W-:-:S02]  /*4c40*/  IADD3 R18, R17, 0x8000, R15 ;  /* 0x0000800011127810 */ /* 0x000fc40007ffe00f */
[----:B------:R-:W-:Y:S01]  /*4c50*/  F2FP.BF16.F32.PACK_AB R146, R149, R148 ;  /* 0x000000949592723e */ /* 0x000fe200000010ff */
[----:B------:R-:W-:Y:S01]  /*4c60*/  IMAD.IADD R17, R16, 0x1, R17 ;  /* 0x0000000110117824 */ /* 0x000fe200078e0211 */
        /* <DEDUP_REMOVED lines=30> */
[----:B------:R-:W-:Y:S01]  /*4e50*/  ULDC UR7, c[0x0][0x808] ;  /* 0x0002020000077ab9 */ /* 0x000fe20000000800 */
[----:B------:R-:W-:Y:S01]  /*4e60*/  F2FP.BF16.F32.PACK_AB R51, R55, R54 ;  /* 0x000000363733723e */ /* 0x000fe200000010ff */
[----:B------:R-:W4:Y:S01]  /*4e70*/  S2UR UR9, SR_CTAID.Y ;  /* 0x00000000000979c3 */ /* 0x000f220000002600 */
[----:B------:R-:W-:Y:S01]  /*4e80*/  F2FP.BF16.F32.PACK_AB R57, R59, R58 ;  /* 0x0000003a3b39723e */ /* 0x000fe200000010ff */
[----:B-1----:R-:W-:Y:S01]  /*4e90*/  IMAD.U32 R4, RZ, RZ, UR4 ;  /* 0x00000004ff047e24 */ /* 0x002fe2000f8e00ff */
[----:B------:R-:W-:Y:S01]  /*4ea0*/  F2FP.BF16.F32.PACK_AB R58, R61, R60 ;  /* 0x0000003c3d3a723e */ /* 0x000fe200000010ff */
[----:B------:R3:W-:Y:S01]  /*4eb0*/  STSM.16.M88.4 [R17+-0x8000], R48 ;  /* 0xff80003011007844 */ /* 0x0007e20000000200 */
[----:B------:R-:W-:Y:S01]  /*4ec0*/  F2FP.BF16.F32.PACK_AB R59, R63, R62 ;  /* 0x0000003e3f3b723e */ /* 0x000fe200000010ff */
[----:B------:R-:W-:Y:S01]  /*4ed0*/  IMAD.U32 R5, RZ, RZ, UR5 ;  /* 0x00000005ff057e24 */ /* 0x000fe2000f8e00ff */
[----:B------:R-:W-:Y:S01]  /*4ee0*/  F2FP.BF16.F32.PACK_AB R65, R67, R66 ;  /* 0x000000424341723e */ /* 0x000fe200000010ff */
[----:B------:R-:W-:Y:S01]  /*4ef0*/  ULDC.64 UR4, c[0x0][0x878] ;  /* 0x00021e0000047ab9 */ /* 0x000fe20000000a00 */
[----:B------:R-:W-:Y:S01]  /*4f00*/  F2FP.BF16.F32.PACK_AB R66, R69, R68 ;  /* 0x000000444542723e */ /* 0x000fe200000010ff */
[----:B------:R3:W-:Y:S01]  /*4f10*/  STSM.16.M88.4 [R15+0x4000], R56 ;  /* 0x004000380f007844 */ /* 0x0007e20000000200 */
[----:B------:R-:W-:Y:S01]  /*4f20*/  F2FP.BF16.F32.PACK_AB R67, R71, R70 ;  /* 0x000000464743723e */ /* 0x000fe200000010ff */
[----:B------:R-:W1:Y:S01]  /*4f30*/  LDC.64 R36, c[0x0][0x850] ;  /* 0x00021400ff247b82 */ /* 0x000e620000000a00 */
[----:B------:R-:W-:-:S02]  /*4f40*/  F2FP.BF16.F32.PACK_AB R73, R75, R74 ;  /* 0x0000004a4b49723e */ /* 0x000fc400000010ff */
[----:B------:R-:W-:Y:S01]  /*4f50*/  F2FP.BF16.F32.PACK_AB R74, R77, R76 ;  /* 0x0000004c4d4a723e */ /* 0x000fe200000010ff */
[----:B------:R3:W-:Y:S01]  /*4f60*/  STSM.16.M88.4 [R16+-0x4000], R64 ;  /* 0xffc0004010007844 */ /* 0x0007e20000000200 */
[----:B------:R-:W-:Y:S02]  /*4f70*/  F2FP.BF16.F32.PACK_AB R75, R79, R78 ;  /* 0x0000004e4f4b723e */ /* 0x000fe400000010ff */
[----:B------:R-:W-:Y:S02]  /*4f80*/  F2FP.BF16.F32.PACK_AB R81, R83, R82 ;  /* 0x000000525351723e */ /* 0x000fe400000010ff */
[----:B------:R-:W-:Y:S01]  /*4f90*/  F2FP.BF16.F32.PACK_AB R82, R85, R84 ;  /* 0x000000545552723e */ /* 0x000fe200000010ff */
[----:B------:R3:W-:Y:S01]  /*4fa0*/  STSM.16.M88.4 [R18+-0x4000], R72 ;  /* 0xffc0004812007844 */ /* 0x0007e20000000200 */
[----:B------:R-:W-:Y:S02]  /*4fb0*/  F2FP.BF16.F32.PACK_AB R83, R87, R86 ;  /* 0x000000565753723e */ /* 0x000fe400000010ff */
[----:B------:R-:W-:-:S03]  /*4fc0*/  PLOP3.LUT P0, PT, PT, PT, UP0, 0x80, 0x0 ;  /* 0x000000000000781c */ /* 0x000fc60003f0f008 */
[----:B------:R3:W-:Y:S01]  /*4fd0*/  STSM.16.M88.4 [R17+-0x4000], R80 ;  /* 0xffc0005011007844 */ /* 0x0007e20000000200 */
[----:B------:R-:W-:Y:S01]  /*4fe0*/  BAR.SYNC.DEFER_BLOCKING 0x1, 0x100 ;  /* 0x0044000000007b1d */ /* 0x000fe20000010000 */
[----:B------:R-:W-:-:S04]  /*4ff0*/  UISETP.NE.U32.AND UP1, UPT, UR4, URZ, UPT ;  /* 0x0000003f0400728c */ /* 0x000fc8000bf25070 */
[----:B------:R-:W-:-:S04]  /*5000*/  UISETP.NE.AND.EX UP1, UPT, UR5, URZ, UPT, UP1 ;  /* 0x0000003f0500728c */ /* 0x000fc8000bf25310 */
[----:B--2---:R-:W2:Y:S07]  /*5010*/  @P0 LDG.E R8, desc[UR46][R4.64] ;  /* 0x0000002e04080981 */ /* 0x004eae000c1e1900 */
[----:B------:R-:W-:Y:S01]  /*5020*/  @UP1 ULDC.64 UR4, c[0x0][0x878] ;  /* 0x00021e0000041ab9 */ /* 0x000fe20000000a00 */
[----:B------:R-:W-:Y:S01]  /*5030*/  PLOP3.LUT P1, PT, PT, PT, UP1, 0x80, 0x0 ;  /* 0x000000000000781c */ /* 0x000fe20003f2f018 */
[----:B------:R-:W-:Y:S01]  /*5040*/  @UP1 UIMAD.WIDE UR4, UR36, 0x4, UR4 ;  /* 0x00000004240418a5 */ /* 0x000fe2000f8e0204 */
[----:B------:R-:W-:-:S05]  /*5050*/  IMAD.U32 R2, RZ, RZ, UR7 ;  /* 0x00000007ff027e24 */ /* 0x000fca000f8e00ff */
[----:B------:R-:W-:Y:S02]  /*5060*/  IMAD.U32 R6, RZ, RZ, UR4 ;  /* 0x00000004ff067e24 */ /* 0x000fe4000f8e00ff */
[----:B------:R-:W-:-:S05]  /*5070*/  IMAD.U32 R7, RZ, RZ, UR5 ;  /* 0x00000005ff077e24 */ /* 0x000fca000f8e00ff */
[----:B------:R3:W5:Y:S01]  /*5080*/  @P1 LDG.E R2, desc[UR46][R6.64] ;  /* 0x0000002e06021981 */ /* 0x000762000c1e1900 */
[----:B------:R-:W-:Y:S01]  /*5090*/  LEA.HI R10, R19, R20, RZ, 0x7 ;  /* 0x00000014130a7211 */ /* 0x000fe200078f38ff */
[----:B------:R-:W-:Y:S01]  /*50a0*/  IMAD.SHL.U32 R14, R14, 0x8, RZ ;  /* 0x000000080e0e7824 */ /* 0x000fe200078e00ff */
[----:B------:R-:W-:Y:S01]  /*50b0*/  UMOV UR4, URZ ;  /* 0x0000003f00047c82 */ /* 0x000fe20008000000 */
[----:B------:R-:W1:Y:S01]  /*50c0*/  S2R R39, SR_CTAID.X ;  /* 0x0000000000277919 */ /* 0x000e620000002500 */
[----:B------:R-:W-:Y:S01]  /*50d0*/  UMOV UR5, URZ ;  /* 0x0000003f00057c82 */ /* 0x000fe20008000000 */
[----:B------:R-:W-:Y:S01]  /*50e0*/  IMAD.SHL.U32 R10, R10, 0x4, RZ ;  /* 0x000000040a0a7824 */ /* 0x000fe200078e00ff */
[----:B----4-:R-:W-:-:S04]  /*50f0*/  USHF.R.S32.HI UR10, URZ, 0x1f, UR9 ;  /* 0x0000001f3f0a7899 */ /* 0x010fc80008011409 */
[----:B------:R-:W-:-:S05]  /*5100*/  LOP3.LUT R10, R10, 0x7ffffe00, RZ, 0xc0, !PT ;  /* 0x7ffffe000a0a7812 */ /* 0x000fca00078ec0ff */
[----:B------:R-:W-:Y:S01]  /*5110*/  IMAD R10, R13, 0x2000, R10 ;  /* 0x000020000d0a7824 */ /* 0x000fe200078e020a */
[----:B--2---:R-:W-:Y:S01]  /*5120*/  @P0 R2UR UR7, R8 ;  /* 0x00000000080702ca */ /* 0x004fe200000e0000 */
[----:B------:R-:W-:-:S05]  /*5130*/  IMAD.SHL.U32 R8, R0, 0x40, RZ ;  /* 0x0000004000087824 */ /* 0x000fca00078e00ff */
[----:B------:R-:W-:-:S04]  /*5140*/  LOP3.LUT R9, R8, 0x1c0, RZ, 0xc0, !PT ;  /* 0x000001c008097812 */ /* 0x000fc800078ec0ff */
[----:B------:R-:W-:Y:S02]  /*5150*/  LOP3.LUT R14, R9, 0x38, R14, 0xf8, !PT ;  /* 0x00000038090e7812 */ /* 0x000fe400078ef80e */
[----:B------:R-:W-:Y:S01]  /*5160*/  SHF.R.U32.HI R9, RZ, 0x3, R9 ;  /* 0x00000003ff097819 */ /* 0x000fe20000011609 */
[----:B------:R-:W-:Y:S02]  /*5170*/  @UP0 USHF.R.S32.HI UR8, URZ, 0x1f, UR7 ;  /* 0x0000001f3f080899 */ /* 0x000fe40008011407 */
[----:B------:R-:W-:Y:S01]  /*5180*/  @UP0 UMOV UR4, UR7 ;  /* 0x0000000700040c82 */ /* 0x000fe20008000000 */
[----:B------:R-:W-:-:S04]  /*5190*/  LOP3.LUT R9, R14, R9, RZ, 0x3c, !PT ;  /* 0x000000090e097212 */ /* 0x000fc800078e3cff */
[----:B------:R-:W-:Y:S01]  /*51a0*/  @UP0 UMOV UR5, UR8 ;  /* 0x0000000800050c82 */ /* 0x000fe20008000000 */
[----:B------:R-:W-:Y:S01]  /*51b0*/  IMAD.IADD R9, R10, 0x1, R9 ;  /* 0x000000010a097824 */ /* 0x000fe200078e0209 */
[----:B-1-3--:R-:W-:Y:S06]  /*51c0*/  @P1 BRA `(.L_x_1735) ;  /* 0x0000000000101947 */ /* 0x00afec0003800000 */
[----:B------:R-:W-:Y:S05]  /*51d0*/  @!P0 BRA `(.L_x_1735) ;  /* 0x00000000000c8947 */ /* 0x000fea0003800000 */
[----:B------:R-:W2:Y:S04]  /*51e0*/  LDG.E R7, desc[UR46][R4.64] ;  /* 0x0000002e04077981 */ /* 0x000ea8000c1e1900 */
[----:B-----5:R-:W2:Y:S02]  /*51f0*/  LDG.E R2, desc[UR46][R4.64+0x4] ;  /* 0x0000042e04027981 */ /* 0x020ea4000c1e1900 */
[----:B--2---:R-:W-:-:S07]  /*5200*/  IMAD.IADD R2, R2, 0x1, -R7 ;  /* 0x0000000102027824 */ /* 0x004fce00078e0a07 */
.L_x_1735:
[----:B------:R-:W-:Y:S01]  /*5210*/  LEA R46, R9, UR6, 0x1 ;  /* 0x00000006092e7c11 */ /* 0x000fe2000f8e08ff */
[----:B------:R-:W-:Y:S01]  /*5220*/  IMAD R30, R36, UR10, RZ ;  /* 0x0000000a241e7c24 */ /* 0x000fe2000f8e02ff */
[----:B------:R-:W-:Y:S01]  /*5230*/  USHF.R.S32.HI UR6, URZ, 0x1f, UR36 ;  /* 0x0000001f3f067899 */ /* 0x000fe20008011424 */
[----:B-----5:R-:W-:Y:S01]  /*5240*/  IMAD R2, R39, -0x80, R2 ;  /* 0xffffff8027027824 */ /* 0x020fe200078e0202 */
[----:B------:R-:W1:Y:S01]  /*5250*/  LDC.64 R48, c[0x0][0x820] ;  /* 0x00020800ff307b82 */ /* 0x000e620000000a00 */
[----:B------:R2:W3:Y:S01]  /*5260*/  LDS.128 R32, [R46+0x8800] ;  /* 0x008800002e207984 */ /* 0x0004e20000000c00 */
[----:B------:R-:W-:Y:S01]  /*5270*/  IMAD.SHL.U32 R28, R3, 0x8, RZ ;  /* 0x00000008031c7824 */ /* 0x000fe200078e00ff */
[----:B------:R-:W-:Y:S01]  /*5280*/  ULDC UR11, c[0x0][0x83c] ;  /* 0x00020f00000b7ab9 */ /* 0x000fe20000000800 */
[----:B------:R-:W-:Y:S01]  /*5290*/  IMAD R37, R37, UR9, R30 ;  /* 0x0000000925257c24 */ /* 0x000fe2000f8e021e */
[----:B------:R2:W4:Y:S01]  /*52a0*/  LDS.128 R24, [R46+0x1000] ;  /* 0x001000002e187984 */ /* 0x0005220000000c00 */
[----:B------:R-:W-:Y:S01]  /*52b0*/  VIADD R30, R0, 0x10 ;  /* 0x00000010001e7836 */ /* 0x000fe20000000000 */
[----:B------:R-:W-:Y:S01]  /*52c0*/  VIMNMX R47, R2, 0x80, PT ;  /* 0x00000080022f7848 */ /* 0x000fe20003fe0100 */
[----:B------:R-:W-:Y:S01]  /*52d0*/  VIADD R31, R0, 0x20 ;  /* 0x00000020001f7836 */ /* 0x000fe20000000000 */
[----:B------:R2:W1:Y:S01]  /*52e0*/  LDS.128 R20, [R46+0x1800] ;  /* 0x001800002e147984 */ /* 0x0004620000000c00 */
[--C-:B------:R-:W-:Y:S01]  /*52f0*/  SHF.R.S32.HI R29, RZ, 0x1f, R28.reuse ;  /* 0x0000001fff1d7819 */ /* 0x100fe2000001141c */
[----:B------:R-:W-:Y:S01]  /*5300*/  USEL UR8, UR6, URZ, !UP0 ;  /* 0x0000003f06087287 */ /* 0x000fe2000c000000 */
[-C--:B------:R-:W-:Y:S01]  /*5310*/  ISETP.GE.AND P6, PT, R30, R47.reuse, PT ;  /* 0x0000002f1e00720c */ /* 0x080fe20003fc6270 */
[----:B------:R2:W1:Y:S01]  /*5320*/  LDS.128 R16, [R46+0x2000] ;  /* 0x002000002e107984 */ /* 0x0004620000000c00 */
[C---:B------:R-:W-:Y:S01]  /*5330*/  VIADD R30, R0.reuse, 0x40 ;  /* 0x00000040001e7836 */ /* 0x040fe20000000000 */
[-C--:B------:R-:W-:Y:S01]  /*5340*/  ISETP.GE.AND P2, PT, R0, R47.reuse, PT ;  /* 0x0000002f0000720c */ /* 0x080fe20003f46270 */
[----:B------:R-:W-:Y:S01]  /*5350*/  IMAD.WIDE.U32 R2, R36, UR9, R28 ;  /* 0x0000000924027c25 */ /* 0x000fe2000f8e001c */
[----:B------:R2:W1:Y:S01]  /*5360*/  LDS.128 R12, [R46+0x2800] ;  /* 0x002800002e0c7984 */ /* 0x0004620000000c00 */
[----:B------:R-:W-:Y:S01]  /*5370*/  ULDC.64 UR6, c[0x0][0x858] ;  /* 0x0002160000067ab9 */ /* 0x000fe20000000a00 */
[-C--:B------:R-:W-:Y:S01]  /*5380*/  ISETP.GE.AND P1, PT, R30, R47.reuse, PT ;  /* 0x0000002f1e00720c */ /* 0x080fe20003f26270 */
[----:B------:R-:W-:Y:S01]  /*5390*/  IMAD.MOV.U32 R30, RZ, RZ, R2 ;  /* 0x000000ffff1e7224 */ /* 0x000fe200078e0002 */
[----:B------:R2:W1:Y:S01]  /*53a0*/  LDS.128 R8, [R46+0x3000] ;  /* 0x003000002e087984 */ /* 0x0004620000000c00 */
[----:B------:R-:W-:Y:S01]  /*53b0*/  ISETP.GE.OR P4, PT, R28, UR11, P2 ;  /* 0x0000000b1c007c0c */ /* 0x000fe20009786670 */
[----:B------:R-:W-:Y:S01]  /*53c0*/  USEL UR36, UR36, URZ, !UP0 ;  /* 0x0000003f24247287 */ /* 0x000fe2000c000000 */
[C---:B------:R-:W-:Y:S01]  /*53d0*/  IADD3 R2, P3, R0.reuse, UR4, RZ ;  /* 0x0000000400027c10 */ /* 0x040fe2000ff7e0ff */
[----:B------:R2:W1:Y:S01]  /*53e0*/  LDS.128 R4, [R46+0x3800] ;  /* 0x003800002e047984 */ /* 0x0004620000000c00 */
[----:B------:R-:W-:Y:S01]  /*53f0*/  UIMAD UR4, UR8, UR6, URZ ;  /* 0x00000006080472a4 */ /* 0x000fe2000f8e023f */
[----:B------:R-:W-:Y:S01]  /*5400*/  ISETP.GE.AND P0, PT, R31, R47, PT ;  /* 0x0000002f1f00720c */ /* 0x000fe20003f06270 */
[----:B------:R-:W-:Y:S01]  /*5410*/  IMAD.IADD R31, R3, 0x1, R37 ;  /* 0x00000001031f7824 */ /* 0x000fe200078e0225 */
[C---:B------:R-:W-:Y:S01]  /*5420*/  LEA.HI.X.SX32 R3, R0.reuse, UR5, 0x1, P3 ;  /* 0x0000000500037c11 */ /* 0x040fe200098f0eff */
[----:B------:R-:W-:Y:S01]  /*5430*/  IMAD.U32 R45, RZ, RZ, UR6 ;  /* 0x00000006ff2d7e24 */ /* 0x000fe2000f8e00ff */
[----:B------:R-:W-:Y:S01]  /*5440*/  UIMAD UR4, UR36, UR7, UR4 ;  /* 0x00000007240472a4 */ /* 0x000fe2000f8e0204 */
[----:B------:R-:W-:Y:S01]  /*5450*/  VIADD R36, R0, 0x30 ;  /* 0x0000003000247836 */ /* 0x000fe20000000000 */
[----:B------:R-:W-:Y:S01]  /*5460*/  BSSY B0, `(.L_x_1736) ;  /* 0x0000014000007945 */ /* 0x000fe20003800000 */
[----:B------:R-:W-:Y:S01]  /*5470*/  IMAD.WIDE.U32 R44, R45, UR36, R30 ;  /* 0x000000242d2c7c25 */ /* 0x000fe2000f8e001e */
[----:B------:R-:W-:-:S02]  /*5480*/  P2R R50, PR, RZ, 0x40 ;  /* 0x00000040ff327803 */ /* 0x000fc40000000000 */
[----:B------:R-:W-:Y:S01]  /*5490*/  ISETP.GE.AND P5, PT, R36, R47, PT ;  /* 0x0000002f2400720c */ /* 0x000fe20003fa6270 */
[----:B------:R-:W-:Y:S01]  /*54a0*/  VIADD R41, R45, UR4 ;  /* 0x000000042d297c36 */ /* 0x000fe20008000000 */
[----:B------:R-:W-:Y:S01]  /*54b0*/  ISETP.GE.OR P3, PT, R28, UR11, P6 ;  /* 0x0000000b1c007c0c */ /* 0x000fe2000b766670 */
[----:B------:R-:W-:Y:S01]  /*54c0*/  IMAD.WIDE R2, R39, 0x80, R2 ;  /* 0x0000008027027825 */ /* 0x000fe200078e0202 */
[----:B------:R-:W-:Y:S01]  /*54d0*/  P2R R51, PR, RZ, 0x20 ;  /* 0x00000020ff337803 */ /* 0x000fe20000000000 */
[----:B--23--:R-:W-:Y:S10]  /*54e0*/  @P4 BRA `(.L_x_1737) ;  /* 0x00000000002c4947 */ /* 0x00cff40003800000 */
        /* <DEDUP_REMOVED lines=11> */
.L_x_1737:
[----:B------:R-:W-:Y:S05]  /*55a0*/  BSYNC B0 ;  /* 0x0000000000007941 */ /* 0x000fea0003800000 */
.L_x_1736:
        /* <DEDUP_REMOVED lines=15> */
.L_x_1739:
[----:B------:R-:W-:Y:S05]  /*56a0*/  BSYNC B0 ;  /* 0x0000000000007941 */ /* 0x000fea0003800000 */
.L_x_1738:
        /* <DEDUP_REMOVED lines=18> */
.L_x_1741:
[----:B------:R-:W-:Y:S05]  /*57d0*/  BSYNC B0 ;  /* 0x0000000000007941 */ /* 0x000fea0003800000 */
.L_x_1740:
        /* <DEDUP_REMOVED lines=17> */
.L_x_1743:
[----:B------:R-:W-:Y:S05]  /*58f0*/  BSYNC B0 ;  /* 0x0000000000007941 */ /* 0x000fea0003800000 */
.L_x_1742:
        /* <DEDUP_REMOVED lines=18> */
.L_x_1745:
[----:B------:R-:W-:Y:S05]  /*5a20*/  BSYNC B0 ;  /* 0x0000000000007941 */ /* 0x000fea0003800000 */
.L_x_1744:
        /* <DEDUP_REMOVED lines=18> */
.L_x_1747:
[----:B------:R-:W-:Y:S05]  /*5b50*/  BSYNC B0 ;  /* 0x0000000000007941 */ /* 0x000fea0003800000 */
.L_x_1746:
[----:B--23--:R2:W3:Y:S01]  /*5b60*/  LDS.128 R32, [R46+0xb000] ;  /* 0x00b000002e207984 */ /* 0x00c4e20000000c00 */
[----:B------:R-:W-:Y:S01]  /*5b70*/  ISETP.GE.AND P4, PT, R38, R47, PT ;  /* 0x0000002f2600720c */ /* 0x000fe20003f86270 */
[----:B------:R-:W-:Y:S01]  /*5b80*/  BSSY B0, `(.L_x_1748) ;  /* 0x0000011000007945 */ /* 0x000fe20003800000 */
[----:B------:R-:W-:Y:S02]  /*5b90*/  IMAD R38, R48, UR10, RZ ;  /* 0x0000000a30267c24 */ /* 0x000fe4000f8e02ff */
        /* <DEDUP_REMOVED lines=15> */
.L_x_1749:
[----:B------:R-:W-:Y:S05]  /*5c90*/  BSYNC B0 ;  /* 0x0000000000007941 */ /* 0x000fea0003800000 */
.L_x_1748:
        /* <DEDUP_REMOVED lines=21> */
.L_x_1751:
[----:B------:R-:W-:Y:S05]  /*5df0*/  BSYNC B0 ;  /* 0x0000000000007941 */ /* 0x000fea0003800000 */
.L_x_1750:
[----:B------:R-:W-:Y:S01]  /*5e00*/  P2R R0, PR, RZ, 0x20 ;  /* 0x00000020ff007803 */ /* 0x000fe20000000000 */
[----:B------:R-:W-:Y:S01]  /*5e10*/  ULDC UR5, c[0x0][0x80c] ;  /* 0x0002030000057ab9 */ /* 0x000fe20000000800 */
[----:B------:R-:W-:Y:S01]  /*5e20*/  ISETP.NE.AND P5, PT, R50, RZ, PT ;  /* 0x000000ff3200720c */ /* 0x000fe20003fa5270 */
[----:B------:R-:W-:Y:S01]  /*5e30*/  ULDC.64 UR6, c[0x0][0x828] ;  /* 0x00020a0000067ab9 */ /* 0x000fe20000000a00 */
[----:B------:R-:W-:Y:S01]  /*5e40*/  ISETP.NE.AND P6, PT, R51, RZ, PT ;  /* 0x000000ff3300720c */ /* 0x000fe20003fc5270 */
[----:B------:R-:W-:Y:S01]  /*5e50*/  IMAD.U32 R29, RZ, RZ, UR6 ;  /* 0x00000006ff1d7e24 */ /* 0x000fe2000f8e00ff */
[C---:B------:R-:W-:Y:S01]  /*5e60*/  ISETP.GE.OR P5, PT, R28.reuse, UR5, P5 ;  /* 0x000000051c007c0c */ /* 0x040fe2000afa6670 */
[----:B------:R-:W-:Y:S01]  /*5e70*/  IMAD.IADD R39, R39, 0x1, R43 ;  /* 0x0000000127277824 */ /* 0x000fe200078e022b */
[----:B------:R-:W-:Y:S01]  /*5e80*/  ISETP.GE.OR P2, PT, R28, UR5, P2 ;  /* 0x000000051c007c0c */ /* 0x000fe20009746670 */
[----:B------:R-:W-:Y:S01]  /*5e90*/  UIMAD UR4, UR8, UR6, URZ ;  /* 0x00000006080472a4 */ /* 0x000fe2000f8e023f */
[----:B------:R-:W-:Y:S01]  /*5ea0*/  P2R R40, PR, RZ, 0x20 ;  /* 0x00000020ff287803 */ /* 0x000fe20000000000 */
[----:B------:R-:W-:Y:S01]  /*5eb0*/  IMAD.WIDE.U32 R38, R29, UR36, R38 ;  /* 0x000000241d267c25 */ /* 0x000fe2000f8e0026 */
[----:B------:R-:W-:Y:S01]  /*5ec0*/  ISETP.NE.AND P5, PT, R0, RZ, PT ;  /* 0x000000ff0000720c */ /* 0x000fe20003fa5270 */
[----:B------:R-:W-:Y:S01]  /*5ed0*/  UIMAD UR4, UR36, UR7, UR4 ;  /* 0x00000007240472a4 */ /* 0x000fe2000f8e0204 */
[C---:B------:R-:W-:Y:S01]  /*5ee0*/  ISETP.GE.OR P0, PT, R28.reuse, UR5, P0 ;  /* 0x000000051c007c0c */ /* 0x040fe20008706670 */
[----:B------:R-:W-:Y:S01]  /*5ef0*/  BSSY B0, `(.L_x_1752) ;  /* 0x0000013000007945 */ /* 0x000fe20003800000 */
[----:B------:R-:W-:-:S02]  /*5f00*/  ISETP.GE.OR P6, PT, R28, UR5, P6 ;  /* 0x000000051c007c0c */ /* 0x000fc4000b7c6670 */
[C---:B------:R-:W-:Y:S01]  /*5f10*/  ISETP.GE.OR P1, PT, R28.reuse, UR5, P1 ;  /* 0x000000051c007c0c */ /* 0x040fe20008f26670 */
[----:B--23--:R-:W-:Y:S01]  /*5f20*/  VIADD R35, R39, UR4 ;  /* 0x0000000427237c36 */ /* 0x00cfe20008000000 */
[C---:B------:R-:W-:Y:S02]  /*5f30*/  ISETP.GE.OR P3, PT, R28.reuse, UR5, P3 ;  /* 0x000000051c007c0c */ /* 0x040fe40009f66670 */
[C---:B------:R-:W-:Y:S02]  /*5f40*/  ISETP.GE.OR P4, PT, R28.reuse, UR5, P4 ;  /* 0x000000051c007c0c */ /* 0x040fe4000a786670 */
        /* <DEDUP_REMOVED lines=13> */
.L_x_1753:
[----:B------:R-:W-:Y:S05]  /*6020*/  BSYNC B0 ;  /* 0x0000000000007941 */ /* 0x000fea0003800000 */
.L_x_1752:
[----:B---3--:R3:W1:Y:S01]  /*6030*/  LDS.128 R28, [R46+0x800] ;  /* 0x000800002e1c7984 */ /* 0x0086620000000c00 */
        /* <DEDUP_REMOVED lines=15> */
[----:B-1----:R1:W-:Y:S02]  /*6130*/  STG.E.128 desc[UR46][R36.64], R28 ;  /* 0x0000001c24007986 */ /* 0x0023e4000c101d2e */
.L_x_1755:
[----:B------:R-:W-:Y:S05]  /*6140*/  BSYNC B0 ;  /* 0x0000000000007941 */ /* 0x000fea0003800000 */
.L_x_1754:
        /* <DEDUP_REMOVED lines=15> */
.L_x_1757:
[----:B------:R-:W-:Y:S05]  /*6240*/  BSYNC B0 ;  /* 0x0000000000007941 */ /* 0x000fea0003800000 */
.L_x_1756:
[----:B------:R-:W-:Y:S04]  /*6250*/  BSSY B0, `(.L_x_1758) ;  /* 0x000000f000007945 */ /* 0x000fe80003800000 */
[----:B------:R-:W-:Y:S05]  /*6260*/  @P6 BRA `(.L_x_1759) ;  /* 0x0000000000346947 */ /* 0x000fea0003800000 */
        /* <DEDUP_REMOVED lines=13> */
.L_x_1759:
[----:B------:R-:W-:Y:S05]  /*6340*/  BSYNC B0 ;  /* 0x0000000000007941 */ /* 0x000fea0003800000 */
.L_x_1758:
        /* <DEDUP_REMOVED lines=15> */
.L_x_1761:
[----:B------:R-:W-:Y:S05]  /*6440*/  BSYNC B0 ;  /* 0x0000000000007941 */ /* 0x000fea0003800000 */
.L_x_1760:
        /* <DEDUP_REMOVED lines=15> */
.L_x_1763:
[----:B------:R-:W-:Y:S05]  /*6540*/  BSYNC B0 ;  /* 0x0000000000007941 */ /* 0x000fea0003800000 */
.L_x_1762:
        /* <DEDUP_REMOVED lines=15> */
.L_x_1765:
[----:B------:R-:W-:Y:S05]  /*6640*/  BSYNC B0 ;  /* 0x0000000000007941 */ /* 0x000fea0003800000 */
.L_x_1764:
[----:B------:R-:W-:Y:S05]  /*6650*/  @P5 BRA `(.L_x_1709) ;  /* 0x0000005000c05947 */ /* 0x000fea0003800000 */
[----:B-1----:R-:W-:Y:S01]  /*6660*/  IADD3 R9, P0, R2, 0x70, RZ ;  /* 0x0000007002097810 */ /* 0x002fe20007f1e0ff */
        /* <DEDUP_REMOVED lines=13> */
.L_x_1734:
[----:B------:R-:W-:Y:S01]  /*6740*/  ULDC.64 UR4, c[0x0][0x870] ;  /* 0x00021c0000047ab9 */ /* 0x000fe20000000a00 */
[----:B------:R-:W1:Y:S01]  /*6750*/  S2R R6, SR_TID.X ;  /* 0x0000000000067919 */ /* 0x000e620000002100 */
[----:B------:R-:W-:Y:S01]  /*6760*/  UISETP.NE.U32.AND UP0, UPT, UR4, URZ, UPT ;  /* 0x0000003f0400728c */ /* 0x000fe2000bf05070 */
[----:B------:R-:W2:Y:S03]  /*6770*/  S2UR UR10, SR_CTAID.Y ;  /* 0x00000000000a79c3 */ /* 0x000ea60000002600 */
[----:B------:R-:W-:-:S03]  /*6780*/  UISETP.NE.AND.EX UP0, UPT, UR5, URZ, UPT, UP0 ;  /* 0x0000003f0500728c */ /* 0x000fc6000bf05300 */
[----:B------:R-:W-:Y:S02]  /*6790*/  ULDC.64 UR4, c[0x0][0x870] ;  /* 0x00021c0000047ab9 */ /* 0x000fe40000000a00 */
[----:B------:R-:W-:Y:S01]  /*67a0*/  UIMAD.WIDE UR4, UR36, 0x4, UR4 ;  /* 0x00000004240478a5 */ /* 0x000fe2000f8e0204 */
[----:B------:R-:W-:Y:S01]  /*67b0*/  PLOP3.LUT P0, PT, PT, PT, UP0, 0x80, 0x0 ;  /* 0x000000000000781c */ /* 0x000fe20003f0f008 */
[----:B------:R-:W-:Y:S01]  /*67c0*/  ULDC UR6, c[0x0][0x808] ;  /* 0x0002020000067ab9 */ /* 0x000fe20000000800 */
[----:B------:R-:W3:Y:S03]  /*67d0*/  LDC.64 R10, c[0x0][0x820] ;  /* 0x00020800ff0a7b82 */ /* 0x000ee60000000a00 */
[----:B------:R-:W-:Y:S02]  /*67e0*/  IMAD.U32 R2, RZ, RZ, UR4 ;  /* 0x00000004ff027e24 */ /* 0x000fe4000f8e00ff */
[----:B------:R-:W-:Y:S01]  /*67f0*/  IMAD.U32 R3, RZ, RZ, UR5 ;  /* 0x00000005ff037e24 */ /* 0x000fe2000f8e00ff */
[----:B------:R-:W-:-:S05]  /*6800*/  ULDC.64 UR4, c[0x0][0x878] ;  /* 0x00021e0000047ab9 */ /* 0x000fca0000000a00 */
[----:B------:R-:W4:Y:S01]  /*6810*/  @P0 LDG.E R8, desc[UR46][R2.64] ;  /* 0x0000002e02080981 */ /* 0x000f22000c1e1900 */
[----:B------:R-:W-:Y:S01]  /*6820*/  UISETP.NE.U32.AND UP1, UPT, UR4, URZ, UPT ;  /* 0x0000003f0400728c */ /* 0x000fe2000bf25070 */
[----:B------:R-:W-:-:S03]  /*6830*/  IMAD.U32 R0, RZ, RZ, UR6 ;  /* 0x00000006ff007e24 */ /* 0x000fc6000f8e00ff */
[----:B------:R-:W-:Y:S01]  /*6840*/  UISETP.NE.AND.EX UP1, UPT, UR5, URZ, UPT, UP1 ;  /* 0x0000003f0500728c */ /* 0x000fe2000bf25310 */
[----:B-1----:R-:W-:Y:S01]  /*6850*/  VIADD R7, R6, 0xffffff80 ;  /* 0xffffff8006077836 */ /* 0x002fe20000000000 */
[----:B------:R-:W1:Y:S04]  /*6860*/  S2R R9, SR_CTAID.X ;  /* 0x0000000000097919 */ /* 0x000e680000002500 */
[----:B------:R-:W-:Y:S02]  /*6870*/  PLOP3.LUT P1, PT, PT, PT, UP1, 0x80, 0x0 ;  /* 0x000000000000781c */ /* 0x000fe40003f2f018 */
[----:B------:R-:W-:-:S03]  /*6880*/  SHF.R.S32.HI R6, RZ, 0x1f, R7 ;  /* 0x0000001fff067819 */ /* 0x000fc60000011407 */
[----:B------:R-:W-:Y:S02]  /*6890*/  @UP1 ULDC.64 UR4, c[0x0][0x878] ;  /* 0x00021e0000041ab9 */ /* 0x000fe40000000a00 */
[----:B------:R-:W-:-:S06]  /*68a0*/  @UP1 UIMAD.WIDE UR4, UR36, 0x4, UR4 ;  /* 0x00000004240418a5 */ /* 0x000fcc000f8e0204 */
[----:B------:R-:W-:Y:S02]  /*68b0*/  IMAD.U32 R4, RZ, RZ, UR4 ;  /* 0x00000004ff047e24 */ /* 0x000fe4000f8e00ff */
[----:B------:R-:W-:Y:S01]  /*68c0*/  IMAD.U32 R5, RZ, RZ, UR5 ;  /* 0x00000005ff057e24 */ /* 0x000fe2000f8e00ff */
[----:B--2---:R-:W-:Y:S01]  /*68d0*/  USHF.R.S32.HI UR11, URZ, 0x1f, UR10 ;  /* 0x0000001f3f0b7899 */ /* 0x004fe2000801140a */
[----:B------:R-:W-:-:S03]  /*68e0*/  UMOV UR4, URZ ;  /* 0x0000003f00047c82 */ /* 0x000fc60008000000 */
[----:B------:R2:W5:Y:S01]  /*68f0*/  @P1 LDG.E R0, desc[UR46][R4.64] ;  /* 0x0000002e04001981 */ /* 0x000562000c1e1900 */
[----:B------:R-:W-:Y:S01]  /*6900*/  UMOV UR5, URZ ;  /* 0x0000003f00057c82 */ /* 0x000fe20008000000 */
[----:B----4-:R-:W-:Y:S02]  /*6910*/  @P0 R2UR UR6, R8 ;  /* 0x00000000080602ca */ /* 0x010fe400000e0000 */
[----:B------:R-:W-:-:S04]  /*6920*/  LEA.HI R8, R6, R7, RZ, 0x4 ;  /* 0x0000000706087211 */ /* 0x000fc800078f20ff */
[----:B------:R-:W-:Y:S02]  /*6930*/  LOP3.LUT R6, R8, 0x1ffffff0, RZ, 0xc0, !PT ;  /* 0x1ffffff008067812 */ /* 0x000fe400078ec0ff */
[----:B------:R-:W-:-:S03]  /*6940*/  SHF.R.S32.HI R17, RZ, 0x4, R8 ;  /* 0x00000004ff117819 */ /* 0x000fc60000011408 */
[----:B------:R-:W-:Y:S02]  /*6950*/  IMAD.IADD R6, R7, 0x1, -R6 ;  /* 0x0000000107067824 */ /* 0x000fe400078e0a06 */
[----:B------:R-:W-:Y:S02]  /*6960*/  @UP0 USHF.R.S32.HI UR7, URZ, 0x1f, UR6 ;  /* 0x0000001f3f070899 */ /* 0x000fe40008011406 */
[----:B--2---:R-:W-:Y:S01]  /*6970*/  IMAD.SHL.U32 R4, R6, 0x8, RZ ;  /* 0x0000000806047824 */ /* 0x004fe200078e00ff */
[----:B------:R-:W-:Y:S01]  /*6980*/  @UP0 UMOV UR4, UR6 ;  /* 0x0000000600040c82 */ /* 0x000fe20008000000 */
[----:B---3--:R-:W-:-:S03]  /*6990*/  IMAD R6, R10, UR11, RZ ;  /* 0x0000000b0a067c24 */ /* 0x008fc6000f8e02ff */
[----:B------:R-:W-:Y:S01]  /*69a0*/  @UP0 UMOV UR5, UR7 ;  /* 0x0000000700050c82 */ /* 0x000fe20008000000 */
[----:B------:R-:W-:Y:S01]  /*69b0*/  SHF.R.S32.HI R5, RZ, 0x1f, R4 ;  /* 0x0000001fff057819 */ /* 0x000fe20000011404 */
[----:B-1----:R-:W-:Y:S06]  /*69c0*/  @P1 BRA `(.L_x_1766) ;  /* 0x0000000000101947 */ /* 0x002fec0003800000 */
[----:B------:R-:W-:Y:S05]  /*69d0*/  @!P0 BRA `(.L_x_1766) ;  /* 0x00000000000c8947 */ /* 0x000fea0003800000 */
[----:B------:R-:W2:Y:S04]  /*69e0*/  LDG.E R7, desc[UR46][R2.64] ;  /* 0x0000002e02077981 */ /* 0x000ea8000c1e1900 */
[----:B-----5:R-:W2:Y:S02]  /*69f0*/  LDG.E R0, desc[UR46][R2.64+0x4] ;  /* 0x0000042e02007981 */ /* 0x020ea4000c1e1900 */
[----:B--2---:R-:W-:-:S07]  /*6a00*/  IMAD.IADD R0, R0, 0x1, -R7 ;  /* 0x0000000100007824 */ /* 0x004fce00078e0a07 */
.L_x_1766:
[----:B-----5:R-:W-:Y:S01]  /*6a10*/  IMAD R12, R9, -0x80, R0 ;  /* 0xffffff80090c7824 */ /* 0x020fe200078e0200 */
[----:B------:R-:W-:Y:S01]  /*6a20*/  USHF.R.S32.HI UR6, URZ, 0x1f, UR36 ;  /* 0x0000001f3f067899 */ /* 0x000fe20008011424 */
[C---:B------:R-:W-:Y:S01]  /*6a30*/  VIADD R19, R17.reuse, 0x40 ;  /* 0x0000004011137836 */ /* 0x040fe20000000000 */
[----:B------:R-:W-:Y:S01]  /*6a40*/  ULDC UR7, c[0x0][0x80c] ;  /* 0x0002030000077ab9 */ /* 0x000fe20000000800 */
[----:B------:R-:W-:Y:S01]  /*6a50*/  IMAD.WIDE.U32 R2, R10, UR10, R4 ;  /* 0x0000000a0a027c25 */ /* 0x000fe2000f8e0004 */
[-C--:B------:R-:W-:Y:S01]  /*6a60*/  ISETP.GE.AND P5, PT, R17, R12.reuse, PT ;  /* 0x0000000c1100720c */ /* 0x080fe20003fa6270 */
[----:B------:R-:W-:Y:S01]  /*6a70*/  USEL UR6, UR6, URZ, !UP0 ;  /* 0x0000003f06067287 */ /* 0x000fe2000c000000 */
[-C--:B------:R-:W-:Y:S01]  /*6a80*/  ISETP.GE.AND P2, PT, R19, R12.reuse, PT ;  /* 0x0000000c1300720c */ /* 0x080fe20003f46270 */
[C---:B------:R-:W-:Y:S01]  /*6a90*/  VIADD R7, R17.reuse, 0x10 ;  /* 0x0000001011077836 */ /* 0x040fe20000000000 */
[----:B------:R-:W1:Y:S01]  /*6aa0*/  LDC.64 R18, c[0x0][0x850] ;  /* 0x00021400ff127b82 */ /* 0x000e620000000a00 */
[----:B------:R-:W-:Y:S01]  /*6ab0*/  VIADD R15, R17, 0x30 ;  /* 0x00000030110f7836 */ /* 0x000fe20000000000 */
[----:B------:R-:W-:Y:S01]  /*6ac0*/  ULDC.64 UR8, c[0x0][0x828] ;  /* 0x00020a0000087ab9 */ /* 0x000fe20000000a00 */
[----:B------:R-:W-:Y:S01]  /*6ad0*/  IMAD R11, R11, UR10, R6 ;  /* 0x0000000a0b0b7c24 */ /* 0x000fe2000f8e0206 */
[----:B------:R-:W-:Y:S01]  /*6ae0*/  ISETP.GE.OR P4, PT, R4, UR7, P5 ;  /* 0x0000000704007c0c */ /* 0x000fe2000af86670 */
[----:B------:R-:W-:Y:S01]  /*6af0*/  IMAD.MOV.U32 R6, RZ, RZ, R2 ;  /* 0x000000ffff067224 */ /* 0x000fe200078e0002 */
[----:B------:R-:W-:Y:S01]  /*6b00*/  IADD3 R2, P3, R17, UR4, RZ ;  /* 0x0000000411027c10 */ /* 0x000fe2000ff7e0ff */
[----:B------:R-:W-:Y:S01]  /*6b10*/  USEL UR36, UR36, URZ, !UP0 ;  /* 0x0000003f24247287 */ /* 0x000fe2000c000000 */
[-C--:B------:R-:W-:Y:S01]  /*6b20*/  ISETP.GE.AND P6, PT, R7, R12.reuse, PT ;  /* 0x0000000c0700720c */ /* 0x080fe20003fc6270 */
        /* <DEDUP_REMOVED lines=11> */
[----:B------:R-:W-:Y:S01]  /*6be0*/  IMAD.WIDE R2, R9, 0x80, R2 ;  /* 0x0000008009027825 */ /* 0x000fe200078e0202 */
[----:B------:R-:W-:-:S03]  /*6bf0*/  ISETP.GE.OR P3, PT, R4, UR7, P6 ;  /* 0x0000000704007c0c */ /* 0x000fc6000b766670 */
[----:B------:R-:W-:Y:S01]  /*6c00*/  VIADD R9, R15, UR4 ;  /* 0x000000040f097c36 */ /* 0x000fe20008000000 */
[----:B------:R-:W-:Y:S09]  /*6c10*/  @P4 BRA `(.L_x_1768) ;  /* 0x0000000000284947 */ /* 0x000ff20003800000 */
        /* <DEDUP_REMOVED lines=10> */
.L_x_1768:
[----:B------:R-:W-:Y:S05]  /*6cc0*/  BSYNC B0 ;  /* 0x0000000000007941 */ /* 0x000fea0003800000 */
.L_x_1767:
[----:B------:R-:W-:Y:S01]  /*6cd0*/  BSSY B0, `(.L_x_1769) ;  /* 0x0000010000007945 */ /* 0x000fe20003800000 */
[----:B------:R-:W-:-:S03]  /*6ce0*/  ISETP.GE.OR P4, PT, R4, UR7, P0 ;  /* 0x0000000704007c0c */ /* 0x000fc60008786670 */
[----:B------:R-:W-:Y:S10]  /*6cf0*/  @P3 BRA `(.L_x_1770) ;  /* 0x0000000000343947 */ /* 0x000ff40003800000 */
        /* <DEDUP_REMOVED lines=13> */
.L_x_1770:
[----:B------:R-:W-:Y:S05]  /*6dd0*/  BSYNC B0 ;  /* 0x0000000000007941 */ /* 0x000fea0003800000 */
.L_x_1769:
[----:B------:R-:W-:Y:S01]  /*6de0*/  BSSY B0, `(.L_x_1771) ;  /* 0x0000010000007945 */ /* 0x000fe20003800000 */
[----:B------:R-:W-:-:S03]  /*6df0*/  ISETP.GE.OR P3, PT, R4, UR7, P1 ;  /* 0x0000000704007c0c */ /* 0x000fc60008f66670 */
[----:B------:R-:W-:Y:S10]  /*6e00*/  @P4 BRA `(.L_x_1772) ;  /* 0x0000000000344947 */ /* 0x000ff40003800000 */
        /* <DEDUP_REMOVED lines=13> */
.L_x_1772:
[----:B------:R-:W-:Y:S05]  /*6ee0*/  BSYNC B0 ;  /* 0x0000000000007941 */ /* 0x000fea0003800000 */
.L_x_1771:
[----:B------:R-:W-:Y:S01]  /*6ef0*/  BSSY B0, `(.L_x_1773) ;  /* 0x0000011000007945 */ /* 0x000fe20003800000 */
[----:B------:R-:W-:Y:S01]  /*6f00*/  ISETP.GE.OR P4, PT, R4, UR7, P2 ;  /* 0x0000000704007c0c */ /* 0x000fe20009786670 */
[----:B------:R-:W-:Y:S02]  /*6f10*/  VIADD R13, R17, 0x50 ;  /* 0x00000050110d7836 */ /* 0x000fe40000000000 */
[----:B------:R-:W-:Y:S10]  /*6f20*/  @P3 BRA `(.L_x_1774) ;  /* 0x0000000000343947 */ /* 0x000ff40003800000 */
        /* <DEDUP_REMOVED lines=13> */
.L_x_1774:
[----:B------:R-:W-:Y:S05]  /*7000*/  BSYNC B0 ;  /* 0x0000000000007941 */ /* 0x000fea0003800000 */
.L_x_1773:
[----:B------:R-:W-:Y:S01]  /*7010*/  BSSY B0, `(.L_x_1775) ;  /* 0x0000010000007945 */ /* 0x000fe20003800000 */
[----:B------:R-:W-:-:S03]  /*7020*/  ISETP.GE.AND P3, PT, R13, R12, PT ;  /* 0x0000000c0d00720c */ /* 0x000fc60003f66270 */
        /* <DEDUP_REMOVED lines=14> */
.L_x_1776:
[----:B------:R-:W-:Y:S05]  /*7110*/  BSYNC B0 ;  /* 0x0000000000007941 */ /* 0x000fea0003800000 */
.L_x_1775:
[----:B------:R-:W-:Y:S01]  /*7120*/  ISETP.GE.OR P4, PT, R4, UR7, P3 ;  /* 0x0000000704007c0c */ /* 0x000fe20009f86670 */
[C---:B-1----:R-:W-:Y:S01]  /*7130*/  IMAD R0, R18.reuse, UR11, RZ ;  /* 0x0000000b12007c24 */ /* 0x042fe2000f8e02ff */
[----:B------:R-:W-:Y:S01]  /*7140*/  BSSY B0, `(.L_x_1777) ;  /* 0x0000012000007945 */ /* 0x000fe20003800000 */
[----:B--234-:R-:W-:-:S04]  /*7150*/  IMAD.WIDE.U32 R10, R18, UR10, R4 ;  /* 0x0000000a120a7c25 */ /* 0x01cfc8000f8e0004 */
[----:B------:R-:W-:Y:S02]  /*7160*/  IMAD R21, R19, UR10, R0 ;  /* 0x0000000a13157c24 */ /* 0x000fe4000f8e0200 */
[----:B------:R-:W-:-:S04]  /*7170*/  VIADD R19, R17, 0x60 ;  /* 0x0000006011137836 */ /* 0x000fc80000000000 */
        /* <DEDUP_REMOVED lines=14> */
.L_x_1778:
[----:B------:R-:W-:Y:S05]  /*7260*/  BSYNC B0 ;  /* 0x0000000000007941 */ /* 0x000fea0003800000 */
.L_x_1777:
[----:B------:R-:W-:Y:S01]  /*7270*/  ISETP.GE.AND P4, PT, R19, R12, PT ;  /* 0x0000000c1300720c */ /* 0x000fe20003f86270 */
[----:B------:R-:W-:Y:S01]  /*7280*/  ULDC UR12, c[0x0][0x83c] ;  /* 0x00020f00000c7ab9 */ /* 0x000fe20000000800 */
[----:B------:R-:W-:Y:S01]  /*7290*/  BSSY B0, `(.L_x_1779) ;  /* 0x0000014000007945 */ /* 0x000fe20003800000 */
[C---:B------:R-:W-:Y:S01]  /*72a0*/  ISETP.GE.OR P6, PT, R4.reuse, UR12, P5 ;  /* 0x0000000c04007c0c */ /* 0x040fe2000afc6670 */
[----:B------:R-:W-:Y:S01]  /*72b0*/  VIADD R19, R17, 0x70 ;  /* 0x0000007011137836 */ /* 0x000fe20000000000 */
[----:B------:R-:W-:Y:S01]  /*72c0*/  ISETP.GE.OR P5, PT, R4, UR7, P4 ;  /* 0x0000000704007c0c */ /* 0x000fe2000a7a6670 */
[----:B------:R-:W-:Y:S01]  /*72d0*/  IMAD.IADD R13, R21, 0x1, R11 ;  /* 0x00000001150d7824 */ /* 0x000fe200078e020b */
[----:B------:R-:W-:-:S11]  /*72e0*/  P2R R16, PR, RZ, 0x40 ;  /* 0x00000040ff107803 */ /* 0x000fd60000000000 */
        /* <DEDUP_REMOVED lines=10> */
[----:B-1----:R-:W-:Y:S01]  /*7390*/  LEA R22, P5, R6, UR4, 0x1 ;  /* 0x0000000406167c11 */ /* 0x002fe2000f8a08ff */
[----:B------:R-:W-:-:S05]  /*73a0*/  IMAD.IADD R7, R7, 0x1, R17 ;  /* 0x0000000107077824 */ /* 0x000fca00078e0211 */
[----:B------:R-:W-:-:S05]  /*73b0*/  LEA.HI.X R23, R6, UR5, R7, 0x1, P5 ;  /* 0x0000000506177c11 */ /* 0x000fca000a8f0c07 */
[----:B------:R2:W-:Y:S02]  /*73c0*/  STG.E.128 desc[UR46][R22.64], RZ ;  /* 0x000000ff16007986 */ /* 0x0005e4000c101d2e */
.L_x_1780:
[----:B------:R-:W-:Y:S05]  /*73d0*/  BSYNC B0 ;  /* 0x0000000000007941 */ /* 0x000fea0003800000 */
.L_x_1779:
        /* <DEDUP_REMOVED lines=17> */
.L_x_1782:
[----:B------:R-:W-:Y:S05]  /*74f0*/  BSYNC B0 ;  /* 0x0000000000007941 */ /* 0x000fea0003800000 */
.L_x_1781:
[----:B------:R-:W-:Y:S01]  /*7500*/  ISETP.NE.AND P6, PT, R16, RZ, PT ;  /* 0x000000ff1000720c */ /* 0x000fe20003fc5270 */
[----:B------:R-:W-:Y:S01]  /*7510*/  ULDC.64 UR8, c[0x0][0x858] ;  /* 0x0002160000087ab9 */ /* 0x000fe20000000a00 */
[----:B------:R-:W-:Y:S01]  /*7520*/  P2R R0, PR, RZ, 0x20 ;  /* 0x00000020ff007803 */ /* 0x000fe20000000000 */
[----:B------:R-:W-:Y:S01]  /*7530*/  UIMAD UR4, UR6, UR8, URZ ;  /* 0x00000008060472a4 */ /* 0x000fe2000f8e023f */
[----:B------:R-:W-:Y:S01]  /*7540*/  ISETP.NE.AND P5, PT, R20, RZ, PT ;  /* 0x000000ff1400720c */ /* 0x000fe20003fa5270 */
[----:B------:R-:W-:Y:S01]  /*7550*/  IMAD.U32 R5, RZ, RZ, UR8 ;  /* 0x00000008ff057e24 */ /* 0x000fe2000f8e00ff */
[----:B------:R-:W-:Y:S01]  /*7560*/  BSSY B0, `(.L_x_1783) ;  /* 0x0000019000007945 */ /* 0x000fe20003800000 */
[----:B------:R-:W-:Y:S01]  /*7570*/  IMAD.MOV.U32 R12, RZ, RZ, R10 ;  /* 0x000000ffff0c7224 */ /* 0x000fe200078e000a */
[C---:B------:R-:W-:Y:S01]  /*7580*/  ISETP.GE.OR P5, PT, R4.reuse, UR12, P5 ;  /* 0x0000000c04007c0c */ /* 0x040fe2000afa6670 */
[----:B------:R-:W-:Y:S01]  /*7590*/  UIMAD UR4, UR36, UR9, UR4 ;  /* 0x00000009240472a4 */ /* 0x000fe2000f8e0204 */
[----:B------:R-:W-:Y:S01]  /*75a0*/  ISETP.GE.OR P0, PT, R4, UR12, P0 ;  /* 0x0000000c04007c0c */ /* 0x000fe20008706670 */
[----:B------:R-:W-:Y:S01]  /*75b0*/  IMAD.WIDE.U32 R12, R5, UR36, R12 ;  /* 0x00000024050c7c25 */ /* 0x000fe2000f8e000c */
[----:B---3--:R-:W-:-:S02]  /*75c0*/  P2R R8, PR, RZ, 0x20 ;  /* 0x00000020ff087803 */ /* 0x008fc40000000000 */
[----:B------:R-:W-:Y:S01]  /*75d0*/  ISETP.NE.AND P5, PT, R0, RZ, PT ;  /* 0x000000ff0000720c */ /* 0x000fe20003fa5270 */
[----:B------:R-:W-:Y:S01]  /*75e0*/  VIADD R7, R13, UR4 ;  /* 0x000000040d077c36 */ /* 0x000fe20008000000 */
[C---:B------:R-:W-:Y:S02]  /*75f0*/  ISETP.GE.OR P1, PT, R4.reuse, UR12, P1 ;  /* 0x0000000c04007c0c */ /* 0x040fe40008f26670 */
[C---:B------:R-:W-:Y:S02]  /*7600*/  ISETP.GE.OR P2, PT, R4.reuse, UR12, P2 ;  /* 0x0000000c04007c0c */ /* 0x040fe40009746670 */
[C---:B------:R-:W-:Y:S02]  /*7610*/  ISETP.GE.OR P3, PT, R4.reuse, UR12, P3 ;  /* 0x0000000c04007c0c */ /* 0x040fe40009f66670 */
[C---:B------:R-:W-:Y:S02]  /*7620*/  ISETP.GE.OR P4, PT, R4.reuse, UR12, P4 ;  /* 0x0000000c04007c0c */ /* 0x040fe4000a786670 */
        /* <DEDUP_REMOVED lines=12> */
.L_x_1784:
[----:B------:R-:W-:Y:S05]  /*76f0*/  BSYNC B0 ;  /* 0x0000000000007941 */ /* 0x000fea0003800000 */
.L_x_1783:
        /* <DEDUP_REMOVED lines=16> */
.L_x_1786:
[----:B------:R-:W-:Y:S05]  /*7800*/  BSYNC B0 ;  /* 0x0000000000007941 */ /* 0x000fea0003800000 */
.L_x_1785:
        /* <DEDUP_REMOVED lines=15> */
.L_x_1788:
[----:B------:R-:W-:Y:S05]  /*7900*/  BSYNC B0 ;  /* 0x0000000000007941 */ /* 0x000fea0003800000 */
.L_x_1787:
        /* <DEDUP_REMOVED lines=15> */
.L_x_1790:
[----:B------:R-:W-:Y:S05]  /*7a00*/  BSYNC B0 ;  /* 0x0000000000007941 */ /* 0x000fea0003800000 */
.L_x_1789:
        /* <DEDUP_REMOVED lines=15> */
.L_x_1792:
[----:B------:R-:W-:Y:S05]  /*7b00*/  BSYNC B0 ;  /* 0x0000000000007941 */ /* 0x000fea0003800000 */
.L_x_1791:
        /* <DEDUP_REMOVED lines=15> */
.L_x_1794:
[----:B------:R-:W-:Y:S05]  /*7c00*/  BSYNC B0 ;  /* 0x0000000000007941 */ /* 0x000fea0003800000 */
.L_x_1793:
        /* <DEDUP_REMOVED lines=15> */
.L_x_1796:
[----:B------:R-:W-:Y:S05]  /*7d00*/  BSYNC B0 ;  /* 0x0000000000007941 */ /* 0x000fea0003800000 */
.L_x_1795:
        /* <DEDUP_REMOVED lines=15> */
.L_x_1704:
[----:B------:R-:W-:-:S08]  /*7e00*/  NOP ;  /* 0x0000000000007918 */ /* 0x000fd00000000000 */
[----:B------:R-:W1:-:S00]  /*7e10*/  USETMAXREG.DEALLOC.CTAPOOL 0x18 ;  /* 0x00000018000079c8 */ /* 0x000e4000080e0500 */
        /* <DEDUP_REMOVED lines=19> */
.L_x_1798:
        /* <DEDUP_REMOVED lines=13> */
.L_x_1800:
[----:B------:R-:W-:-:S05]  /*8020*/  ULDC UR4, c[0x0][0x8bc] ;  /* 0x00022f0000047ab9 */ /* 0x000fca0000000800 */
.L_x_1799:
[----:B-1----:R-:W-:-:S04]  /*8030*/  USHF.L.U32 UR11, UR14, 0x7, URZ ;  /* 0x000000070e0b7899 */ /* 0x002fc8000800063f */
[----:B------:R-:W-:-:S04]  /*8040*/  UISETP.GE.AND UP0, UPT, UR11, UR4, UPT ;  /* 0x000000040b00728c */ /* 0x000fc8000bf06270 */
[----:B--2---:R-:W-:-:S06]  /*8050*/  USEL UR12, UR12, 0xffffffff, !UP0 ;  /* 0xffffffff0c0c7887 */ /* 0x004fcc000c000000 */
[----:B------:R-:W-:-:S13]  /*8060*/  ISETP.LE.AND P0, PT, RZ, UR12, PT ;  /* 0x0000000cff007c0c */ /* 0x000fda000bf03270 */
[----:B------:R-:W-:Y:S05]  /*8070*/  @!P0 BRA `(.L_x_1709) ;  /* 0x0000003800388947 */ /* 0x000fea0003800000 */
[----:B------:R-:W-:Y:S01]  /*8080*/  ULDC.64 UR4, c[0x0][0x770] ;  /* 0x0001dc0000047ab9 */ /* 0x000fe20000000a00 */
[----:B------:R-:W1:Y:S01]  /*8090*/  S2UR UR13, SR_CTAID.Y ;  /* 0x00000000000d79c3 */ /* 0x000e620000002600 */
[----:B------:R-:W-:Y:S01]  /*80a0*/  UISETP.NE.U32.AND UP0, UPT, UR4, URZ, UPT ;  /* 0x0000003f0400728c */ /* 0x000fe2000bf05070 */
[----:B------:R-:W-:-:S03]  /*80b0*/  ULDC.64 UR8, c[0x0][0x788] ;  /* 0x0001e20000087ab9 */ /* 0x000fc60000000a00 */
        /* <DEDUP_REMOVED lines=8> */
[----:B------:R-:W-:-:S04]  /*8140*/  UISETP.NE.U32.AND UP1, UPT, UR4, URZ, UPT ;  /* 0x0000003f0400728c */ /* 0x000fc8000bf25070 */
[----:B------:R-:W-:-:S06]  /*8150*/  UISETP.NE.AND.EX UP1, UPT, UR5, URZ, UPT, UP1 ;  /* 0x0000003f0500728c */ /* 0x000fcc000bf25310 */
[----:B------:R-:W-:-:S05]  /*8160*/  PLOP3.LUT P2, PT, PT, PT, UP1, 0x80, 0x0 ;  /* 0x000000000000781c */ /* 0x000fca0003f4f018 */
[----:B------:R-:W-:Y:S02]  /*8170*/  @UP1 ULDC.64 UR4, c[0x0][0x780] ;  /* 0x0001e00000041ab9 */ /* 0x000fe40000000a00 */
[----:B------:R-:W-:-:S06]  /*8180*/  @UP1 UIMAD.WIDE UR4, UR12, 0x4, UR4 ;  /* 0x000000040c0418a5 */ /* 0x000fcc000f8e0204 */
[----:B------:R-:W-:Y:S02]  /*8190*/  IMAD.U32 R4, RZ, RZ, UR4 ;  /* 0x00000004ff047e24 */ /* 0x000fe4000f8e00ff */
[----:B------:R-:W-:-:S05]  /*81a0*/  IMAD.U32 R5, RZ, RZ, UR5 ;  /* 0x00000005ff057e24 */ /* 0x000fca000f8e00ff */
[----:B------:R-:W3:Y:S01]  /*81b0*/  @P2 LDG.E R4, desc[UR46][R4.64] ;  /* 0x0000002e04042981 */ /* 0x000ee2000c1e1900 */
[----:B------:R-:W-:Y:S01]  /*81c0*/  PLOP3.LUT P0, PT, PT, PT, UP0, 0x80, 0x0 ;  /* 0x000000000000781c */ /* 0x000fe20003f0f008 */
[----:B-1----:R-:W-:-:S12]  /*81d0*/  USHF.R.S32.HI UR16, URZ, 0x1f, UR13 ;  /* 0x0000001f3f107899 */ /* 0x002fd8000801140d */
[----:B--2---:R-:W-:Y:S02]  /*81e0*/  @P0 R2UR UR4, R0 ;  /* 0x00000000000402ca */ /* 0x004fe400000e0000 */
[----:B------:R-:W-:Y:S01]  /*81f0*/  ISETP.NE.U32.AND P0, PT, RZ, UR8, PT ;  /* 0x00000008ff007c0c */ /* 0x000fe2000bf05070 */
[----:B------:R-:W-:-:S03]  /*8200*/  ULDC UR8, c[0x0][0x280] ;  /* 0x0000a00000087ab9 */ /* 0x000fc60000000800 */
[----:B------:R-:W-:-:S07]  /*8210*/  ISETP.NE.AND.EX P0, PT, RZ, UR9, PT, P0 ;  /* 0x00000009ff007c0c */ /* 0x000fce000bf05300 */
[----:B------:R-:W-:-:S04]  /*8220*/  @UP0 ULEA UR4, UR12, UR4, 0x6 ;  /* 0x000000040c040291 */ /* 0x000fc8000f8e303f */
[----:B------:R-:W-:-:S04]  /*8230*/  @UP0 USHF.R.S32.HI UR5, URZ, 0x1f, UR4 ;  /* 0x0000001f3f050899 */ /* 0x000fc80008011404 */
[----:B------:R-:W-:-:S04]  /*8240*/  @UP0 ULEA.HI UR5, UR5, UR4, URZ, 0x6 ;  /* 0x0000000405050291 */ /* 0x000fc8000f8f303f */
[----:B------:R-:W-:-:S04]  /*8250*/  @UP0 USHF.L.U32 UR5, UR5, 0x7, URZ ;  /* 0x0000000705050899 */ /* 0x000fc8000800063f */
[----:B------:R-:W-:Y:S01]  /*8260*/  @UP0 ULOP3.LUT UR7, UR5, 0xffffe000, URZ, 0xc0, !UPT ;  /* 0xffffe00005070892 */ /* 0x000fe2000f8ec03f */
[----:B---3--:R-:W-:-:S03]  /*8270*/  @P2 R2UR UR8, R4 ;  /* 0x00000000040822ca */ /* 0x008fc600000e0000 */
[----:B------:R-:W-:Y:S01]  /*8280*/  @UP0 USHF.R.S32.HI UR9, URZ, 0x1f, UR7 ;  /* 0x0000001f3f090899 */ /* 0x000fe20008011407 */
[----:B------:R-:W-:Y:S11]  /*8290*/  @P2 BRA `(.L_x_1801) ;  /* 0x0000000000142947 */ /* 0x000ff60003800000 */
[----:B------:R-:W-:Y:S05]  /*82a0*/  @!P1 BRA `(.L_x_1801) ;  /* 0x0000000000109947 */ /* 0x000fea0003800000 */
[----:B------:R-:W2:Y:S04]  /*82b0*/  LDG.E R5, desc[UR46][R2.64] ;  /* 0x0000002e02057981 */ /* 0x000ea8000c1e1900 */
[----:B------:R-:W2:Y:S02]  /*82c0*/  LDG.E R0, desc[UR46][R2.64+0x4] ;  /* 0x0000042e02007981 */ /* 0x000ea4000c1e1900 */
[----:B--2---:R-:W-:-:S05]  /*82d0*/  IMAD.IADD R0, R0, 0x1, -R5 ;  /* 0x0000000100007824 */ /* 0x004fca00078e0a05 */
[----:B------:R-:W-:-:S15]  /*82e0*/  R2UR UR8, R0 ;  /* 0x00000000000872ca */ /* 0x000fde00000e0000 */
.L_x_1801:
[----:B------:R-:W-:Y:S01]  /*82f0*/  UMOV UR4, URZ ;  /* 0x0000003f00047c82 */ /* 0x000fe20008000000 */
[----:B------:R-:W-:Y:S01]  /*8300*/  UMOV UR5, URZ ;  /* 0x0000003f00057c82 */ /* 0x000fe20008000000 */
[----:B------:R-:W-:Y:S01]  /*8310*/  ULDC UR6, c[0x0][0x290] ;  /* 0x0000a40000067ab9 */ /* 0x000fe20000000800 */
[----:B------:R-:W-:Y:S01]  /*8320*/  @UP0 UMOV UR4, UR7 ;  /* 0x0000000700040c82 */ /* 0x000fe20008000000 */
[----:B------:R-:W-:Y:S01]  /*8330*/  @UP0 UMOV UR5, UR9 ;  /* 0x0000000900050c82 */ /* 0x000fe20008000000 */
        /* <DEDUP_REMOVED lines=8> */
.L_x_1802:
        /* <DEDUP_REMOVED lines=9> */
[----:B------:R-:W2:Y:S02]  /*8450*/  LDG.E R5, desc[UR46][R2.64+0x4] ;  /* 0x0000042e02057981 */ /* 0x000ea4000c1e1900 */
[----:B--2---:R-:W-:-:S05]  /*8460*/  IMAD.IADD R0, R5, 0x1, -R0 ;  /* 0x0000000105007824 */ /* 0x004fca00078e0a00 */
[----:B------:R-:W-:-:S15]  /*8470*/  R2UR UR6, R0 ;  /* 0x00000000000672ca */ /* 0x000fde00000e0000 */
.L_x_1803:
[----:B------:R-:W-:Y:S01]  /*8480*/  UIADD3 UR7, -UR6, UR8, UR11 ;  /* 0x0000000806077290 */ /* 0x000fe2000fffe10b */
[----:B------:R-:W-:Y:S01]  /*8490*/  ISETP.LE.AND P0, PT, RZ, UR14, PT ;  /* 0x0000000eff007c0c */ /* 0x000fe2000bf03270 */
[----:B------:R-:W-:Y:S02]  /*84a0*/  ULDC UR9, c[0x0][0x74c] ;  /* 0x0001d30000097ab9 */ /* 0x000fe40000000800 */
[----:B------:R-:W-:Y:S02]  /*84b0*/  UIADD3 UR9, UR7, -UR9, URZ ;  /* 0x8000000907097290 */ /* 0x000fe4000fffe03f */
[----:B------:R-:W-:Y:S02]  /*84c0*/  UIADD3 UR7, UR8, 0x3f, URZ ;  /* 0x0000003f08077890 */ /* 0x000fe4000fffe03f */
[----:B------:R-:W-:-:S04]  /*84d0*/  USHF.R.S32.HI UR10, URZ, 0x1f, UR9 ;  /* 0x0000001f3f0a7899 */ /* 0x000fc80008011409 */
[----:B------:R-:W-:Y:S02]  /*84e0*/  ULEA.HI UR10, UR10, UR9, URZ, 0x6 ;  /* 0x000000090a0a7291 */ /* 0x000fe4000f8f303f */
[----:B------:R-:W-:Y:S02]  /*84f0*/  USHF.R.S32.HI UR9, URZ, 0x1f, UR7 ;  /* 0x0000001f3f097899 */ /* 0x000fe40008011407 */
[----:B------:R-:W-:Y:S02]  /*8500*/  USHF.R.S32.HI UR10, URZ, 0x6, UR10 ;  /* 0x000000063f0a7899 */ /* 0x000fe4000801140a */
[----:B------:R-:W-:Y:S02]  /*8510*/  ULEA.HI UR9, UR9, UR7, URZ, 0x6 ;  /* 0x0000000709097291 */ /* 0x000fe4000f8f303f */
[----:B------:R-:W-:Y:S02]  /*8520*/  UISETP.LT.AND UP1, UPT, URZ, UR10, UPT ;  /* 0x0000000a3f00728c */ /* 0x000fe4000bf21270 */
[----:B------:R-:W-:-:S02]  /*8530*/  USHF.R.S32.HI UR9, URZ, 0x6, UR9 ;  /* 0x000000063f097899 */ /* 0x000fc40008011409 */
[----:B------:R-:W-:-:S04]  /*8540*/  USEL UR7, URZ, UR10, !UP1 ;  /* 0x0000000a3f077287 */ /* 0x000fc8000c800000 */
[----:B------:R-:W-:Y:S01]  /*8550*/  IMAD.U32 R2, RZ, RZ, UR9 ;  /* 0x00000009ff027e24 */ /* 0x000fe2000f8e00ff */
[----:B------:R-:W-:Y:S07]  /*8560*/  @!P0 BRA `(.L_x_1804) ;  /* 0x00000000001c8947 */ /* 0x000fee0003800000 */
[----:B------:R-:W-:Y:S01]  /*8570*/  UIADD3 UR8, UR11, 0xbf, UR8 ;  /* 0x000000bf0b087890 */ /* 0x000fe2000fffe008 */
[----:B------:R-:W-:-:S03]  /*8580*/  ULDC UR9, c[0x0][0x748] ;  /* 0x0001d20000097ab9 */ /* 0x000fc60000000800 */
[----:B------:R-:W-:-:S04]  /*8590*/  UIADD3 UR8, UR8, UR9, -UR6 ;  /* 0x0000000908087290 */ /* 0x000fc8000fffe806 */
[----:B------:R-:W-:-:S04]  /*85a0*/  USHF.R.S32.HI UR6, URZ, 0x1f, UR8 ;  /* 0x0000001f3f067899 */ /* 0x000fc80008011408 */
[----:B------:R-:W-:-:S04]  /*85b0*/  ULEA.HI UR6, UR6, UR8, URZ, 0x6 ;  /* 0x0000000806067291 */ /* 0x000fc8000f8f303f */
[----:B------:R-:W-:-:S06]  /*85c0*/  USHF.R.S32.HI UR6, URZ, 0x6, UR6 ;  /* 0x000000063f067899 */ /* 0x000fcc0008011406 */
[----:B------:R-:W-:-:S07]  /*85d0*/  VIMNMX R2, R2, UR6, PT ;  /* 0x0000000602027c48 */ /* 0x000fce000bfe0100 */
.L_x_1804:
[----:B------:R-:W-:-:S13]  /*85e0*/  ISETP.GT.AND P0, PT, R2, UR7, PT ;  /* 0x0000000702007c0c */ /* 0x000fda000bf04270 */
[----:B------:R-:W-:Y:S05]  /*85f0*/  @!P0 BRA `(.L_x_1709) ;  /* 0x0000003000d88947 */ /* 0x000fea0003800000 */
[----:B------:R-:W-:Y:S01]  /*8600*/  ULDC.64 UR14, c[0x0][0x2d8] ;  /* 0x0000b600000e7ab9 */ /* 0x000fe20000000a00 */
[----:B------:R-:W-:Y:S01]  /*8610*/  VIADD R0, R2, -UR7 ;  /* 0x8000000702007c36 */ /* 0x000fe20008000000 */
[----:B------:R-:W-:Y:S02]  /*8620*/  UIMAD UR10, UR16, UR14, URZ ;  /* 0x0000000e100a72a4 */ /* 0x000fe4000f8e023f */
[----:B------:R-:W-:Y:S02]  /*8630*/  UIMAD.WIDE.U32 UR8, UR13, UR14, URZ ;  /* 0x0000000e0d0872a5 */ /* 0x000fe4000f8e003f */
[----:B------:R-:W-:Y:S01]  /*8640*/  USHF.R.S32.HI UR6, URZ, 0x1f, UR12 ;  /* 0x0000001f3f067899 */ /* 0x000fe2000801140c */
[----:B------:R-:W-:Y:S01]  /*8650*/  LOP3.LUT R0, R0, 0x1, RZ, 0xc0, !PT ;  /* 0x0000000100007812 */ /* 0x000fe200078ec0ff */
[----:B------:R-:W-:Y:S02]  /*8660*/  UIMAD UR13, UR13, UR15, UR10 ;  /* 0x0000000f0d0d72a4 */ /* 0x000fe4000f8e020a */
[----:B------:R-:W-:Y:S01]  /*8670*/  UIADD3 UR10, UP1, UR4, UR8, URZ ;  /* 0x00000008040a7290 */ /* 0x000fe2000ff3e03f */
[----:B------:R-:W-:Y:S01]  /*8680*/  ISETP.NE.U32.AND P1, PT, R0, 0x1, PT ;  /* 0x000000010000780c */ /* 0x000fe20003f25070 */
[----:B------:R-:W-:-:S02]  /*8690*/  UIADD3 UR13, UR9, UR13, URZ ;  /* 0x0000000d090d7290 */ /* 0x000fc4000fffe03f */
[----:B------:R-:W-:Y:S01]  /*86a0*/  USEL UR6, UR6, URZ, !UP0 ;  /* 0x0000003f06067287 */ /* 0x000fe2000c000000 */
[----:B------:R-:W-:Y:S01]  /*86b0*/  ULDC.64 UR26, c[0x0][0x2e0] ;  /* 0x0000b800001a7ab9 */ /* 0x000fe20000000a00 */
[----:B------:R-:W-:Y:S02]  /*86c0*/  USEL UR12, UR12, URZ, !UP0 ;  /* 0x0000003f0c0c7287 */ /* 0x000fe4000c000000 */
[----:B------:R-:W-:Y:S02]  /*86d0*/  UIADD3.X UR11, UR5, UR13, URZ, UP1, !UPT ;  /* 0x0000000d050b7290 */ /* 0x000fe40008ffe43f */
[----:B------:R-:W-:Y:S02]  /*86e0*/  UIMAD UR14, UR6, UR26, URZ ;  /* 0x0000001a060e72a4 */ /* 0x000fe4000f8e023f */
[----:B------:R-:W-:Y:S02]  /*86f0*/  UIMAD.WIDE.U32 UR10, UR12, UR26, UR10 ;  /* 0x0000001a0c0a72a5 */ /* 0x000fe4000f8e000a */
[----:B------:R-:W-:Y:S01]  /*8700*/  UIMAD UR14, UR12, UR27, UR14 ;  /* 0x0000001b0c0e72a4 */ /* 0x000fe2000f8e020e */
[----:B------:R-:W-:-:S03]  /*8710*/  ELECT P0, URZ, PT ;  /* 0x00000000003f782f */ /* 0x000fc60003800000 */
        /* <DEDUP_REMOVED lines=20> */
.L_x_1807:
[----:B------:R-:W-:Y:S05]  /*8860*/  BSYNC B0 ;  /* 0x0000000000007941 */ /* 0x000fea0003800000 */
.L_x_1806:
        /* <DEDUP_REMOVED lines=19> */
.L_x_1809:
[----:B------:R-:W-:Y:S05]  /*89a0*/  BSYNC B0 ;  /* 0x0000000000007941 */ /* 0x000fea0003800000 */
.L_x_1808:
[----:B------:R-:W-:Y:S06]  /*89b0*/  BAR.ARV 0xa, 0xa0 ;  /* 0x0282800000007b1d */ /* 0x000fec0000002000 */
[----:B------:R-:W-:Y:S04]  /*89c0*/  BSSY B0, `(.L_x_1810) ;  /* 0x0000003000007945 */ /* 0x000fe80003800000 */
[----:B------:R-:W-:Y:S05]  /*89d0*/  @!P0 BRA `(.L_x_1811) ;  /* 0x0000000000048947 */ /* 0x000fea0003800000 */
[----:B------:R-:W-:-:S04]  /*89e0*/  DEPBAR.LE SB0, 0x0 ;  /* 0x000080000000791a */ /* 0x000fc80000000000 */
.L_x_1811:
[----:B------:R-:W-:Y:S05]  /*89f0*/  BSYNC B0 ;  /* 0x0000000000007941 */ /* 0x000fea0003800000 */
.L_x_1810:
[----:B------:R-:W-:Y:S06]  /*8a00*/  BAR.ARV 0xb, 0xa0 ;  /* 0x02c2800000007b1d */ /* 0x000fec0000002000 */
[----:B------:R-:W-:Y:S01]  /*8a10*/  UIADD3 UR15, UR7, 0x1, URZ ;  /* 0x00000001070f7890 */ /* 0x000fe2000fffe03f */
[----:B------:R-:W-:Y:S11]  /*8a20*/  BRA `(.L_x_1812) ;  /* 0x0000000000047947 */ /* 0x000ff60003800000 */
.L_x_1805:
[----:B------:R-:W-:-:S05]  /*8a30*/  UMOV UR15, UR7 ;  /* 0x00000007000f7c82 */ /* 0x000fca0008000000 */
.L_x_1812:
[----:B------:R-:W-:-:S06]  /*8a40*/  UIADD3 UR6, UR7, 0x1, URZ ;  /* 0x0000000107067890 */ /* 0x000fcc000fffe03f */
[----:B------:R-:W-:-:S13]  /*8a50*/  ISETP.NE.AND P1, PT, R2, UR6, PT ;  /* 0x0000000602007c0c */ /* 0x000fda000bf25270 */
[----:B------:R-:W-:Y:S05]  /*8a60*/  @!P1 BRA `(.L_x_1709) ;  /* 0x0000002c00bc9947 */ /* 0x000fea0003800000 */
[----:B------:R-:W-:Y:S01]  /*8a70*/  UMOV UR16, UR8 ;  /* 0x0000000800107c82 */ /* 0x000fe20008000000 */
[----:B------:R-:W-:Y:S01]  /*8a80*/  UMOV UR17, UR13 ;  /* 0x0000000d00117c82 */ /* 0x000fe20008000000 */
[----:B------:R-:W-:Y:S01]  /*8a90*/  ULDC.64 UR18, c[0x0][0x2c0] ;  /* 0x0000b00000127ab9 */ /* 0x000fe20000000a00 */
[----:B------:R-:W-:Y:S01]  /*8aa0*/  UIMAD.WIDE.U32 UR16, UR12, UR26, UR16 ;  /* 0x0000001a0c1072a5 */ /* 0x000fe2000f8e0010 */
[----:B------:R-:W-:Y:S01]  /*8ab0*/  UMOV UR6, URZ ;  /* 0x0000003f00067c82 */ /* 0x000fe20008000000 */
[----:B------:R-:W-:Y:S02]  /*8ac0*/  ULDC.64 UR30, c[0x0][0x2c0] ;  /* 0x0000b000001e7ab9 */ /* 0x000fe40000000a00 */
[----:B------:R-:W-:-:S04]  /*8ad0*/  UIADD3 UR25, UP0, UR4, UR16, URZ ;  /* 0x0000001004197290 */ /* 0x000fc8000ff1e03f */
[----:B------:R-:W-:Y:S02]  /*8ae0*/  UIADD3.X UR16, UR5, UR14, UR17, UP0, !UPT ;  /* 0x0000000e05107290 */ /* 0x000fe400087fe411 */
[----:B------:R-:W-:Y:S02]  /*8af0*/  ULEA UR24, UP0, UR25, UR18, 0x2 ;  /* 0x0000001219187291 */ /* 0x000fe4000f80103f */
[----:B------:R-:W-:Y:S02]  /*8b00*/  USHF.L.U32 UR18, UR15, 0xd, URZ ;  /* 0x0000000d0f127899 */ /* 0x000fe4000800063f */
        /* <DEDUP_REMOVED lines=8> */
.L_x_1825:
        /* <DEDUP_REMOVED lines=11> */
[----:B------:R-:W-:Y:S02]  /*8c40*/  ULEA.HI.X.SX32 UR39, UR19, UR27, 0x1, UP0 ;  /* 0x0000001b13277291 */ /* 0x000fe400080f0e3f */
[----:B------:R-:W-:Y:S01]  /*8c50*/  ULEA UR36, UP0, UR37, UR30, 0x2 ;  /* 0x0000001e25247291 */ /* 0x000fe2000f80103f */
[----:B------:R-:W-:-:S03]  /*8c60*/  UMOV UR41, 0x14f00000 ;  /* 0x14f0000000297882 */ /* 0x000fc60000000000 */
[----:B------:R-:W-:Y:S02]  /*8c70*/  ULEA.HI.X UR37, UR37, UR31, UR39, 0x2, UP0 ;  /* 0x0000001f25257291 */ /* 0x000fe400080f1427 */
[----:B-1----:R-:W-:-:S03]  /*8c80*/  ULEA UR28, UR29, UR28, 0x18 ;  /* 0x0000001c1d1c7291 */ /* 0x002fc6000f8ec03f */
[----:B------:R-:W-:Y:S01]  /*8c90*/  UMOV UR29, 0x400 ;  /* 0x00000400001d7882 */ /* 0x000fe20000000000 */
[----:B------:R-:W-:-:S09]  /*8ca0*/  UIADD3 UR28, UR28, 0x10000, URZ ;  /* 0x000100001c1c7890 */ /* 0x000fd2000fffe03f */
[----:B------:R1:W-:Y:S02]  /*8cb0*/  UBLKRED.G.S.ADD.F32.RN [UR36], [UR28], UR29, desc[UR40] ;  /* 0x000028241c0073bb */ /* 0x0003e400080a141d */
[----:B-1----:R0:W-:Y:S02]  /*8cc0*/  UTMACMDFLUSH ;  /* 0x00000000000079b7 */ /* 0x0021e40000000000 */
.L_x_1814:
[----:B------:R-:W-:Y:S05]  /*8cd0*/  BSYNC B0 ;  /* 0x0000000000007941 */ /* 0x000fea0003800000 */
.L_x_1813:
        /* <DEDUP_REMOVED lines=13> */
.L_x_1816:
[----:B------:R-:W-:Y:S05]  /*8db0*/  BSYNC B0 ;  /* 0x0000000000007941 */ /* 0x000fea0003800000 */
.L_x_1815:
[----:B------:R-:W-:Y:S06]  /*8dc0*/  BAR.ARV 0xa, 0xa0 ;  /* 0x0282800000007b1d */ /* 0x000fec0000002000 */
[----:B------:R-:W-:Y:S04]  /*8dd0*/  BSSY B0, `(.L_x_1817) ;  /* 0x0000003000007945 */ /* 0x000fe80003800000 */
[----:B------:R-:W-:Y:S05]  /*8de0*/  @!P0 BRA `(.L_x_1818) ;  /* 0x0000000000048947 */ /* 0x000fea0003800000 */
[----:B------:R-:W-:-:S04]  /*8df0*/  DEPBAR.LE SB0, 0x0 ;  /* 0x000080000000791a */ /* 0x000fc80000000000 */
.L_x_1818:
[----:B------:R-:W-:Y:S05]  /*8e00*/  BSYNC B0 ;  /* 0x0000000000007941 */ /* 0x000fea0003800000 */
.L_x_1817:
        /* <DEDUP_REMOVED lines=13> */
.L_x_1820:
[----:B------:R-:W-:Y:S05]  /*8ee0*/  BSYNC B0 ;  /* 0x0000000000007941 */ /* 0x000fea0003800000 */
.L_x_1819:
        /* <DEDUP_REMOVED lines=13> */
.L_x_1822:
[----:B------:R-:W-:Y:S05]  /*8fc0*/  BSYNC B0 ;  /* 0x0000000000007941 */ /* 0x000fea0003800000 */
.L_x_1821:
[----:B------:R-:W-:Y:S01]  /*8fd0*/  UIADD3 UR15, UR15, 0x2, URZ ;  /* 0x000000020f0f7890 */ /* 0x000fe2000fffe03f */
[----:B------:R-:W-:Y:S06]  /*8fe0*/  BAR.ARV 0xa, 0xa0 ;  /* 0x0282800000007b1d */ /* 0x000fec0000002000 */
[----:B------:R-:W-:Y:S01]  /*8ff0*/  BSSY B0, `(.L_x_1823) ;  /* 0x0000004000007945 */ /* 0x000fe20003800000 */
[----:B------:R-:W-:-:S03]  /*9000*/  ISETP.LE.AND P1, PT, R2, UR15, PT ;  /* 0x0000000f02007c0c */ /* 0x000fc6000bf23270 */
[----:B------:R-:W-:Y:S10]  /*9010*/  @!P0 BRA `(.L_x_1824) ;  /* 0x0000000000048947 */ /* 0x000ff40003800000 */
[----:B------:R-:W-:-:S04]  /*9020*/  DEPBAR.LE SB0, 0x0 ;  /* 0x000080000000791a */ /* 0x000fc80000000000 */
.L_x_1824:
[----:B------:R-:W-:Y:S05]  /*9030*/  BSYNC B0 ;  /* 0x0000000000007941 */ /* 0x000fea0003800000 */
.L_x_1823:
[----:B------:R-:W-:Y:S06]  /*9040*/  BAR.ARV 0xb, 0xa0 ;  /* 0x02c2800000007b1d */ /* 0x000fec0000002000 */
[----:B------:R-:W-:Y:S02]  /*9050*/  UIADD3 UR19, UR19, 0x4000, URZ ;  /* 0x0000400013137890 */ /* 0x000fe4000fffe03f */
[----:B------:R-:W-:Y:S01]  /*9060*/  UIADD3 UR6, UR6, 0x4000, URZ ;  /* 0x0000400006067890 */ /* 0x000fe2000fffe03f */
[----:B------:R-:W-:Y:S11]  /*9070*/  @!P1 BRA `(.L_x_1825) ;  /* 0xfffffff800c49947 */ /* 0x000ff6000383ffff */
[----:B------:R-:W-:Y:S05]  /*9080*/  BRA `(.L_x_1709) ;  /* 0x0000002800347947 */ /* 0x000fea0003800000 */
.L_x_1797:
[----:B------:R-:W-:Y:S01]  /*9090*/  ULDC.64 UR4, c[0x0][0x8d8] ;  /* 0x0002360000047ab9 */ /* 0x000fe20000000a00 */
[----:B------:R-:W1:Y:S01]  /*90a0*/  S2UR UR21, SR_CTAID.X ;  /* 0x00000000001579c3 */ /* 0x000e620000002500 */
[----:B------:R-:W-:-:S04]  /*90b0*/  ISETP.NE.U32.AND P0, PT, RZ, UR4, PT ;  /* 0x00000004ff007c0c */ /* 0x000fc8000bf05070 */
[----:B------:R-:W-:-:S03]  /*90c0*/  ISETP.NE.AND.EX P0, PT, RZ, UR5, PT, P0 ;  /* 0x00000005ff007c0c */ /* 0x000fc6000bf05300 */
[----:B------:R-:W2:Y:S08]  /*90d0*/  S2UR UR13, SR_CTAID.Z ;  /* 0x00000000000d79c3 */ /* 0x000eb00000002700 */
[----:B------:R-:W3:Y:S02]  /*90e0*/  S2UR UR20, SR_CTAID.Y ;  /* 0x00000000001479c3 */ /* 0x000ee40000002600 */
        /* <DEDUP_REMOVED lines=8> */
.L_x_1826:
        /* <DEDUP_REMOVED lines=9> */
[----:B------:R-:W4:Y:S01]  /*9200*/  LDG.E R4, desc[UR46][R2.64+0x4] ;  /* 0x0000042e02047981 */ /* 0x000f22000c1e1900 */
[----:B--2---:R-:W-:Y:S02]  /*9210*/  R2UR UR4, R0 ;  /* 0x00000000000472ca */ /* 0x004fe400000e0000 */
[----:B----4-:R-:W-:-:S13]  /*9220*/  R2UR UR5, R4 ;  /* 0x00000000040572ca */ /* 0x010fda00000e0000 */
[----:B------:R-:W-:Y:S01]  /*9230*/  UIADD3 UR4, -UR4, UR5, URZ ;  /* 0x0000000504047290 */ /* 0x000fe2000fffe13f */
[----:B------:R-:W-:Y:S11]  /*9240*/  BRA `(.L_x_1827) ;  /* 0x0000000000047947 */ /* 0x000ff60003800000 */
.L_x_1828:
[----:B------:R-:W-:-:S05]  /*9250*/  ULDC UR4, c[0x0][0x8bc] ;  /* 0x00022f0000047ab9 */ /* 0x000fca0000000800 */
.L_x_1827:
[----:B-1----:R-:W-:Y:S01]  /*9260*/  USHF.L.U32 UR8, UR21, 0x7, URZ ;  /* 0x0000000715087899 */ /* 0x002fe2000800063f */
[----:B------:R-:W-:Y:S02]  /*9270*/  IMAD.MOV.U32 R10, RZ, RZ, 0x1 ;  /* 0x00000001ff0a7424 */ /* 0x000fe400078e00ff */
[----:B------:R-:W-:Y:S01]  /*9280*/  IMAD.MOV.U32 R0, RZ, RZ, RZ ;  /* 0x000000ffff007224 */ /* 0x000fe200078e00ff */
[----:B------:R-:W-:-:S04]  /*9290*/  UISETP.GE.AND UP0, UPT, UR8, UR4, UPT ;  /* 0x000000040800728c */ /* 0x000fc8000bf06270 */
[----:B--2---:R-:W-:-:S06]  /*92a0*/  USEL UR13, UR13, 0xffffffff, !UP0 ;  /* 0xffffffff0d0d7887 */ /* 0x004fcc000c000000 */
[----:B------:R-:W-:-:S13]  /*92b0*/  ISETP.LE.AND P0, PT, RZ, UR13, PT ;  /* 0x0000000dff007c0c */ /* 0x000fda000bf03270 */
[----:B------:R-:W-:Y:S05]  /*92c0*/  @!P0 BRA `(.L_x_1829) ;  /* 0x0000002400108947 */ /* 0x000fea0003800000 */
[----:B------:R-:W-:Y:S01]  /*92d0*/  ULDC.64 UR18, c[0x0][0x770] ;  /* 0x0001dc0000127ab9 */ /* 0x000fe20000000a00 */
[----:B------:R-:W-:Y:S01]  /*92e0*/  ULDC.64 UR14, c[0x0][0x770] ;  /* 0x0001dc00000e7ab9 */ /* 0x000fe20000000a00 */
[----:B------:R-:W-:Y:S02]  /*92f0*/  UISETP.NE.U32.AND UP1, UPT, UR18, URZ, UPT ;  /* 0x0000003f1200728c */ /* 0x000fe4000bf25070 */
[----:B------:R-:W-:Y:S02]  /*9300*/  UIMAD.WIDE UR14, UR13, 0x4, UR14 ;  /* 0x000000040d0e78a5 */ /* 0x000fe4000f8e020e */
[----:B------:R-:W-:Y:S01]  /*9310*/  UISETP.NE.AND.EX UP1, UPT, UR19, URZ, UPT, UP1 ;  /* 0x0000003f1300728c */ /* 0x000fe2000bf25310 */
[----:B------:R-:W-:Y:S01]  /*9320*/  ULDC.64 UR4, c[0x0][0x778] ;  /* 0x0001de0000047ab9 */ /* 0x000fe20000000a00 */
[----:B------:R-:W-:Y:S02]  /*9330*/  ULDC.64 UR6, c[0x0][0x780] ;  /* 0x0001e00000067ab9 */ /* 0x000fe40000000a00 */
[----:B------:R-:W-:Y:S01]  /*9340*/  IMAD.U32 R2, RZ, RZ, UR14 ;  /* 0x0000000eff027e24 */ /* 0x000fe2000f8e00ff */
[----:B------:R-:W-:Y:S01]  /*9350*/  ULDC.64 UR16, c[0x0][0x778] ;  /* 0x0001de0000107ab9 */ /* 0x000fe20000000a00 */
[----:B------:R-:W-:Y:S01]  /*9360*/  PLOP3.LUT P1, PT, PT, PT, UP1, 0x80, 0x0 ;  /* 0x000000000000781c */ /* 0x000fe20003f2f018 */
[----:B------:R-:W-:Y:S01]  /*9370*/  IMAD.U32 R3, RZ, RZ, UR15 ;  /* 0x0000000fff037e24 */ /* 0x000fe2000f8e00ff */
[----:B------:R-:W-:-:S02]  /*9380*/  UISETP.NE.U32.AND UP0, UPT, UR4, URZ, UPT ;  /* 0x0000003f0400728c */ /* 0x000fc4000bf05070 */
[----:B------:R-:W-:Y:S02]  /*9390*/  UISETP.NE.U32.AND UP2, UPT, UR6, URZ, UPT ;  /* 0x0000003f0600728c */ /* 0x000fe4000bf45070 */
[----:B------:R-:W-:Y:S02]  /*93a0*/  UISETP.NE.AND.EX UP0, UPT, UR5, URZ, UPT, UP0 ;  /* 0x0000003f0500728c */ /* 0x000fe4000bf05300 */
[----:B------:R-:W-:Y:S01]  /*93b0*/  UISETP.NE.AND.EX UP2, UPT, UR7, URZ, UPT, UP2 ;  /* 0x0000003f0700728c */ /* 0x000fe2000bf45320 */
[----:B------:R-:W-:-:S04]  /*93c0*/  ULDC.64 UR22, c[0x0][0x788] ;  /* 0x0001e20000167ab9 */ /* 0x000fc80000000a00 */
[----:B------:R-:W2:Y:S01]  /*93d0*/  @P1 LDG.E R6, desc[UR46][R2.64] ;  /* 0x0000002e02061981 */ /* 0x000ea2000c1e1900 */
[----:B------:R-:W-:Y:S01]  /*93e0*/  PLOP3.LUT P2, PT, PT, PT, UP0, 0x80, 0x0 ;  /* 0x000000000000781c */ /* 0x000fe20003f4f008 */
[----:B------:R-:W-:Y:S01]  /*93f0*/  UIMAD.WIDE UR16, UR13, 0x4, UR16 ;  /* 0x000000040d1078a5 */ /* 0x000fe2000f8e0210 */
[----:B------:R-:W-:Y:S01]  /*9400*/  PLOP3.LUT P3, PT, PT, PT, UP2, 0x80, 0x0 ;  /* 0x000000000000781c */ /* 0x000fe20003f6f028 */
[----:B------:R1:W4:Y:S02]  /*9410*/  @P1 LDG.E R0, desc[UR46][R2.64] ;  /* 0x0000002e02001981 */ /* 0x000324000c1e1900 */
[----:B------:R-:W-:Y:S02]  /*9420*/  @UP2 ULDC.64 UR4, c[0x0][0x780] ;  /* 0x0001e00000042ab9 */ /* 0x000fe40000000a00 */
[----:B------:R-:W-:Y:S01]  /*9430*/  @UP2 UIMAD.WIDE UR4, UR13, 0x4, UR4 ;  /* 0x000000040d0428a5 */ /* 0x000fe2000f8e0204 */
[----:B-1----:R-:W-:Y:S02]  /*9440*/  IMAD.U32 R2, RZ, RZ, UR16 ;  /* 0x00000010ff027e24 */ /* 0x002fe4000f8e00ff */
[----:B------:R-:W-:-:S05]  /*9450*/  IMAD.U32 R3, RZ, RZ, UR17 ;  /* 0x00000011ff037e24 */ /* 0x000fca000f8e00ff */
[----:B------:R1:W5:Y:S02]  /*9460*/  @P2 LDG.E R4, desc[UR46][R2.64] ;  /* 0x0000002e02042981 */ /* 0x000364000c1e1900 */
[----:B-1----:R-:W-:Y:S02]  /*9470*/  IMAD.U32 R2, RZ, RZ, UR4 ;  /* 0x00000004ff027e24 */ /* 0x002fe4000f8e00ff */
[----:B------:R-:W-:-:S05]  /*9480*/  IMAD.U32 R3, RZ, RZ, UR5 ;  /* 0x00000005ff037e24 */ /* 0x000fca000f8e00ff */
[----:B------:R-:W3:Y:S01]  /*9490*/  @P3 LDG.E R5, desc[UR46][R2.64] ;  /* 0x0000002e02053981 */ /* 0x000ee2000c1e1900 */
[----:B------:R-:W-:Y:S01]  /*94a0*/  ISETP.NE.U32.AND P0, PT, RZ, UR22, PT ;  /* 0x00000016ff007c0c */ /* 0x000fe2000bf05070 */
[----:B------:R-:W-:Y:S01]  /*94b0*/  UMOV UR7, URZ ;  /* 0x0000003f00077c82 */ /* 0x000fe20008000000 */
[----:B------:R-:W-:Y:S01]  /*94c0*/  UMOV UR11, URZ ;  /* 0x0000003f000b7c82 */ /* 0x000fe20008000000 */
[----:B------:R-:W-:Y:S01]  /*94d0*/  ULDC UR9, c[0x0][0x280] ;  /* 0x0000a00000097ab9 */ /* 0x000fe20000000800 */
[----:B------:R-:W-:Y:S02]  /*94e0*/  ISETP.NE.AND.EX P0, PT, RZ, UR23, PT, P0 ;  /* 0x00000017ff007c0c */ /* 0x000fe4000bf05300 */
[----:B--2---:R-:W-:Y:S02]  /*94f0*/  @P1 R2UR UR4, R6 ;  /* 0x00000000060412ca */ /* 0x004fe400000e0000 */
[----:B----4-:R-:W-:-:S11]  /*9500*/  @P1 R2UR UR7, R0 ;  /* 0x00000000000712ca */ /* 0x010fd600000e0000 */
[----:B------:R-:W-:-:S04]  /*9510*/  @UP1 ULEA UR4, UR13, UR4, 0x6 ;  /* 0x000000040d041291 */ /* 0x000fc8000f8e303f */
[----:B------:R-:W-:-:S04]  /*9520*/  @UP1 USHF.R.S32.HI UR5, URZ, 0x1f, UR4 ;  /* 0x0000001f3f051899 */ /* 0x000fc80008011404 */
[----:B------:R-:W-:Y:S01]  /*9530*/  @UP1 ULEA.HI UR5, UR5, UR4, URZ, 0x6 ;  /* 0x0000000405051291 */ /* 0x000fe2000f8f303f */
[----:B-----5:R-:W-:-:S03]  /*9540*/  @P2 R2UR UR11, R4 ;  /* 0x00000000040b22ca */ /* 0x020fc600000e0000 */
[----:B------:R-:W-:-:S04]  /*9550*/  @UP1 ULOP3.LUT UR6, UR5, 0xffffffc0, URZ, 0xc0, !UPT ;  /* 0xffffffc005061892 */ /* 0x000fc8000f8ec03f */
[----:B------:R-:W-:Y:S01]  /*9560*/  @UP1 USHF.R.S32.HI UR12, URZ, 0x1f, UR6 ;  /* 0x0000001f3f0c1899 */ /* 0x000fe20008011406 */
[----:B---3--:R-:W-:Y:S01]  /*9570*/  @P3 R2UR UR9, R5 ;  /* 0x00000000050932ca */ /* 0x008fe200000e0000 */
[----:B------:R-:W-:-:S14]  /*9580*/  @P3 BRA `(.L_x_1830) ;  /* 0x0000000000203947 */ /* 0x000fdc0003800000 */
[----:B------:R-:W-:Y:S05]  /*9590*/  @!P1 BRA `(.L_x_1830) ;  /* 0x00000000001c9947 */ /* 0x000fea0003800000 */
[----:B------:R-:W-:Y:S02]  /*95a0*/  IMAD.U32 R2, RZ, RZ, UR14 ;  /* 0x0000000eff027e24 */ /* 0x000fe4000f8e00ff */
[----:B------:R-:W-:-:S05]  /*95b0*/  IMAD.U32 R3, RZ, RZ, UR15 ;  /* 0x0000000fff037e24 */ /* 0x000fca000f8e00ff */
[----:B------:R-:W2:Y:S04]  /*95c0*/  LDG.E R0, desc[UR46][R2.64] ;  /* 0x0000002e02007981 */ /* 0x000ea8000c1e1900 */
[----:B------:R-:W3:Y:S01]  /*95d0*/  LDG.E R4, desc[UR46][R2.64+0x4] ;  /* 0x0000042e02047981 */ /* 0x000ee2000c1e1900 */
[----:B--2---:R-:W-:Y:S02]  /*95e0*/  R2UR UR4, R0 ;  /* 0x00000000000472ca */ /* 0x004fe400000e0000 */
[----:B---3--:R-:W-:-:S13]  /*95f0*/  R2UR UR9, R4 ;  /* 0x00000000040972ca */ /* 0x008fda00000e0000 */
[----:B------:R-:W-:-:S12]  /*9600*/  UIADD3 UR9, -UR4, UR9, URZ ;  /* 0x0000000904097290 */ /* 0x000fd8000fffe13f */
.L_x_1830:
        /* <DEDUP_REMOVED lines=13> */
.L_x_1831:
        /* <DEDUP_REMOVED lines=8> */
.L_x_1832:
        /* <DEDUP_REMOVED lines=9> */
[----:B------:R-:W-:-:S04]  /*97f0*/  ULEA.HI UR6, UR12, UR6, URZ, 0x6 ;  /* 0x000000060c067291 */ /* 0x000fc8000f8f303f */
[----:B------:R-:W-:Y:S01]  /*9800*/  VIMNMX R4, RZ, UR14, !PT ;  /* 0x0000000eff047c48 */ /* 0x000fe2000ffe0100 */
[----:B------:R-:W-:Y:S01]  /*9810*/  USHF.R.S32.HI UR6, URZ, 0x6, UR6 ;  /* 0x000000063f067899 */ /* 0x000fe20008011406 */
[----:B------:R-:W-:Y:S11]  /*9820*/  @!P0 BRA `(.L_x_1833) ;  /* 0x0000000000208947 */ /* 0x000ff60003800000 */
[----:B------:R-:W-:Y:S01]  /*9830*/  UIADD3 UR9, UR8, 0xbf, UR9 ;  /* 0x000000bf08097890 */ /* 0x000fe2000fffe009 */
[----:B------:R-:W-:-:S03]  /*9840*/  ULDC UR12, c[0x0][0x748] ;  /* 0x0001d200000c7ab9 */ /* 0x000fc60000000800 */
[----:B------:R-:W-:-:S04]  /*9850*/  UIADD3 UR9, UR9, UR12, -UR10 ;  /* 0x0000000c09097290 */ /* 0x000fc8000fffe80a */
[----:B------:R-:W-:-:S04]  /*9860*/  USHF.R.S32.HI UR10, URZ, 0x1f, UR9 ;  /* 0x0000001f3f0a7899 */ /* 0x000fc80008011409 */
[----:B------:R-:W-:-:S04]  /*9870*/  ULEA.HI UR10, UR10, UR9, URZ, 0x6 ;  /* 0x000000090a0a7291 */ /* 0x000fc8000f8f303f */
[----:B------:R-:W-:-:S04]  /*9880*/  USHF.R.S32.HI UR10, URZ, 0x6, UR10 ;  /* 0x000000063f0a7899 */ /* 0x000fc8000801140a */
[----:B------:R-:W-:-:S04]  /*9890*/  UISETP.LT.AND UP1, UPT, UR6, UR10, UPT ;  /* 0x0000000a0600728c */ /* 0x000fc8000bf21270 */
[----:B------:R-:W-:-:S12]  /*98a0*/  USEL UR6, UR6, UR10, UP1 ;  /* 0x0000000a06067287 */ /* 0x000fd80008800000 */
.L_x_1833:
[----:B------:R-:W-:Y:S01]  /*98b0*/  ISETP.LT.AND P0, PT, R4, UR6, PT ;  /* 0x0000000604007c0c */ /* 0x000fe2000bf01270 */
[----:B------:R-:W-:-:S12]  /*98c0*/  IMAD.MOV.U32 R0, RZ, RZ, RZ ;  /* 0x000000ffff007224 */ /* 0x000fd800078e00ff */
[----:B------:R-:W-:Y:S05]  /*98d0*/  @!P0 BRA `(.L_x_1829) ;  /* 0x0000001c008c8947 */ /* 0x000fea0003800000 */
[----:B------:R-:W-:Y:S01]  /*98e0*/  USHF.R.S32.HI UR10, URZ, 0x1f, UR20 ;  /* 0x0000001f3f0a7899 */ /* 0x000fe20008011414 */
[----:B------:R-:W-:Y:S01]  /*98f0*/  BSSY B0, `(.L_x_1829) ;  /* 0x00001e1000007945 */ /* 0x000fe20003800000 */
[----:B------:R-:W-:Y:S01]  /*9900*/  ULDC.64 UR16, c[0x0][0x718] ;  /* 0x0001c60000107ab9 */ /* 0x000fe20000000a00 */
[----:B------:R-:W-:Y:S01]  /*9910*/  UISETP.NE.U32.AND UP1, UPT, UR18, URZ, UPT ;  /* 0x0000003f1200728c */ /* 0x000fe2000bf25070 */
[----:B------:R-:W-:Y:S01]  /*9920*/  IMAD.MOV.U32 R0, RZ, RZ, RZ ;  /* 0x000000ffff007224 */ /* 0x000fe200078e00ff */
[----:B------:R-:W-:Y:S01]  /*9930*/  UIMAD UR9, UR10, UR16, URZ ;  /* 0x000000100a0972a4 */ /* 0x000fe2000f8e023f */
[----:B------:R-:W-:Y:S01]  /*9940*/  ULDC UR12, c[0x0][0x2e8] ;  /* 0x0000ba00000c7ab9 */ /* 0x000fe20000000800 */
[----:B------:R-:W-:Y:S01]  /*9950*/  UMOV UR14, UR4 ;  /* 0x00000004000e7c82 */ /* 0x000fe20008000000 */
[----:B------:R-:W-:Y:S01]  /*9960*/  UMOV UR15, UR5 ;  /* 0x00000005000f7c82 */ /* 0x000fe20008000000 */
[----:B------:R-:W-:Y:S02]  /*9970*/  UIMAD UR22, UR20, UR17, UR9 ;  /* 0x00000011141672a4 */ /* 0x000fe4000f8e0209 */
[----:B------:R-:W-:-:S02]  /*9980*/  UISETP.NE.AND.EX UP1, UPT, UR19, URZ, UPT, UP1 ;  /* 0x0000003f1300728c */ /* 0x000fc4000bf25310 */
[----:B------:R-:W-:Y:S02]  /*9990*/  USHF.R.S32.HI UR9, URZ, 0x1f, UR13 ;  /* 0x0000001f3f097899 */ /* 0x000fe4000801140d */
[----:B------:R-:W-:Y:S02]  /*99a0*/  UISETP.NE.AND UP2, UPT, UR12, 0x1, UPT ;  /* 0x000000010c00788c */ /* 0x000fe4000bf45270 */
[----:B------:R-:W-:Y:S01]  /*99b0*/  UIMAD.WIDE.U32 UR4, UR20, UR16, UR14 ;  /* 0x00000010140472a5 */ /* 0x000fe2000f8e000e */
[----:B------:R-:W-:Y:S01]  /*99c0*/  ULDC.64 UR18, c[0x0][0x730] ;  /* 0x0001cc0000127ab9 */ /* 0x000fe20000000a00 */
[----:B------:R-:W-:Y:S02]  /*99d0*/  USEL UR9, UR9, URZ, !UP1 ;  /* 0x0000003f09097287 */ /* 0x000fe4000c800000 */
[----:B------:R-:W-:Y:S01]  /*99e0*/  UIMAD UR10, UR10, UR18, URZ ;  /* 0x000000120a0a72a4 */ /* 0x000fe2000f8e023f */
[----:B------:R-:W-:Y:S01]  /*99f0*/  ELECT P0, URZ, PT ;  /* 0x00000000003f782f */ /* 0x000fe20003800000 */
[----:B------:R-:W-:Y:S01]  /*9a00*/  ULDC.64 UR16, c[0x0][0x720] ;  /* 0x0001c80000107ab9 */ /* 0x000fe20000000a00 */
[----:B------:R-:W-:-:S02]  /*9a10*/  USEL UR21, UR13, URZ, !UP1 ;  /* 0x0000003f0d157287 */ /* 0x000fc4000c800000 */
[----:B------:R-:W-:Y:S02]  /*9a20*/  UIADD3 UR23, UR5, UR22, URZ ;  /* 0x0000001605177290 */ /* 0x000fe4000fffe03f */
[----:B------:R-:W-:Y:S01]  /*9a30*/  UIMAD UR5, UR9, UR16, URZ ;  /* 0x00000010090572a4 */ /* 0x000fe2000f8e023f */
[----:B------:R-:W-:Y:S01]  /*9a40*/  UMOV UR22, UR4 ;  /* 0x0000000400167c82 */ /* 0x000fe20008000000 */
[----:B------:R-:W-:Y:S02]  /*9a50*/  UIMAD.WIDE.U32 UR14, UR20, UR18, UR14 ;  /* 0x00000012140e72a5 */ /* 0x000fe4000f8e000e */
[----:B------:R-:W-:Y:S02]  /*9a60*/  UIMAD UR10, UR20, UR19, UR10 ;  /* 0x00000013140a72a4 */ /* 0x000fe4000f8e020a */
[----:B------:R-:W-:Y:S01]  /*9a70*/  UIMAD.WIDE.U32 UR22, UR16, UR21, UR22 ;  /* 0x00000015101672a5 */ /* 0x000fe2000f8e0016 */
[----:B------:R-:W-:Y:S02]  /*9a80*/  ULDC.64 UR18, c[0x0][0x738] ;  /* 0x0001ce0000127ab9 */ /* 0x000fe40000000a00 */
[----:B------:R-:W-:Y:S01]  /*9a90*/  @UP2 ULDC UR16, c[0x0][0x2ec] ;  /* 0x0000bb0000102ab9 */ /* 0x000fe20000000800 */
[----:B------:R-:W-:-:S02]  /*9aa0*/  UIMAD UR5, UR17, UR21, UR5 ;  /* 0x00000015110572a4 */ /* 0x000fc4000f8e0205 */
[----:B------:R-:W-:Y:S02]  /*9ab0*/  UIADD3 UR15, UR15, UR10, URZ ;  /* 0x0000000a0f0f7290 */ /* 0x000fe4000fffe03f */
[----:B------:R-:W-:Y:S02]  /*9ac0*/  UIMAD UR9, UR9, UR18, URZ ;  /* 0x00000012090972a4 */ /* 0x000fe4000f8e023f */
[----:B------:R-:W-:Y:S02]  /*9ad0*/  UIMAD.WIDE.U32 UR16, UR20, UR16, URZ ;  /* 0x00000010141072a5 */ /* 0x000fe4000f8e003f */
[----:B------:R-:W-:Y:S01]  /*9ae0*/  UIADD3 UR11, UR8, UR11, URZ ;  /* 0x0000000b080b7290 */ /* 0x000fe2000fffe03f */
[----:B------:R-:W-:Y:S02]  /*9af0*/  UMOV UR12, UR20 ;  /* 0x00000014000c7c82 */ /* 0x000fe40008000000 */
[----:B------:R-:W-:Y:S01]  /*9b00*/  @UP2 ULDC UR8, c[0x0][0x2f0] ;  /* 0x0000bc0000082ab9 */ /* 0x000fe20000000800 */
[----:B------:R-:W-:-:S02]  /*9b10*/  UIMAD UR4, UR19, UR21, UR9 ;  /* 0x00000015130472a4 */ /* 0x000fc4000f8e0209 */
[----:B------:R-:W-:Y:S02]  /*9b20*/  UIMAD.WIDE.U32 UR14, UR18, UR21, UR14 ;  /* 0x00000015120e72a5 */ /* 0x000fe4000f8e000e */
[----:B------:R-:W-:Y:S02]  /*9b30*/  USEL UR13, UR13, URZ, !UP0 ;  /* 0x0000003f0d0d7287 */ /* 0x000fe4000c000000 */
        /* <DEDUP_REMOVED lines=9> */
.L_x_1863:
        /* <DEDUP_REMOVED lines=15> */
.L_x_1836:
[----:B------:R-:W-:Y:S01]  /*9cc0*/  R2UR UR19, R4 ;  /* 0x00000000041372ca */ /* 0x000fe200000e0000 */
[----:B------:R-:W2:Y:S01]  /*9cd0*/  LDC.64 R12, c[0x0][0x198] ;  /* 0x00006600ff0c7b82 */ /* 0x000ea20000000a00 */
        /* <DEDUP_REMOVED lines=9> */
[----:B------:R-:W-:Y:S01]  /*9d70*/  UMOV UR10, 0x10 ;  /* 0x00000010000a7882 */ /* 0x000fe20000000000 */
[----:B------:R-:W-:Y:S01]  /*9d80*/  UMOV UR50, 0x0 ;  /* 0x0000000000327882 */ /* 0x000fe20000000000 */
[----:B------:R-:W-:Y:S01]  /*9d90*/  USHF.L.U32 UR19, UR19, 0x6, URZ ;  /* 0x0000000613137899 */ /* 0x000fe2000800063f */
[----:B------:R-:W-:Y:S01]  /*9da0*/  IMAD.MOV.U32 R16, RZ, RZ, RZ ;  /* 0x000000ffff107224 */ /* 0x000fe200078e00ff */
[----:B------:R-:W-:Y:S01]  /*9db0*/  UMOV UR51, 0x10000000 ;  /* 0x1000000000337882 */ /* 0x000fe20000000000 */
[----:B------:R-:W-:Y:S01]  /*9dc0*/  UMOV UR42, 0x40 ;  /* 0x00000040002a7882 */ /* 0x000fe20000000000 */
[----:B------:R-:W-:-:S02]  /*9dd0*/  UIADD3 UR8, UP0, UR19, UR22, URZ ;  /* 0x0000001613087290 */ /* 0x000fc4000ff1e03f */
[----:B------:R-:W-:Y:S01]  /*9de0*/  IMAD.U32 R3, RZ, RZ, UR19 ;  /* 0x00000013ff037e24 */ /* 0x000fe2000f8e00ff */
[----:B------:R-:W-:Y:S01]  /*9df0*/  UIADD3 UR19, UR19, UR7, URZ ;  /* 0x0000000713137290 */ /* 0x000fe2000fffe03f */
[----:B------:R-:W-:Y:S02]  /*9e00*/  UMOV UR43, UR11 ;  /* 0x0000000b002b7c82 */ /* 0x000fe40008000000 */
[----:B------:R-:W-:Y:S01]  /*9e10*/  PLOP3.LUT P1, PT, PT, PT, UP0, 0x80, 0x0 ;  /* 0x000000000000781c */ /* 0x000fe20003f2f008 */
[----:B-1----:R-:W-:Y:S01]  /*9e20*/  IMAD.U32 R0, RZ, RZ, UR8 ;  /* 0x00000008ff007e24 */ /* 0x002fe2000f8e00ff */
[----:B------:R-:W-:Y:S01]  /*9e30*/  R2UR UR8, R15 ;  /* 0x000000000f0872ca */ /* 0x000fe200000e0000 */
[----:B--2---:R-:W-:Y:S01]  /*9e40*/  IMAD.MOV.U32 R7, RZ, RZ, R12 ;  /* 0x000000ffff077224 */ /* 0x004fe200078e000c */
[----:B------:R-:W-:Y:S01]  /*9e50*/  LEA.HI.X.SX32 R3, R3, R14, 0x1, P1 ;  /* 0x0000000e03037211 */ /* 0x000fe200008f0eff */
[----:B------:R-:W-:Y:S01]  /*9e60*/  IMAD.MOV.U32 R6, RZ, RZ, R13 ;  /* 0x000000ffff067224 */ /* 0x000fe200078e000d */
[C---:B------:R-:W-:Y:S01]  /*9e70*/  LEA R2, P1, R0.reuse, R9, 0x2 ;  /* 0x0000000900027211 */ /* 0x040fe200078210ff */
[----:B------:R-:W-:Y:S01]  /*9e80*/  UMOV UR27, UR19 ;  /* 0x00000013001b7c82 */ /* 0x000fe20008000000 */
[----:B------:R-:W-:Y:S01]  /*9e90*/  UMOV UR44, UR12 ;  /* 0x0000000c002c7c82 */ /* 0x000fe20008000000 */
[----:B------:R-:W-:Y:S01]  /*9ea0*/  UMOV UR45, UR13 ;  /* 0x0000000d002d7c82 */ /* 0x000fe20008000000 */
[----:B------:R-:W-:-:S02]  /*9eb0*/  LEA.HI.X R0, R0, R8, R3, 0x2, P1 ;  /* 0x0000000800007211 */ /* 0x000fc400008f1403 */
[----:B------:R-:W-:Y:S02]  /*9ec0*/  R2UR UR32, R2 ;  /* 0x00000000022072ca */ /* 0x000fe400000e0000 */
[----:B------:R-:W-:Y:S01]  /*9ed0*/  R2UR UR33, R0 ;  /* 0x00000000002172ca */ /* 0x000fe200000e0000 */
[----:B------:R-:W-:Y:S01]  /*9ee0*/  UIADD3 UR16, UR8, 0x18000, URZ ;  /* 0x0001800008107890 */ /* 0x000fe2000fffe03f */
[C---:B------:R-:W-:Y:S01]  /*9ef0*/  IADD3 R0, P1, R7.reuse, 0x2f0, RZ ;  /* 0x000002f007007810 */ /* 0x040fe20007f3e0ff */
[----:B------:R-:W-:Y:S02]  /*9f00*/  UIADD3 UR17, UR8, 0x30810, URZ ;  /* 0x0003081008117890 */ /* 0x000fe4000fffe03f */
[----:B------:R-:W-:Y:S01]  /*9f10*/  UIADD3 UR24, UR8, 0x1a000, URZ ;  /* 0x0001a00008187890 */ /* 0x000fe2000fffe03f */
[----:B------:R-:W-:Y:S01]  /*9f20*/  R2UR UR30, R0 ;  /* 0x00000000001e72ca */ /* 0x000fe200000e0000 */
[----:B------:R-:W-:Y:S01]  /*9f30*/  UIADD3 UR52, UR8, 0x28000, URZ ;  /* 0x0002800008347890 */ /* 0x000fe2000fffe03f */
[----:B------:R-:W-:Y:S01]  /*9f40*/  IADD3 R0, P2, R7, 0x3f0, RZ ;  /* 0x000003f007007810 */ /* 0x000fe20007f5e0ff */
[----:B------:R-:W-:Y:S01]  /*9f50*/  UIADD3 UR9, UR8, 0x30800, URZ ;  /* 0x0003080008097890 */ /* 0x000fe2000fffe03f */
[----:B------:R-:W-:-:S02]  /*9f60*/  UMOV UR25, UR17 ;  /* 0x0000001100197c82 */ /* 0x000fc40008000000 */
[----:B------:R-:W-:Y:S01]  /*9f70*/  R2UR UR48, R0 ;  /* 0x00000000003072ca */ /* 0x000fe200000e0000 */
[--C-:B------:R-:W-:Y:S01]  /*9f80*/  IMAD.X R0, RZ, RZ, R6.reuse, P1 ;  /* 0x000000ffff007224 */ /* 0x100fe200008e0606 */
[----:B------:R-:W-:Y:S01]  /*9f90*/  IADD3 R2, P1, R7, 0xf0, RZ ;  /* 0x000000f007027810 */ /* 0x000fe20007f3e0ff */
[----:B------:R-:W-:Y:S01]  /*9fa0*/  UMOV UR53, UR17 ;  /* 0x0000001100357c82 */ /* 0x000fe20008000000 */
[----:B------:R-:W-:Y:S02]  /*9fb0*/  UIADD3 UR40, UR8, 0x4000, URZ ;  /* 0x0000400008287890 */ /* 0x000fe4000fffe03f */
[----:B------:R-:W-:Y:S01]  /*9fc0*/  R2UR UR34, R2 ;  /* 0x00000000022272ca */ /* 0x000fe200000e0000 */
[--C-:B------:R-:W-:Y:S01]  /*9fd0*/  IMAD.X R3, RZ, RZ, R6.reuse, P1 ;  /* 0x000000ffff037224 */ /* 0x100fe200008e0606 */
[----:B------:R-:W-:Y:S01]  /*9fe0*/  R2UR UR31, R0 ;  /* 0x00000000001f72ca */ /* 0x000fe200000e0000 */
[----:B------:R-:W-:Y:S01]  /*9ff0*/  IMAD.X R0, RZ, RZ, R6, P2 ;  /* 0x000000ffff007224 */ /* 0x000fe200010e0606 */
[----:B------:R-:W-:-:S02]  /*a000*/  UMOV UR41, UR9 ;  /* 0x0000000900297c82 */ /* 0x000fc40008000000 */
[----:B------:R-:W-:Y:S02]  /*a010*/  R2UR UR35, R3 ;  /* 0x00000000032372ca */ /* 0x000fe400000e0000 */
[----:B------:R-:W-:Y:S01]  /*a020*/  R2UR UR49, R0 ;  /* 0x00000000003172ca */ /* 0x000fe200000e0000 */
[----:B------:R-:W-:-:S10]  /*a030*/  IMAD.MOV.U32 R0, RZ, RZ, 0x10000 ;  /* 0x00010000ff007424 */ /* 0x000fd400078e00ff */
[----:B------:R-:W-:Y:S01]  /*a040*/  UTMALDG.4D [UR16], [UR34], desc[UR36] ;  /* 0x00002410220075b4 */ /* 0x000fe20008019000 */
[----:B------:R-:W-:Y:S01]  /*a050*/  UTMALDG.4D [UR24], [UR34], desc[UR36] ;  /* 0x00002418220075b4 */ /* 0x000fe20008019000 */
[----:B------:R1:W-:Y:S01]  /*a060*/  UBLKCP.S.G [UR52], [UR32], UR10 ;  /* 0x00000034200073ba */ /* 0x0003e2000800020a */
[----:B------:R2:W-:Y:S02]  /*a070*/  SYNCS.ARRIVE.TRANS64 RZ, [R15+URZ+0x30800], R0 ;  /* 0x030800000fff79a7 */ /* 0x0005e4000800003f */
[----:B--2---:R-:W-:-:S04]  /*a080*/  IMAD.U32 R0, RZ, RZ, UR6 ;  /* 0x00000006ff007e24 */ /* 0x004fc8000f8e00ff */
[----:B------:R-:W-:Y:S01]  /*a090*/  VIADD R5, R0, 0xffffffff ;  /* 0xffffffff00057836 */ /* 0x000fe20000000000 */
[----:B-1----:R-:W-:Y:S02]  /*a0a0*/  UIADD3 UR32, UR8, 0x8000, URZ ;  /* 0x0000800008207890 */ /* 0x002fe4000fffe03f */
[----:B------:R-:W-:Y:S02]  /*a0b0*/  UIADD3 UR24, UR8, 0xc000, URZ ;  /* 0x0000c00008187890 */ /* 0x000fe4000fffe03f */
[----:B------:R1:W-:Y:S01]  /*a0c0*/  STL [R1], R5 ;  /* 0x0000000501007387 */ /* 0x0003e20000100800 */
[----:B------:R-:W-:Y:S01]  /*a0d0*/  ISETP.GE.AND P1, PT, R4, R5, PT ;  /* 0x000000050400720c */ /* 0x000fe20003f26270 */
[----:B------:R-:W-:Y:S01]  /*a0e0*/  UMOV UR10, UR18 ;  /* 0x00000012000a7c82 */ /* 0x000fe20008000000 */
[----:B------:R-:W-:Y:S01]  /*a0f0*/  UMOV UR35, UR11 ;  /* 0x0000000b00237c82 */ /* 0x000fe20008000000 */
[----:B------:R-:W-:Y:S01]  /*a100*/  UMOV UR36, UR12 ;  /* 0x0000000c00247c82 */ /* 0x000fe20008000000 */
[----:B------:R-:W-:Y:S01]  /*a110*/  UMOV UR37, UR13 ;  /* 0x0000000d00257c82 */ /* 0x000fe20008000000 */
[----:B------:R1:W-:Y:S01]  /*a120*/  UTMALDG.4D [UR8], [UR30], desc[UR50] ;  /* 0x000032081e0075b4 */ /* 0x0003e20008019000 */
[----:B------:R-:W-:Y:S01]  /*a130*/  UMOV UR34, UR18 ;  /* 0x0000001200227c82 */ /* 0x000fe20008000000 */
[----:B------:R-:W-:Y:S01]  /*a140*/  UMOV UR33, UR9 ;  /* 0x0000000900217c82 */ /* 0x000fe20008000000 */
[----:B------:R-:W-:Y:S01]  /*a150*/  UMOV UR27, UR11 ;  /* 0x0000000b001b7c82 */ /* 0x000fe20008000000 */
[----:B------:R-:W-:Y:S01]  /*a160*/  UMOV UR28, UR12 ;  /* 0x0000000c001c7c82 */ /* 0x000fe20008000000 */
[----:B------:R-:W-:Y:S01]  /*a170*/  UMOV UR29, UR13 ;  /* 0x0000000d001d7c82 */ /* 0x000fe20008000000 */
[----:B------:R-:W-:Y:S01]  /*a180*/  UMOV UR25, UR9 ;  /* 0x0000000900197c82 */ /* 0x000fe20008000000 */
[----:B------:R1:W-:Y:S01]  /*a190*/  UTMALDG.4D [UR40], [UR30], desc[UR50] ;  /* 0x000032281e0075b4 */ /* 0x0003e20008019000 */
[----:B------:R1:W-:Y:S01]  /*a1a0*/  UTMALDG.4D [UR32], [UR48], desc[UR50] ;  /* 0x00003220300075b4 */ /* 0x0003e20008019000 */
[----:B------:R1:W-:Y:S02]  /*a1b0*/  UTMALDG.4D [UR24], [UR48], desc[UR50] ;  /* 0x00003218300075b4 */ /* 0x0003e40008019000 */
[----:B-1----:R-:W-:Y:S05]  /*a1c0*/  @P1 BRA `(.L_x_1837) ;  /* 0x0000001000701947 */ /* 0x002fea0003800000 */
[----:B------:R-:W-:Y:S01]  /*a1d0*/  R2UR UR8, R4 ;  /* 0x00000000040872ca */ /* 0x000fe200000e0000 */
[----:B------:R-:W-:Y:S01]  /*a1e0*/  UIADD3 UR9, UR6, -0x2, URZ ;  /* 0xfffffffe06097890 */ /* 0x000fe2000fffe03f */
[----:B------:R-:W-:-:S05]  /*a1f0*/  IMAD.MOV.U32 R10, RZ, RZ, 0x1 ;  /* 0x00000001ff0a7424 */ /* 0x000fca00078e00ff */
[----:B------:R-:W-:-:S06]  /*a200*/  ISETP.NE.AND P1, PT, R4, UR9, PT ;  /* 0x0000000904007c0c */ /* 0x000fcc000bf25270 */
[----:B------:R-:W-:-:S04]  /*a210*/  ULOP3.LUT UR8, URZ, UR8, URZ, 0x33, !UPT ;  /* 0x000000083f087292 */ /* 0x000fc8000f8e333f */
[----:B------:R-:W-:-:S06]  /*a220*/  UIADD3 UR8, UR8, UR6, URZ ;  /* 0x0000000608087290 */ /* 0x000fcc000fffe03f */
[----:B------:R-:W-:-:S05]  /*a230*/  IMAD.U32 R0, RZ, RZ, UR8 ;  /* 0x00000008ff007e24 */ /* 0x000fca000f8e00ff */
[----:B------:R-:W-:Y:S01]  /*a240*/  LOP3.LUT R5, R0, 0x1, RZ, 0xc0, !PT ;  /* 0x0000000100057812 */ /* 0x000fe200078ec0ff */
[----:B------:R-:W-:-:S04]  /*a250*/  IMAD.MOV.U32 R0, RZ, RZ, R4 ;  /* 0x000000ffff007224 */ /* 0x000fc800078e0004 */
[----:B------:R1:W-:Y:S01]  /*a260*/  STL [R1+0x4], R5 ;  /* 0x0000040501007387 */ /* 0x0003e20000100800 */
[----:B------:R-:W-:Y:S05]  /*a270*/  @!P1 BRA `(.L_x_1838) ;  /* 0x0000000800d89947 */ /* 0x000fea0003800000 */
[----:B------:R-:W-:Y:S01]  /*a280*/  R2UR UR9, R5 ;  /* 0x00000000050972ca */ /* 0x000fe200000e0000 */
[----:B------:R-:W-:Y:S02]  /*a290*/  IMAD.MOV.U32 R0, RZ, RZ, R4 ;  /* 0x000000ffff007224 */ /* 0x000fe400078e0004 */
[----:B------:R-:W-:-:S10]  /*a2a0*/  IMAD.MOV.U32 R10, RZ, RZ, 0x1 ;  /* 0x00000001ff0a7424 */ /* 0x000fd400078e00ff */
[----:B------:R-:W-:-:S06]  /*a2b0*/  UIADD3 UR8, UR8, -UR9, URZ ;  /* 0x8000000908087290 */ /* 0x000fcc000fffe03f */
[----:B------:R-:W-:-:S07]  /*a2c0*/  IMAD.U32 R17, RZ, RZ, UR8 ;  /* 0x00000008ff117e24 */ /* 0x000fce000f8e00ff */
.L_x_1847:
[----:B-123--:R-:W-:-:S04]  /*a2d0*/  SHF.L.U32 R18, R10, 0x1f, RZ ;  /* 0x0000001f0a127819 */ /* 0x00efc800000006ff */
[----:B------:R-:W2:Y:S02]  /*a2e0*/  SYNCS.PHASECHK.TRANS64.TRYWAIT P1, [R15+URZ+0x30840], R18 ;  /* 0x030840120f0075a7 */ /* 0x000ea4000802017f */
[----:B--2---:R-:W-:Y:S05]  /*a2f0*/  @!P1 BRA `(.L_x_1839) ;  /* 0x00000018000c9947 */ /* 0x004fea0003800000 */
.L_x_1864:
[----:B------:R-:W-:Y:S05]  /*a300*/  @P0 BRA `(.L_x_1840) ;  /* 0x00000000001c0947 */ /* 0x000fea0003800000 */
[----:B------:R-:W3:Y:S02]  /*a310*/  S2R R2, SR_TID.X ;  /* 0x0000000000027919 */ /* 0x000ee40000002100 */
[----:B---3--:R-:W-:Y:S01]  /*a320*/  LOP3.LUT R3, R2, 0x1f, RZ, 0xc0, !PT ;  /* 0x0000001f02037812 */ /* 0x008fe200078ec0ff */
[----:B------:R-:W-:-:S03]  /*a330*/  IMAD.MOV.U32 R2, RZ, RZ, 0x4100 ;  /* 0x00004100ff027424 */ /* 0x000fc600078e00ff */
[----:B------:R-:W-:Y:S01]  /*a340*/  ISETP.NE.AND P1, PT, R3, RZ, PT ;  /* 0x000000ff0300720c */ /* 0x000fe20003f25270 */
[----:B------:R3:W-:-:S12]  /*a350*/  SYNCS.ARRIVE.TRANS64 RZ, [R15+URZ+0x30830], R2 ;  /* 0x030830020fff79a7 */ /* 0x0007d8000800003f */
[----:B---3--:R-:W-:Y:S05]  /*a360*/  @!P1 BRA `(.L_x_1840) ;  /* 0x0000000000049947 */ /* 0x008fea0003800000 */
[----:B------:R-:W-:Y:S01]  /*a370*/  BPT.TRAP 0x1 ;  /* 0x000000040000795c */ /* 0x000fe20000300000 */
.L_x_1840:
        /* <DEDUP_REMOVED lines=8> */
[----:B-1----:R-:W1:Y:S01]  /*a400*/  LDC.64 R4, c[0x0][0x198] ;  /* 0x00006600ff047b82 */ /* 0x002e620000000a00 */
        /* <DEDUP_REMOVED lines=15> */
[----:B-1----:R-:W-:Y:S02]  /*a500*/  IMAD.MOV.U32 R7, RZ, RZ, R4 ;  /* 0x000000ffff077224 */ /* 0x002fe400078e0004 */
        /* <DEDUP_REMOVED lines=11> */
[----:B-1-3--:R-:W-:Y:S05]  /*a5c0*/  @!P1 BRA `(.L_x_1841) ;  /* 0x00000014006c9947 */ /* 0x00afea0003800000 */
.L_x_1865:
        /* <DEDUP_REMOVED lines=8> */
.L_x_1842:
[----:B------:R-:W-:Y:S01]  /*a650*/  VIADD R19, R19, 0x40 ;  /* 0x0000004013137836 */ /* 0x000fe20000000000 */
[----:B------:R-:W-:Y:S01]  /*a660*/  ULDC.64 UR8, c[0x0][0x700] ;  /* 0x0001c00000087ab9 */ /* 0x000fe20000000a00 */
[----:B------:R-:W-:Y:S01]  /*a670*/  R2UR UR32, R15 ;  /* 0x000000000f2072ca */ /* 0x000fe200000e0000 */
[----:B------:R-:W-:Y:S01]  /*a680*/  IMAD.U32 R9, RZ, RZ, UR8 ;  /* 0x00000008ff097e24 */ /* 0x000fe2000f8e00ff */
[----:B------:R-:W-:Y:S01]  /*a690*/  UMOV UR30, 0x0 ;  /* 0x00000000001e7882 */ /* 0x000fe20000000000 */
[C---:B------:R-:W-:Y:S01]  /*a6a0*/  IADD3 R2, P1, R19.reuse, UR22, RZ ;  /* 0x0000001613027c10 */ /* 0x040fe2000ff3e0ff */
[----:B------:R-:W-:Y:S01]  /*a6b0*/  IMAD.U32 R8, RZ, RZ, UR9 ;  /* 0x00000009ff087e24 */ /* 0x000fe2000f8e00ff */
[----:B------:R-:W-:Y:S01]  /*a6c0*/  SHF.R.S32.HI R20, RZ, 0x1f, R19 ;  /* 0x0000001fff147819 */ /* 0x000fe20000011413 */
[----:B------:R-:W-:Y:S01]  /*a6d0*/  VIADD R21, R19, UR7 ;  /* 0x0000000713157c36 */ /* 0x000fe20008000000 */
[----:B------:R-:W-:Y:S01]  /*a6e0*/  LEA R3, P2, R2, R9, 0x2 ;  /* 0x0000000902037211 */ /* 0x000fe200078410ff */
[----:B------:R-:W-:Y:S01]  /*a6f0*/  UMOV UR31, 0x14f00000 ;  /* 0x14f00000001f7882 */ /* 0x000fe20000000000 */
[----:B------:R-:W-:Y:S01]  /*a700*/  UMOV UR26, URZ ;  /* 0x0000003f001a7c82 */ /* 0x000fe20008000000 */
[----:B------:R-:W-:Y:S01]  /*a710*/  UMOV UR28, UR20 ;  /* 0x00000014001c7c82 */ /* 0x000fe20008000000 */
[----:B------:R-:W-:Y:S01]  /*a720*/  R2UR UR34, R3 ;  /* 0x00000000032272ca */ /* 0x000fe200000e0000 */
[----:B------:R-:W-:Y:S01]  /*a730*/  IMAD.X R3, R20, 0x1, R14, P1 ;  /* 0x0000000114037824 */ /* 0x000fe200008e060e */
[----:B------:R-:W-:Y:S01]  /*a740*/  R2UR UR27, R21 ;  /* 0x00000000151b72ca */ /* 0x000fe200000e0000 */
[----:B------:R-:W-:-:S02]  /*a750*/  UIADD3 UR24, UR32, 0x1c000, URZ ;  /* 0x0001c00020187890 */ /* 0x000fc4000fffe03f */
[----:B------:R-:W-:Y:S01]  /*a760*/  UIADD3 UR25, UR32, 0x30818, URZ ;  /* 0x0003081820197890 */ /* 0x000fe2000fffe03f */
        /* <DEDUP_REMOVED lines=19> */
.L_x_1866:
[----:B------:R-:W-:Y:S05]  /*a8a0*/  @P0 BRA `(.L_x_1844) ;  /* 0x00000000001c0947 */ /* 0x000fea0003800000 */
[----:B-123--:R-:W-:-:S04]  /*a8b0*/  IMAD.MOV.U32 R18, RZ, RZ, 0x4100 ;  /* 0x00004100ff127424 */ /* 0x00efc800078e00ff */
[----:B------:R1:W-:Y:S02]  /*a8c0*/  SYNCS.ARRIVE.TRANS64 RZ, [R15+URZ+0x30838], R18 ;  /* 0x030838120fff79a7 */ /* 0x0003e4000800003f */
[----:B-1----:R-:W1:Y:S02]  /*a8d0*/  S2R R18, SR_TID.X ;  /* 0x0000000000127919 */ /* 0x002e640000002100 */
[----:B-1----:R-:W-:-:S04]  /*a8e0*/  LOP3.LUT R18, R18, 0x1f, RZ, 0xc0, !PT ;  /* 0x0000001f12127812 */ /* 0x002fc800078ec0ff */
[----:B------:R-:W-:-:S13]  /*a8f0*/  ISETP.NE.AND P1, PT, R18, RZ, PT ;  /* 0x000000ff1200720c */ /* 0x000fda0003f25270 */
[----:B------:R-:W-:Y:S05]  /*a900*/  @!P1 BRA `(.L_x_1844) ;  /* 0x0000000000049947 */ /* 0x000fea0003800000 */
[----:B------:R-:W-:Y:S01]  /*a910*/  BPT.TRAP 0x1 ;  /* 0x000000040000795c */ /* 0x000fe20000300000 */
.L_x_1844:
[----:B------:R-:W-:Y:S01]  /*a920*/  IADD3 R19, P1, R19, UR14, RZ ;  /* 0x0000000e13137c10 */ /* 0x000fe2000ff3e0ff */
[----:B------:R-:W-:Y:S01]  /*a930*/  UMOV UR30, 0x0 ;  /* 0x00000000001e7882 */ /* 0x000fe20000000000 */
[----:B------:R-:W-:Y:S01]  /*a940*/  R2UR UR32, R15 ;  /* 0x000000000f2072ca */ /* 0x000fe200000e0000 */
[----:B------:R-:W-:Y:S01]  /*a950*/  UMOV UR31, 0x14f00000 ;  /* 0x14f00000001f7882 */ /* 0x000fe20000000000 */
[----:B------:R-:W-:Y:S01]  /*a960*/  R2UR UR27, R21 ;  /* 0x00000000151b72ca */ /* 0x000fe200000e0000 */
[----:B------:R-:W-:Y:S01]  /*a970*/  IMAD.X R20, R20, 0x1, R11, P1 ;  /* 0x0000000114147824 */ /* 0x000fe200008e060b */
[C---:B------:R-:W-:Y:S01]  /*a980*/  LEA R12, P1, R19.reuse, R12, 0x2 ;  /* 0x0000000c130c7211 */ /* 0x040fe200078210ff */
        /* <DEDUP_REMOVED lines=22> */
[----:B------:R-:W5:Y:S02]  /*aaf0*/  SYNCS.PHASECHK.TRANS64.TRYWAIT P1, [R15+URZ+0x30820], R4 ;  /* 0x030820040f0075a7 */ /* 0x000f64000802017f */
[----:B----45:R-:W-:Y:S05]  /*ab00*/  @!P1 BRA `(.L_x_1845) ;  /* 0x0000001000449947 */ /* 0x030fea0003800000 */
.L_x_1868:
[----:B------:R-:W-:Y:S05]  /*ab10*/  @P0 BRA `(.L_x_1846) ;  /* 0x00000000001c0947 */ /* 0x000fea0003800000 */
[----:B------:R-:W5:Y:S01]  /*ab20*/  S2R R5, SR_TID.X ;  /* 0x0000000000057919 */ /* 0x000f620000002100 */
[----:B----4-:R-:W-:-:S04]  /*ab30*/  IMAD.MOV.U32 R4, RZ, RZ, 0x4100 ;  /* 0x00004100ff047424 */ /* 0x010fc800078e00ff */
[----:B------:R4:W-:Y:S01]  /*ab40*/  SYNCS.ARRIVE.TRANS64 RZ, [R15+URZ+0x30810], R4 ;  /* 0x030810040fff79a7 */ /* 0x0009e2000800003f */
[----:B-----5:R-:W-:-:S04]  /*ab50*/  LOP3.LUT R5, R5, 0x1f, RZ, 0xc0, !PT ;  /* 0x0000001f05057812 */ /* 0x020fc800078ec0ff */
[----:B------:R-:W-:-:S13]  /*ab60*/  ISETP.NE.AND P1, PT, R5, RZ, PT ;  /* 0x000000ff0500720c */ /* 0x000fda0003f25270 */
[----:B----4-:R-:W-:Y:S05]  /*ab70*/  @!P1 BRA `(.L_x_1846) ;  /* 0x0000000000049947 */ /* 0x010fea0003800000 */
[----:B------:R-:W-:Y:S01]  /*ab80*/  BPT.TRAP 0x1 ;  /* 0x000000040000795c */ /* 0x000fe20000300000 */
.L_x_1846:
        /* <DEDUP_REMOVED lines=11> */
[----:B------:R-:W-:Y:S02]  /*ac40*/  UIADD3 UR10, UR10, 0x2, URZ ;  /* 0x000000020a0a7890 */ /* 0x000fe4000fffe03f */
[----:B------:R-:W-:Y:S02]  /*ac50*/  UIADD3 UR24, UR32, 0x18000, URZ ;  /* 0x0001800020187890 */ /* 0x000fe4000fffe03f */
[----:B------:R-:W-:Y:S02]  /*ac60*/  USHF.L.U32 UR27, UR10, 0x6, URZ ;  /* 0x000000060a1b7899 */ /* 0x000fe4000800063f */
[----:B------:R-:W-:Y:S02]  /*ac70*/  UIADD3 UR25, UR32, 0x30810, URZ ;  /* 0x0003081020197890 */ /* 0x000fe4000fffe03f */
[----:B------:R-:W-:Y:S02]  /*ac80*/  UIADD3 UR8, UP0, UR27, UR22, URZ ;  /* 0x000000161b087290 */ /* 0x000fe4000ff1e03f */
[----:B------:R-:W-:Y:S01]  /*ac90*/  IMAD.U32 R5, RZ, RZ, UR27 ;  /* 0x0000001bff057e24 */ /* 0x000fe2000f8e00ff */
[----:B------:R-:W-:-:S02]  /*aca0*/  UIADD3 UR27, UR27, UR7, URZ ;  /* 0x000000071b1b7290 */ /* 0x000fc4000fffe03f */
[----:B------:R-:W-:Y:S01]  /*acb0*/  UIADD3 UR16, UR32, 0x1a000, URZ ;  /* 0x0001a00020107890 */ /* 0x000fe2000fffe03f */
[----:B------:R-:W-:Y:S01]  /*acc0*/  IMAD.U32 R0, RZ, RZ, UR8 ;  /* 0x00000008ff007e24 */ /* 0x000fe2000f8e00ff */
[----:B------:R-:W-:Y:S01]  /*acd0*/  PLOP3.LUT P2, PT, PT, PT, UP0, 0x80, 0x0 ;  /* 0x000000000000781c */ /* 0x000fe20003f4f008 */
[----:B------:R-:W-:Y:S01]  /*ace0*/  UIADD3 UR32, UR32, 0x28000, URZ ;  /* 0x0002800020207890 */ /* 0x000fe2000fffe03f */
[----:B------:R-:W-:Y:S01]  /*acf0*/  R2UR UR8, R2 ;  /* 0x00000000020872ca */ /* 0x000fe200000e0000 */
[----:B------:R-:W-:Y:S01]  /*ad00*/  UMOV UR17, UR25 ;  /* 0x0000001900117c82 */ /* 0x000fe20008000000 */
[----:B----4-:R-:W-:Y:S01]  /*ad10*/  LEA R4, P1, R0, R9, 0x2 ;  /* 0x0000000900047211 */ /* 0x010fe200078210ff */
[----:B------:R-:W-:Y:S01]  /*ad20*/  UMOV UR19, UR27 ;  /* 0x0000001b00137c82 */ /* 0x000fe20008000000 */
[----:B------:R-:W-:Y:S01]  /*ad30*/  LEA.HI.X.SX32 R5, R5, R14, 0x1, P2 ;  /* 0x0000000e05057211 */ /* 0x000fe200010f0eff */
[----:B------:R-:W-:Y:S01]  /*ad40*/  UMOV UR33, UR25 ;  /* 0x0000001900217c82 */ /* 0x000fe20008000000 */
[----:B------:R-:W-:-:S02]  /*ad50*/  R2UR UR36, R4 ;  /* 0x00000000042472ca */ /* 0x000fc400000e0000 */
[----:B------:R-:W-:Y:S02]  /*ad60*/  LEA.HI.X R0, R0, R8, R5, 0x2, P1 ;  /* 0x0000000800007211 */ /* 0x000fe400008f1405 */
[----:B------:R-:W-:Y:S02]  /*ad70*/  ISETP.NE.AND P1, PT, R17, RZ, PT ;  /* 0x000000ff1100720c */ /* 0x000fe40003f25270 */
[----:B------:R-:W-:Y:S01]  /*ad80*/  R2UR UR37, R0 ;  /* 0x00000000002572ca */ /* 0x000fe200000e0000 */
[----:B------:R4:W-:Y:S01]  /*ad90*/  UTMALDG.4D [UR24], [UR8], desc[UR30] ;  /* 0x00001e18080075b4 */ /* 0x0009e20008019000 */
[----:B------:R-:W-:Y:S01]  /*ada0*/  IMAD.U32 R0, RZ, RZ, UR10 ;  /* 0x0000000aff007e24 */ /* 0x000fe2000f8e00ff */
[----:B------:R4:W-:Y:S10]  /*adb0*/  UTMALDG.4D [UR16], [UR8], desc[UR30] ;  /* 0x00001e10080075b4 */ /* 0x0009f40008019000 */
[----:B------:R4:W-:Y:S02]  /*adc0*/  UBLKCP.S.G [UR32], [UR36], UR34 ;  /* 0x00000020240073ba */ /* 0x0009e40008000222 */
[----:B----4-:R-:W-:Y:S05]  /*add0*/  @P1 BRA `(.L_x_1847) ;  /* 0xfffffff4003c1947 */ /* 0x010fea000383ffff */
.L_x_1838:
[----:B------:R-:W4:Y:S02]  /*ade0*/  LDL.LU R4, [R1+0x4] ;  /* 0x0000040001047983 */ /* 0x000f240000300800 */
[----:B----4-:R-:W-:Y:S02]  /*adf0*/  ISETP.NE.AND P1, PT, R4, RZ, PT ;  /* 0x000000ff0400720c */ /* 0x010fe40003f25270 */
[----:B------:R4:W5:Y:S11]  /*ae00*/  LDL R4, [R1] ;  /* 0x0000000001047983 */ /* 0x0009760000100800 */
[----:B----4-:R-:W-:Y:S05]  /*ae10*/  @!P1 BRA `(.L_x_1837) ;  /* 0x00000004005c9947 */ /* 0x010fea0003800000 */
[----:B------:R-:W-:-:S04]  /*ae20*/  SHF.L.U32 R12, R10, 0x1f, RZ ;  /* 0x0000001f0a0c7819 */ /* 0x000fc800000006ff */
[----:B------:R-:W4:Y:S02]  /*ae30*/  SYNCS.PHASECHK.TRANS64.TRYWAIT P1, [R15+URZ+0x30840], R12 ;  /* 0x0308400c0f0075a7 */ /* 0x000f24000802017f */
[----:B----4-:R-:W-:Y:S05]  /*ae40*/  @!P1 BRA `(.L_x_1848) ;  /* 0x0000000c008c9947 */ /* 0x010fea0003800000 */
.L_x_1869:
[----:B------:R-:W-:Y:S05]  /*ae50*/  @P0 BRA `(.L_x_1849) ;  /* 0x00000000001c0947 */ /* 0x000fea0003800000 */
[----:B-----5:R-:W1:Y:S02]  /*ae60*/  S2R R4, SR_TID.X ;  /* 0x0000000000047919 */ /* 0x020e640000002100 */
[----:B-1----:R-:W-:Y:S01]  /*ae70*/  LOP3.LUT R5, R4, 0x1f, RZ, 0xc0, !PT ;  /* 0x0000001f04057812 */ /* 0x002fe200078ec0ff */
[----:B------:R-:W-:-:S03]  /*ae80*/  IMAD.MOV.U32 R4, RZ, RZ, 0x4100 ;  /* 0x00004100ff047424 */ /* 0x000fc600078e00ff */
[----:B------:R-:W-:Y:S01]  /*ae90*/  ISETP.NE.AND P1, PT, R5, RZ, PT ;  /* 0x000000ff0500720c */ /* 0x000fe20003f25270 */
[----:B------:R1:W-:-:S12]  /*aea0*/  SYNCS.ARRIVE.TRANS64 RZ, [R15+URZ+0x30830], R4 ;  /* 0x030830040fff79a7 */ /* 0x0003d8000800003f */
[----:B-1----:R-:W-:Y:S05]  /*aeb0*/  @!P1 BRA `(.L_x_1849) ;  /* 0x0000000000049947 */ /* 0x002fea0003800000 */
[----:B------:R-:W-:Y:S01]  /*aec0*/  BPT.TRAP 0x1 ;  /* 0x000000040000795c */ /* 0x000fe20000300000 */
.L_x_1849:
[----:B-1---5:R-:W1:Y:S01]  /*aed0*/  LDC.64 R4, c[0x0][0x728] ;  /* 0x0001ca00ff047b82 */ /* 0x022e620000000a00 */
        /* <DEDUP_REMOVED lines=16> */
[----:B-1----:R-:W-:Y:S01]  /*afe0*/  LEA R4, P2, R13, R4, 0x2 ;  /* 0x000000040d047211 */ /* 0x002fe200078410ff */
        /* <DEDUP_REMOVED lines=16> */
.L_x_1870:
[----:B------:R-:W-:Y:S05]  /*b0f0*/  @P0 BRA `(.L_x_1851) ;  /* 0x00000000001c0947 */ /* 0x000fea0003800000 */
[----:B------:R-:W2:Y:S02]  /*b100*/  S2R R4, SR_TID.X ;  /* 0x0000000000047919 */ /* 0x000ea40000002100 */
[----:B--2---:R-:W-:Y:S01]  /*b110*/  LOP3.LUT R5, R4, 0x1f, RZ, 0xc0, !PT ;  /* 0x0000001f04057812 */ /* 0x004fe200078ec0ff */
[----:B------:R-:W-:-:S03]  /*b120*/  IMAD.MOV.U32 R4, RZ, RZ, 0x4100 ;  /* 0x00004100ff047424 */ /* 0x000fc600078e00ff */
[----:B------:R-:W-:Y:S01]  /*b130*/  ISETP.NE.AND P0, PT, R5, RZ, PT ;  /* 0x000000ff0500720c */ /* 0x000fe20003f05270 */
[----:B------:R2:W-:-:S12]  /*b140*/  SYNCS.ARRIVE.TRANS64 RZ, [R15+URZ+0x30818], R4 ;  /* 0x030818040fff79a7 */ /* 0x0005d8000800003f */
[----:B--2---:R-:W-:Y:S05]  /*b150*/  @!P0 BRA `(.L_x_1851) ;  /* 0x0000000000048947 */ /* 0x004fea0003800000 */
[----:B------:R-:W-:Y:S01]  /*b160*/  BPT.TRAP 0x1 ;  /* 0x000000040000795c */ /* 0x000fe20000300000 */
.L_x_1851:
[----:B------:R2:W5:Y:S01]  /*b170*/  LDL.LU R4, [R1] ;  /* 0x0000000001047983 */ /* 0x0005620000300800 */
[----:B------:R-:W-:Y:S01]  /*b180*/  R2UR UR27, R0 ;  /* 0x00000000001b72ca */ /* 0x000fe200000e0000 */
[----:B------:R-:W-:Y:S01]  /*b190*/  UMOV UR30, 0x0 ;  /* 0x00000000001e7882 */ /* 0x000fe20000000000 */
[----:B------:R-:W-:Y:S01]  /*b1a0*/  R2UR UR32, R15 ;  /* 0x000000000f2072ca */ /* 0x000fe200000e0000 */
[----:B------:R-:W-:Y:S01]  /*b1b0*/  UMOV UR31, 0x14f00000 ;  /* 0x14f00000001f7882 */ /* 0x000fe20000000000 */
[----:B------:R-:W-:Y:S01]  /*b1c0*/  R2UR UR9, R3 ;  /* 0x00000000030972ca */ /* 0x000fe200000e0000 */
[----:B------:R-:W-:Y:S01]  /*b1d0*/  UMOV UR26, URZ ;  /* 0x0000003f001a7c82 */ /* 0x000fe20008000000 */
[----:B------:R-:W-:Y:S01]  /*b1e0*/  UMOV UR28, UR20 ;  /* 0x00000014001c7c82 */ /* 0x000fe20008000000 */
[----:B------:R-:W-:Y:S01]  /*b1f0*/  UMOV UR29, UR21 ;  /* 0x00000015001d7c82 */ /* 0x000fe20008000000 */
[----:B------:R-:W-:Y:S01]  /*b200*/  UMOV UR18, 0x40 ;  /* 0x0000004000127882 */ /* 0x000fe20000000000 */
[----:B------:R-:W-:-:S04]  /*b210*/  UMOV UR10, 0x10 ;  /* 0x00000010000a7882 */ /* 0x000fc80000000000 */
[----:B------:R-:W-:Y:S02]  /*b220*/  UIADD3 UR27, UR27, 0x40, URZ ;  /* 0x000000401b1b7890 */ /* 0x000fe4000fffe03f */
[----:B------:R-:W-:Y:S02]  /*b230*/  UIADD3 UR24, UR32, 0x1c000, URZ ;  /* 0x0001c00020187890 */ /* 0x000fe4000fffe03f */
[----:B------:R-:W-:Y:S02]  /*b240*/  UIADD3 UR8, UP0, UR27, UR22, URZ ;  /* 0x000000161b087290 */ /* 0x000fe4000ff1e03f */
[----:B------:R-:W-:Y:S01]  /*b250*/  IMAD.U32 R5, RZ, RZ, UR27 ;  /* 0x0000001bff057e24 */ /* 0x000fe2000f8e00ff */
[----:B------:R-:W-:Y:S02]  /*b260*/  UIADD3 UR25, UR32, 0x30818, URZ ;  /* 0x0003081820197890 */ /* 0x000fe4000fffe03f */
[----:B------:R-:W-:Y:S01]  /*b270*/  UIADD3 UR27, UR27, UR7, URZ ;  /* 0x000000071b1b7290 */ /* 0x000fe2000fffe03f */
[----:B------:R-:W-:Y:S01]  /*b280*/  PLOP3.LUT P0, PT, PT, PT, UP0, 0x80, 0x0 ;  /* 0x000000000000781c */ /* 0x000fe20003f0f008 */
[----:B------:R-:W-:Y:S01]  /*b290*/  IMAD.U32 R0, RZ, RZ, UR8 ;  /* 0x00000008ff007e24 */ /* 0x000fe2000f8e00ff */
[----:B------:R-:W-:Y:S01]  /*b2a0*/  R2UR UR8, R2 ;  /* 0x00000000020872ca */ /* 0x000fe200000e0000 */
[----:B------:R-:W-:Y:S01]  /*b2b0*/  UIADD3 UR16, UR32, 0x1e000, URZ ;  /* 0x0001e00020107890 */ /* 0x000fe2000fffe03f */
[----:B------:R-:W-:Y:S01]  /*b2c0*/  LEA.HI.X.SX32 R5, R5, R14, 0x1, P0 ;  /* 0x0000000e05057211 */ /* 0x000fe200000f0eff */
[----:B------:R-:W-:Y:S01]  /*b2d0*/  UIADD3 UR32, UR32, 0x28100, URZ ;  /* 0x0002810020207890 */ /* 0x000fe2000fffe03f */
[C---:B------:R-:W-:Y:S01]  /*b2e0*/  LEA R9, P0, R0.reuse, R9, 0x2 ;  /* 0x0000000900097211 */ /* 0x040fe200078010ff */
[----:B------:R-:W-:Y:S01]  /*b2f0*/  UMOV UR17, UR25 ;  /* 0x0000001900117c82 */ /* 0x000fe20008000000 */
[----:B------:R-:W-:Y:S01]  /*b300*/  UMOV UR19, UR27 ;  /* 0x0000001b00137c82 */ /* 0x000fe20008000000 */
[----:B------:R-:W-:Y:S01]  /*b310*/  UMOV UR33, UR25 ;  /* 0x0000001900217c82 */ /* 0x000fe20008000000 */
[----:B------:R-:W-:-:S02]  /*b320*/  LEA.HI.X R8, R0, R8, R5, 0x2, P0 ;  /* 0x0000000800087211 */ /* 0x000fc400000f1405 */
[----:B------:R-:W-:Y:S02]  /*b330*/  R2UR UR34, R9 ;  /* 0x00000000092272ca */ /* 0x000fe400000e0000 */
[----:B------:R-:W-:Y:S01]  /*b340*/  R2UR UR35, R8 ;  /* 0x00000000082372ca */ /* 0x000fe200000e0000 */
[----:B------:R2:W-:Y:S01]  /*b350*/  UTMALDG.4D [UR24], [UR8], desc[UR30] ;  /* 0x00001e18080075b4 */ /* 0x0005e20008019000 */
[----:B------:R2:W-:Y:S11]  /*b360*/  UTMALDG.4D [UR16], [UR8], desc[UR30] ;  /* 0x00001e10080075b4 */ /* 0x0005f60008019000 */
[----:B------:R2:W-:Y:S02]  /*b370*/  UBLKCP.S.G [UR32], [UR34], UR10 ;  /* 0x00000020220073ba */ /* 0x0005e4000800020a */
[----:B--2---:R-:W-:-:S07]  /*b380*/  IMAD.MOV.U32 R16, RZ, RZ, 0x1 ;  /* 0x00000001ff107424 */ /* 0x004fce00078e00ff */
.L_x_1837:
[----:B------:R-:W1:Y:S01]  /*b390*/  S2R R0, SR_TID.X ;  /* 0x0000000000007919 */ /* 0x000e620000002100 */
[----:B------:R-:W-:Y:S01]  /*b3a0*/  IMAD R3, R16, 0x8, R15 ;  /* 0x0000000810037824 */ /* 0x000fe200078e020f */
[----:B-1----:R-:W-:Y:S02]  /*b3b0*/  LOP3.LUT R2, R0, 0x7f, RZ, 0xc0, !PT ;  /* 0x0000007f00027812 */ /* 0x002fe400078ec0ff */
[----:B------:R-:W-:Y:S02]  /*b3c0*/  SHF.L.U32 R0, R10, 0x1f, RZ ;  /* 0x0000001f0a007819 */ /* 0x000fe400000006ff */
[----:B------:R-:W-:Y:S02]  /*b3d0*/  ISETP.NE.AND P1, PT, R2, RZ, PT ;  /* 0x000000ff0200720c */ /* 0x000fe40003f25270 */
[----:B------:R-:W1:Y:S02]  /*b3e0*/  SYNCS.PHASECHK.TRANS64.TRYWAIT P0, [R3+URZ+0x30840], R0 ;  /* 0x03084000030075a7 */ /* 0x000e64000800017f */
[----:B-1----:R-:W-:Y:S09]  /*b3f0*/  @!P0 BRA `(.L_x_1852) ;  /* 0x0000000800488947 */ /* 0x002ff20003800000 */
.L_x_1871:
[----:B------:R-:W-:Y:S05]  /*b400*/  @P1 BRA `(.L_x_1853) ;  /* 0x0000000000181947 */ /* 0x000fea0003800000 */
[----:B------:R-:W1:Y:S01]  /*b410*/  S2R R2, SR_TID.X ;  /* 0x0000000000027919 */ /* 0x000e620000002100 */
[----:B------:R-:W-:-:S04]  /*b420*/  IMAD.MOV.U32 R0, RZ, RZ, 0x4100 ;  /* 0x00004100ff007424 */ /* 0x000fc800078e00ff */
[----:B------:R1:W-:Y:S02]  /*b430*/  SYNCS.ARRIVE.TRANS64 RZ, [R3+URZ+0x30830], R0 ;  /* 0x0308300003ff79a7 */ /* 0x0003e4000800003f */
[----:B-1----:R-:W-:-:S13]  /*b440*/  LOP3.LUT P0, RZ, R2, 0x1f, RZ, 0xc0, !PT ;  /* 0x0000001f02ff7812 */ /* 0x002fda000780c0ff */
[----:B------:R-:W-:Y:S05]  /*b450*/  @!P0 BRA `(.L_x_1853) ;  /* 0x0000000000048947 */ /* 0x000fea0003800000 */
[----:B------:R-:W-:Y:S01]  /*b460*/  BPT.TRAP 0x1 ;  /* 0x000000040000795c */ /* 0x000fe20000300000 */
.L_x_1853:
[----:B-----5:R-:W-:Y:S01]  /*b470*/  R2UR UR27, R4 ;  /* 0x00000000041b72ca */ /* 0x020fe200000e0000 */
[C-C-:B------:R-:W-:Y:S01]  /*b480*/  IMAD R0, R16.reuse, 0x4000, R15.reuse ;  /* 0x0000400010007824 */ /* 0x140fe200078e020f */
[----:B------:R-:W-:Y:S01]  /*b490*/  R2UR UR17, R11 ;  /* 0x000000000b1172ca */ /* 0x000fe200000e0000 */
[----:B--234-:R-:W-:Y:S01]  /*b4a0*/  IMAD R15, R16, 0x100, R15 ;  /* 0x00000100100f7824 */ /* 0x01cfe200078e020f */
        /* <DEDUP_REMOVED lines=16> */
[----:B------:R-:W-:Y:S02]  /*b5b0*/  ULEA.HI.X.SX32 UR17, UR27, UR17, 0x1, UP0 ;  /* 0x000000111b117291 */ /* 0x000fe400080f0e3f */
[----:B------:R-:W-:Y:S01]  /*b5c0*/  ULEA UR30, UP0, UR18, UR30, 0x2 ;  /* 0x0000001e121e7291 */ /* 0x000fe2000f80103f */
[C---:B------:R-:W-:Y:S01]  /*b5d0*/  ISETP.NE.AND P0, PT, R0.reuse, 0x2, PT ;  /* 0x000000020000780c */ /* 0x040fe20003f05270 */
[----:B------:R-:W-:Y:S02]  /*b5e0*/  UIADD3 UR27, UR27, UR7, URZ ;  /* 0x000000071b1b7290 */ /* 0x000fe4000fffe03f */
[----:B------:R-:W-:Y:S01]  /*b5f0*/  UIADD3 UR24, UR16, 0x20000, URZ ;  /* 0x0002000010187890 */ /* 0x000fe2000fffe03f */
[----:B------:R-:W-:Y:S01]  /*b600*/  SEL R3, RZ, 0x1, P0 ;  /* 0x00000001ff037807 */ /* 0x000fe20000000000 */
[----:B------:R-:W-:Y:S01]  /*b610*/  UIADD3 UR16, UR16, 0x22000, URZ ;  /* 0x0002200010107890 */ /* 0x000fe2000fffe03f */
[----:B------:R-:W-:Y:S01]  /*b620*/  SEL R0, R0, RZ, P0 ;  /* 0x000000ff00007207 */ /* 0x000fe20000000000 */
[----:B------:R-:W-:Y:S01]  /*b630*/  ULEA.HI.X UR31, UR18, UR31, UR17, 0x2, UP0 ;  /* 0x0000001f121f7291 */ /* 0x000fe200080f1411 */
[----:B------:R-:W-:Y:S01]  /*b640*/  LOP3.LUT R10, R10, R3, RZ, 0x3c, !PT ;  /* 0x000000030a0a7212 */ /* 0x000fe200078e3cff */
[----:B------:R-:W-:Y:S01]  /*b650*/  UIADD3 UR34, UR10, 0x28200, URZ ;  /* 0x000282000a227890 */ /* 0x000fe2000fffe03f */
        /* <DEDUP_REMOVED lines=10> */
.L_x_1834:
[----:B------:R-:W-:Y:S05]  /*b700*/  BSYNC B0 ;  /* 0x0000000000007941 */ /* 0x000fea0003800000 */
.L_x_1829:
[----:B------:R-:W-:-:S03]  /*b710*/  UMOV UR8, 0xffffffff ;  /* 0xffffffff00087882 */ /* 0x000fc60000000000 */
[----:B------:R-:W-:Y:S05]  /*b720*/  BRA.DIV UR8, `(.L_x_1854) ;  /* 0x0000000608907947 */ /* 0x000fea000b800000 */
[----:B------:R-:W-:-:S13]  /*b730*/  ELECT P6, URZ, PT ;  /* 0x00000000003f782f */ /* 0x000fda00038c0000 */
.L_x_1874:
[----:B------:R-:W-:Y:S05]  /*b740*/  @!P6 BRA `(.L_x_1709) ;  /* 0x000000000084e947 */ /* 0x000fea0003800000 */
[----:B------:R-:W-:-:S06]  /*b750*/  ULOP3.LUT UR8, UR38, 0x2, URZ, 0xfc, !UPT ;  /* 0x0000000226087892 */ /* 0x000fcc000f8efc3f */
[----:B------:R-:W-:-:S05]  /*b760*/  IMAD.U32 R2, RZ, RZ, UR8 ;  /* 0x00000008ff027e24 */ /* 0x000fca000f8e00ff */
[----:B------:R-:W-:-:S13]  /*b770*/  ISETP.NE.AND P2, PT, R2, 0x3, PT ;  /* 0x000000030200780c */ /* 0x000fda0003f45270 */
[----:B------:R-:W-:Y:S05]  /*b780*/  @!P2 BRA `(.L_x_1855) ;  /* 0x000000000004a947 */ /* 0x000fea0003800000 */
[----:B---3--:R-:W-:Y:S01]  /*b790*/  BPT.TRAP 0x1 ;  /* 0x000000040000795c */ /* 0x008fe20000300000 */
.L_x_1855:
        /* <DEDUP_REMOVED lines=15> */
.L_x_1875:
[----:B------:R-:W2:Y:S02]  /*b890*/  SYNCS.PHASECHK.TRANS64.TRYWAIT P0, [R3+URZ], R2 ;  /* 0x00000002030075a7 */ /* 0x000ea4000800017f */
[----:B--2---:R-:W-:Y:S05]  /*b8a0*/  @!P0 BRA `(.L_x_1857) ;  /* 0x0000000400648947 */ /* 0x004fea0003800000 */
.L_x_1876:
[----:B------:R-:W-:Y:S05]  /*b8b0*/  @!P2 BRA `(.L_x_1858) ;  /* 0x000000000004a947 */ /* 0x000fea0003800000 */
[----:B---3--:R-:W-:Y:S01]  /*b8c0*/  BPT.TRAP 0x1 ;  /* 0x000000040000795c */ /* 0x008fe20000300000 */
.L_x_1858:
[----:B--2---:R-:W-:-:S04]  /*b8d0*/  VIADD R3, R8, 0x30840 ;  /* 0x0003084008037836 */ /* 0x004fc80000000000 */
[----:B------:R-:W-:-:S04]  /*b8e0*/  IMAD R5, R0, 0x8, R3 ;  /* 0x0000000800057824 */ /* 0x000fc800078e0203 */
[----:B------:R-:W2:Y:S02]  /*b8f0*/  SYNCS.PHASECHK.TRANS64.TRYWAIT P0, [R5+URZ], R4 ;  /* 0x00000004050075a7 */ /* 0x000ea4000800017f */
[----:B--2---:R-:W-:Y:S05]  /*b900*/  @!P0 BRA `(.L_x_1859) ;  /* 0x0000000400608947 */ /* 0x004fea0003800000 */
.L_x_1877:
[----:B------:R-:W-:-:S07]  /*b910*/  IMAD R3, R6, 0x8, R3 ;  /* 0x0000000806037824 */ /* 0x000fce00078e0203 */
.L_x_1860:
[----:B----4-:R4:W1:Y:S02]  /*b920*/  SYNCS.PHASECHK.TRANS64.TRYWAIT P0, [R3+URZ], R2 ;  /* 0x00000002030075a7 */ /* 0x010864000800017f */
[----:B-1----:R-:W-:Y:S05]  /*b930*/  @!P0 NANOSLEEP.SYNCS 0x989680 ;  /* 0x009896800000895d */ /* 0x002fea0003900000 */
[----:B------:R-:W1:Y:S02]  /*b940*/  @!P0 SYNCS.PHASECHK.TRANS64 P0, [R3+URZ], R2 ;  /* 0x00000002030085a7 */ /* 0x000e64000800007f */
[----:B-1----:R-:W-:Y:S05]  /*b950*/  @!P0 BRA `(.L_x_1860) ;  /* 0xfffffffc00f08947 */ /* 0x002fea000383ffff */
.L_x_1709:
[----:B---3--:R-:W-:Y:S05]  /*b960*/  BSYNC B6 ;  /* 0x0000000000067941 */ /* 0x008fea0003800000 */
.L_x_1703:
[----:B------:R-:W-:Y:S05]  /*b970*/  EXIT ;  /* 0x000000000000794d */ /* 0x000fea0003800000 */
.L_x_1720:
[----:B------:R-:W-:Y:S02]  /*b980*/  IMAD.MOV.U32 R12, RZ, RZ, RZ ;  /* 0x000000ffff0c7224 */ /* 0x000fe400078e00ff */
[----:B------:R-:W-:Y:S02]  /*b990*/  IMAD.MOV.U32 R11, RZ, RZ, 0x1f ;  /* 0x0000001fff0b7424 */ /* 0x000fe400078e00ff */
[----:B------:R-:W-:-:S07]  /*b9a0*/  IMAD.MOV.U32 R15, RZ, RZ, -0x1 ;  /* 0xffffffffff0f7424 */ /* 0x000fce00078e00ff */
[----:B------:R-:W-:Y:S05]  /*b9b0*/  WARPSYNC.COLLECTIVE R15, `(.L_x_1861) ;  /* 0x000000000f087348 */ /* 0x000fea0003c00000 */
[----:B------:R1:W2:Y:S02]  /*b9c0*/  SHFL.IDX P6, R14, R13, R12, R11 ;  /* 0x0000000c0d0e7389 */ /* 0x0002a400000c000b */
[----:B-12---:R-:W-:Y:S01]  /*b9d0*/  ENDCOLLECTIVE ;  /* 0x000000000000791b */ /* 0x006fe20003800000 */
.L_x_1861:
[----:B------:R-:W-:Y:S05]  /*b9e0*/  BRA `(.L_x_1862) ;  /* 0xffffff5c00187947 */ /* 0x000fea000383ffff */
.L_x_1722:
[----:B--2---:R2:W3:Y:S02]  /*b9f0*/  SYNCS.PHASECHK.TRANS64.TRYWAIT P0, [R231+URZ+0x30800], R8 ;  /* 0x03080008e70075a7 */ /* 0x0044e4000800017f */
[----:B---3--:R-:W-:Y:S05]  /*ba00*/  @!P0 NANOSLEEP.SYNCS 0x989680 ;  /* 0x009896800000895d */ /* 0x008fea0003900000 */
[----:B------:R-:W3:Y:S02]  /*ba10*/  @!P0 SYNCS.PHASECHK.TRANS64 P0, [R231+URZ+0x30800], R8 ;  /* 0x03080008e70085a7 */ /* 0x000ee4000800007f */
[----:B---3--:R-:W-:Y:S05]  /*ba20*/  @!P0 BRA `(.L_x_1722) ;  /* 0xfffffffc00f08947 */ /* 0x008fea000383ffff */
[----:B------:R-:W-:Y:S05]  /*ba30*/  BRA `(.L_x_1721) ;  /* 0xffffff5c00607947 */ /* 0x000fea000383ffff */
.L_x_1726:
[----:B---3--:R3:W4:Y:S02]  /*ba40*/  SYNCS.PHASECHK.TRANS64.TRYWAIT P0, [R0+URZ+0x30810], R7 ;  /* 0x03081007000075a7 */ /* 0x008724000800017f */
[----:B----4-:R-:W-:Y:S05]  /*ba50*/  @!P0 NANOSLEEP.SYNCS 0x989680 ;  /* 0x009896800000895d */ /* 0x010fea0003900000 */
[----:B------:R-:W4:Y:S02]  /*ba60*/  @!P0 SYNCS.PHASECHK.TRANS64 P0, [R0+URZ+0x30810], R7 ;  /* 0x03081007000085a7 */ /* 0x000f24000800007f */
[----:B----4-:R-:W-:Y:S05]  /*ba70*/  @!P0 BRA `(.L_x_1726) ;  /* 0xfffffffc00f08947 */ /* 0x010fea000383ffff */
[----:B------:R-:W-:Y:S05]  /*ba80*/  BRA `(.L_x_1725) ;  /* 0xffffff6000f47947 */ /* 0x000fea000383ffff */
.L_x_1730:
[----:B------:R1:W1:Y:S02]  /*ba90*/  SYNCS.PHASECHK.TRANS64.TRYWAIT P0, [R0+URZ+0x30830], R7 ;  /* 0x03083007000075a7 */ /* 0x000264000800017f */
[----:B-1----:R-:W-:Y:S05]  /*baa0*/  @!P0 NANOSLEEP.SYNCS 0x989680 ;  /* 0x009896800000895d */ /* 0x002fea0003900000 */
[----:B------:R-:W1:Y:S02]  /*bab0*/  @!P0 SYNCS.PHASECHK.TRANS64 P0, [R0+URZ+0x30830], R7 ;  /* 0x03083007000085a7 */ /* 0x000e64000800007f */
[----:B-1----:R-:W-:Y:S05]  /*bac0*/  @!P0 BRA `(.L_x_1730) ;  /* 0xfffffffc00f08947 */ /* 0x002fea000383ffff */
[----:B------:R-:W-:Y:S05]  /*bad0*/  BRA `(.L_x_1729) ;  /* 0xffffff68004c7947 */ /* 0x000fea000383ffff */
.L_x_1835:
[----:B-1----:R1:W2:Y:S02]  /*bae0*/  SYNCS.PHASECHK.TRANS64.TRYWAIT P0, [R15+URZ+0x30820], R0 ;  /* 0x030820000f0075a7 */ /* 0x0022a4000800017f */
[----:B--2---:R-:W-:Y:S05]  /*baf0*/  @!P0 NANOSLEEP.SYNCS 0x989680 ;  /* 0x009896800000895d */ /* 0x004fea0003900000 */
[----:B------:R-:W2:Y:S02]  /*bb00*/  @!P0 SYNCS.PHASECHK.TRANS64 P0, [R15+URZ+0x30820], R0 ;  /* 0x030820000f0085a7 */ /* 0x000ea4000800007f */
[----:B--2---:R-:W-:Y:S05]  /*bb10*/  @!P0 BRA `(.L_x_1835) ;  /* 0xfffffffc00f08947 */ /* 0x004fea000383ffff */
[----:B------:R-:W-:Y:S05]  /*bb20*/  BRA `(.L_x_1863) ;  /* 0xffffffe000287947 */ /* 0x000fea000383ffff */
.L_x_1839:
[----:B--2---:R2:W3:Y:S02]  /*bb30*/  SYNCS.PHASECHK.TRANS64.TRYWAIT P1, [R15+URZ+0x30840], R18 ;  /* 0x030840120f0075a7 */ /* 0x0044e4000802017f */
[----:B---3--:R-:W-:Y:S05]  /*bb40*/  @!P1 NANOSLEEP.SYNCS 0x989680 ;  /* 0x009896800000995d */ /* 0x008fea0003900000 */
[----:B------:R-:W3:Y:S02]  /*bb50*/  @!P1 SYNCS.PHASECHK.TRANS64 P1, [R15+URZ+0x30840], R18 ;  /* 0x030840120f0095a7 */ /* 0x000ee4000802007f */
[----:B---3--:R-:W-:Y:S05]  /*bb60*/  @!P1 BRA `(.L_x_1839) ;  /* 0xfffffffc00f09947 */ /* 0x008fea000383ffff */
[----:B------:R-:W-:Y:S05]  /*bb70*/  BRA `(.L_x_1864) ;  /* 0xffffffe400e07947 */ /* 0x000fea000383ffff */
.L_x_1841:
[----:B-1----:R1:W3:Y:S02]  /*bb80*/  SYNCS.PHASECHK.TRANS64.TRYWAIT P1, [R15+URZ+0x30828], R18 ;  /* 0x030828120f0075a7 */ /* 0x0022e4000802017f */
[----:B---3--:R-:W-:Y:S05]  /*bb90*/  @!P1 NANOSLEEP.SYNCS 0x989680 ;  /* 0x009896800000995d */ /* 0x008fea0003900000 */
[----:B------:R-:W3:Y:S02]  /*bba0*/  @!P1 SYNCS.PHASECHK.TRANS64 P1, [R15+URZ+0x30828], R18 ;  /* 0x030828120f0095a7 */ /* 0x000ee4000802007f */
[----:B---3--:R-:W-:Y:S05]  /*bbb0*/  @!P1 BRA `(.L_x_1841) ;  /* 0xfffffffc00f09947 */ /* 0x008fea000383ffff */
[----:B------:R-:W-:Y:S05]  /*bbc0*/  BRA `(.L_x_1865) ;  /* 0xffffffe800807947 */ /* 0x000fea000383ffff */
.L_x_1843:
[----:B---3--:R3:W4:Y:S02]  /*bbd0*/  SYNCS.PHASECHK.TRANS64.TRYWAIT P1, [R15+URZ+0x30848], R18 ;  /* 0x030848120f0075a7 */ /* 0x008724000802017f */
[----:B----4-:R-:W-:Y:S05]  /*bbe0*/  @!P1 NANOSLEEP.SYNCS 0x989680 ;  /* 0x009896800000995d */ /* 0x010fea0003900000 */
[----:B------:R-:W4:Y:S02]  /*bbf0*/  @!P1 SYNCS.PHASECHK.TRANS64 P1, [R15+URZ+0x30848], R18 ;  /* 0x030848120f0095a7 */ /* 0x000f24000802007f */
[----:B----4-:R-:W-:Y:S05]  /*bc00*/  @!P1 BRA `(.L_x_1843) ;  /* 0xfffffffc00f09947 */ /* 0x010fea000383ffff */
[----:B------:R-:W-:Y:S05]  /*bc10*/  BRA `(.L_x_1866) ;  /* 0xffffffec00207947 */ /* 0x000fea000383ffff */
.L_x_1845:
[----:B------:R-:W-:-:S07]  /*bc20*/  SHF.L.U32 R4, R10, 0x1f, RZ ;  /* 0x0000001f0a047819 */ /* 0x000fce00000006ff */
.L_x_1867:
[----:B----4-:R4:W1:Y:S02]  /*bc30*/  SYNCS.PHASECHK.TRANS64.TRYWAIT P1, [R15+URZ+0x30820], R4 ;  /* 0x030820040f0075a7 */ /* 0x010864000802017f */
[----:B-1----:R-:W-:Y:S05]  /*bc40*/  @!P1 NANOSLEEP.SYNCS 0x989680 ;  /* 0x009896800000995d */ /* 0x002fea0003900000 */
[----:B------:R-:W1:Y:S02]  /*bc50*/  @!P1 SYNCS.PHASECHK.TRANS64 P1, [R15+URZ+0x30820], R4 ;  /* 0x030820040f0095a7 */ /* 0x000e64000802007f */
[----:B-1----:R-:W-:Y:S05]  /*bc60*/  @!P1 BRA `(.L_x_1867) ;  /* 0xfffffffc00f09947 */ /* 0x002fea000383ffff */
[----:B------:R-:W-:Y:S05]  /*bc70*/  BRA `(.L_x_1868) ;  /* 0xffffffec00a47947 */ /* 0x000fea000383ffff */
.L_x_1848:
[----:B----4-:R4:W1:Y:S02]  /*bc80*/  SYNCS.PHASECHK.TRANS64.TRYWAIT P1, [R15+URZ+0x30840], R12 ;  /* 0x0308400c0f0075a7 */ /* 0x010864000802017f */
[----:B-1----:R-:W-:Y:S05]  /*bc90*/  @!P1 NANOSLEEP.SYNCS 0x989680 ;  /* 0x009896800000995d */ /* 0x002fea0003900000 */
[----:B------:R-:W1:Y:S02]  /*bca0*/  @!P1 SYNCS.PHASECHK.TRANS64 P1, [R15+URZ+0x30840], R12 ;  /* 0x0308400c0f0095a7 */ /* 0x000e64000802007f */
[----:B-1----:R-:W-:Y:S05]  /*bcb0*/  @!P1 BRA `(.L_x_1848) ;  /* 0xfffffffc00f09947 */ /* 0x002fea000383ffff */
[----:B------:R-:W-:Y:S05]  /*bcc0*/  BRA `(.L_x_1869) ;  /* 0xfffffff000607947 */ /* 0x000fea000383ffff */
.L_x_1850:
[----:B-1----:R1:W2:Y:S02]  /*bcd0*/  SYNCS.PHASECHK.TRANS64.TRYWAIT P1, [R15+URZ+0x30828], R12 ;  /* 0x0308280c0f0075a7 */ /* 0x0022a4000802017f */
[----:B--2---:R-:W-:Y:S05]  /*bce0*/  @!P1 NANOSLEEP.SYNCS 0x989680 ;  /* 0x009896800000995d */ /* 0x004fea0003900000 */
[----:B------:R-:W2:Y:S02]  /*bcf0*/  @!P1 SYNCS.PHASECHK.TRANS64 P1, [R15+URZ+0x30828], R12 ;  /* 0x0308280c0f0095a7 */ /* 0x000ea4000802007f */
[----:B--2---:R-:W-:Y:S05]  /*bd00*/  @!P1 BRA `(.L_x_1850) ;  /* 0xfffffffc00f09947 */ /* 0x004fea000383ffff */
[----:B------:R-:W-:Y:S05]  /*bd10*/  BRA `(.L_x_1870) ;  /* 0xfffffff000f47947 */ /* 0x000fea000383ffff */
.L_x_1852:
[----:B------:R1:W1:Y:S02]  /*bd20*/  SYNCS.PHASECHK.TRANS64.TRYWAIT P0, [R3+URZ+0x30840], R0 ;  /* 0x03084000030075a7 */ /* 0x000264000800017f */
[----:B-1----:R-:W-:Y:S05]  /*bd30*/  @!P0 NANOSLEEP.SYNCS 0x989680 ;  /* 0x009896800000895d */ /* 0x002fea0003900000 */
[----:B------:R-:W1:Y:S02]  /*bd40*/  @!P0 SYNCS.PHASECHK.TRANS64 P0, [R3+URZ+0x30840], R0 ;  /* 0x03084000030085a7 */ /* 0x000e64000800007f */
[----:B-1----:R-:W-:Y:S05]  /*bd50*/  @!P0 BRA `(.L_x_1852) ;  /* 0xfffffffc00f08947 */ /* 0x002fea000383ffff */
[----:B------:R-:W-:Y:S05]  /*bd60*/  BRA `(.L_x_1871) ;  /* 0xfffffff400a47947 */ /* 0x000fea000383ffff */
.L_x_1854:
[----:B------:R-:W-:Y:S01]  /*bd70*/  BSSY B0, `(.L_x_1872) ;  /* 0x0000006000007945 */ /* 0x000fe20003800000 */
[----:B------:R-:W-:-:S07]  /*bd80*/  IMAD.MOV.U32 R15, RZ, RZ, -0x1 ;  /* 0xffffffffff0f7424 */ /* 0x000fce00078e00ff */
[----:B---3--:R-:W-:Y:S05]  /*bd90*/  WARPSYNC.COLLECTIVE R15, `(.L_x_1873) ;  /* 0x000000000f0c7348 */ /* 0x008fea0003c00000 */
[----:B------:R-:W-:Y:S02]  /*bda0*/  ELECT P6, UR62, PT ;  /* 0x00000000003e782f */ /* 0x000fe400038c0000 */
[----:B------:R-:W-:Y:S01]  /*bdb0*/  MOV R14, UR62 ;  /* 0x0000003e000e7c02 */ /* 0x000fe20008000f00 */
[----:B---3--:R-:W-:Y:S10]  /*bdc0*/  ENDCOLLECTIVE ;  /* 0x000000000000791b */ /* 0x008ff40003800000 */
.L_x_1873:
[----:B------:R-:W-:Y:S05]  /*bdd0*/  BSYNC B0 ;  /* 0x0000000000007941 */ /* 0x000fea0003800000 */
.L_x_1872:
[----:B------:R-:W-:Y:S05]  /*bde0*/  BRA `(.L_x_1874) ;  /* 0xfffffff800547947 */ /* 0x000fea000383ffff */
.L_x_1856:
[----:B-1----:R1:W2:Y:S02]  /*bdf0*/  SYNCS.PHASECHK.TRANS64.TRYWAIT P0, [R7+URZ], R4 ;  /* 0x00000004070075a7 */ /* 0x0022a4000800017f */
[----:B--2---:R-:W-:Y:S05]  /*be00*/  @!P0 NANOSLEEP.SYNCS 0x989680 ;  /* 0x009896800000895d */ /* 0x004fea0003900000 */
[----:B------:R-:W2:Y:S02]  /*be10*/  @!P0 SYNCS.PHASECHK.TRANS64 P0, [R7+URZ], R4 ;  /* 0x00000004070085a7 */ /* 0x000ea4000800007f */
[----:B--2---:R-:W-:Y:S05]  /*be20*/  @!P0 BRA `(.L_x_1856) ;  /* 0xfffffffc00f08947 */ /* 0x004fea000383ffff */
[----:B------:R-:W-:Y:S05]  /*be30*/  BRA `(.L_x_1875) ;  /* 0xfffffff800947947 */ /* 0x000fea000383ffff */
.L_x_1857:
[----:B--2---:R2:W4:Y:S02]  /*be40*/  SYNCS.PHASECHK.TRANS64.TRYWAIT P0, [R3+URZ], R2 ;  /* 0x00000002030075a7 */ /* 0x004524000800017f */
[----:B----4-:R-:W-:Y:S05]  /*be50*/  @!P0 NANOSLEEP.SYNCS 0x989680 ;  /* 0x009896800000895d */ /* 0x010fea0003900000 */
[----:B------:R-:W4:Y:S02]  /*be60*/  @!P0 SYNCS.PHASECHK.TRANS64 P0, [R3+URZ], R2 ;  /* 0x00000002030085a7 */ /* 0x000f24000800007f */
[----:B----4-:R-:W-:Y:S05]  /*be70*/  @!P0 BRA `(.L_x_1857) ;  /* 0xfffffffc00f08947 */ /* 0x010fea000383ffff */
[----:B------:R-:W-:Y:S05]  /*be80*/  BRA `(.L_x_1876) ;  /* 0xfffffff800887947 */ /* 0x000fea000383ffff */
.L_x_1859:
[----:B--2---:R2:W4:Y:S02]  /*be90*/  SYNCS.PHASECHK.TRANS64.TRYWAIT P0, [R5+URZ], R4 ;  /* 0x00000004050075a7 */ /* 0x004524000800017f */
[----:B----4-:R-:W-:Y:S05]  /*bea0*/  @!P0 NANOSLEEP.SYNCS 0x989680 ;  /* 0x009896800000895d */ /* 0x010fea0003900000 */
[----:B------:R-:W4:Y:S02]  /*beb0*/  @!P0 SYNCS.PHASECHK.TRANS64 P0, [R5+URZ], R4 ;  /* 0x00000004050085a7 */ /* 0x000f24000800007f */
[----:B----4-:R-:W-:Y:S05]  /*bec0*/  @!P0 BRA `(.L_x_1859) ;  /* 0xfffffffc00f08947 */ /* 0x010fea000383ffff */
[----:B------:R-:W-:Y:S05]  /*bed0*/  BRA `(.L_x_1877) ;  /* 0xfffffff8008c7947 */ /* 0x000fea000383ffff */
.L_x_1878:
        /* <DEDUP_REMOVED lines=10> */
.L_x_3697:


//--------------------- .text._ZN7cutlass13device_kernelIN5flash11enable_sm90INS1_16FlashAttnBwdSm90INS1_25CollectiveMainloopBwdSm90ILi2ELi2ELi2EN4cute5tupleIJNS5_1CILi1EEES8_S8_EEENS6_IJNS7_ILi64EEENS7_ILi128EEESB_EEENS_10bfloat16_tEfNS_4arch4Sm90ELb0ELb1ELb0ELb1ELb1ELb1ELb0ELb0ELi2ELi1ELi2ELi1ELb0EEENS1_21CollectiveEpilogueBwdISC_SD_SF_Li256ELb1ELb0ELi1EEENS1_19SingleTileSchedulerILb1ELb0ELb0ELi128EEEEEEEEEvNT_6ParamsE --------------------------
	.section	.text._ZN7cutlass13device_kernelIN5flash11enable_sm90INS1_16FlashAttnBwdSm90INS1_25CollectiveMainloopBwdSm90ILi2ELi2ELi2EN4cute5tupleIJNS5_1CILi1EEES8_S8_EEENS6_IJNS7_ILi64EEENS7_ILi128EEESB_EEENS_10bfloat16_tEfNS_4arch4Sm90ELb0ELb1ELb0ELb1ELb1ELb1ELb0ELb0ELi2ELi1ELi2ELi1ELb0EEENS1_21CollectiveEpilogueBwdISC_SD_SF_Li256ELb1ELb0ELi1EEENS1_19SingleTileSchedulerILb1ELb0ELb0ELi128EEEEEEEEEvNT_6ParamsE,"ax",@progbits
	.align	128
.text._ZN7cutlass13device_kernelIN5flash11enable_sm90INS1_16FlashAttnBwdSm90INS1_25CollectiveMainloopBwdSm90ILi2ELi2ELi2EN4cute5tupleIJNS5_1CILi1EEES8_S8_EEENS6_IJNS7_ILi64EEENS7_ILi128EEESB_EEENS_10bfloat16_tEfNS_4arch4Sm90ELb0ELb1ELb0ELb1ELb1ELb1ELb0ELb0ELi2ELi1ELi2ELi1ELb0EEENS1_21CollectiveEpilogueBwdISC_SD_SF_Li256ELb1ELb0ELi1EEENS1_19SingleTileSchedulerILb1ELb0ELb0ELi128EEEEEEEEEvNT_6ParamsE:
        .type           _ZN7cutlass13device_kernelIN5flash11enable_sm90INS1_16FlashAttnBwdSm90INS1_25CollectiveMainloopBwdSm90ILi2ELi2ELi2EN4cute5tupleIJNS5_1CILi1EEES8_S8_EEENS6_IJNS7_ILi64EEENS7_ILi128EEESB_EEENS_10bfloat16_tEfNS_4arch4Sm90ELb0ELb1ELb0ELb1ELb1ELb1ELb0ELb0ELi2ELi1ELi2ELi1ELb0EEENS1_21CollectiveEpilogueBwdISC_SD_SF_Li256ELb1ELb0ELi1EEENS1_19SingleTileSchedulerILb1ELb0ELb0ELi128EEEEEEEEEvNT_6ParamsE,@function
        .size           _ZN7cutlass13device_kernelIN5flash11enable_sm90INS1_16FlashAttnBwdSm90INS1_25CollectiveMainloopBwdSm90ILi2ELi2ELi2EN4cute5tupleIJNS5_1CILi1EEES8_S8_EEENS6_IJNS7_ILi64EEENS7_ILi128EEESB_EEENS_10bfloat16_tEfNS_4arch4Sm90ELb0ELb1ELb0ELb1ELb1ELb1ELb0ELb0ELi2ELi1ELi2ELi1ELb0EEENS1_21CollectiveEpilogueBwdISC_SD_SF_Li256ELb1ELb0ELi1EEENS1_19SingleTileSchedulerILb1ELb0ELb0ELi128EEEEEEEEEvNT_6ParamsE,(.L_x_3698 - _ZN7cutlass13device_kernelIN5flash11enable_sm90INS1_16FlashAttnBwdSm90INS1_25CollectiveMainloopBwdSm90ILi2ELi2ELi2EN4cute5tupleIJNS5_1CILi1EEES8_S8_EEENS6_IJNS7_ILi64EEENS7_ILi128EEESB_EEENS_10bfloat16_tEfNS_4arch4Sm90ELb0ELb1ELb0ELb1ELb1ELb1ELb0ELb0ELi2ELi1ELi2ELi1ELb0EEENS1_21CollectiveEpilogueBwdISC_SD_SF_Li256ELb1ELb0ELi1EEENS1_19SingleTileSchedulerILb1ELb0ELb0ELi128EEEEEEEEEvNT_6ParamsE)
        .other          _ZN7cutlass13device_kernelIN5flash11enable_sm90INS1_16FlashAttnBwdSm90INS1_25CollectiveMainloopBwdSm90ILi2ELi2ELi2EN4cute5tupleIJNS5_1CILi1EEES8_S8_EEENS6_IJNS7_ILi64EEENS7_ILi128EEESB_EEENS_10bfloat16_tEfNS_4arch4Sm90ELb0ELb1ELb0ELb1ELb1ELb1ELb0ELb0ELi2ELi1ELi2ELi1ELb0EEENS1_21CollectiveEpilogueBwdISC_SD_SF_Li256ELb1ELb0ELi1EEENS1_19SingleTileSchedulerILb1ELb0ELb0ELi128EEEEEEEEEvNT_6ParamsE,@"STO_CUDA_ENTRY STV_DEFAULT"
_ZN7cutlass13device_kernelIN5flash11enable_sm90INS1_16FlashAttnBwdSm90INS1_25CollectiveMainloopBwdSm90ILi2ELi2ELi2EN4cute5tupleIJNS5_1CILi1EEES8_S8_EEENS6_IJNS7_ILi64EEENS7_ILi128EEESB_EEENS_10bfloat16_tEfNS_4arch4Sm90ELb0ELb1ELb0ELb1ELb1ELb1ELb0ELb0ELi2ELi1ELi2ELi1ELb0EEENS1_21CollectiveEpilogueBwdISC_SD_SF_Li256ELb1ELb0ELi1EEENS1_19SingleTileSchedulerILb1ELb0ELb0ELi128EEEEEEEEEvNT_6ParamsE:
        /* <DEDUP_REMOVED lines=24> */
.L_x_1880:
[----:B------:R-:W-:Y:S05]  /*0180*/  BSYNC B0 ;  /* 0x0000000000007941 */ /* 0x000fea0003800000 */
.L_x_1879:
        /* <DEDUP_REMOVED lines=37> */
.L_x_1881:
        /* <DEDUP_REMOVED lines=22> */
.L_x_1882:
[----:B------:R-:W-:Y:S01]  /*0540*/  PLOP3.LUT P0, PT, PT, PT, UP0, 0x80, 0x0 ;  /* 0x000000000000781c */ /* 0x000fe20003f0f008 */
[----:B------:R-:W-:Y:S01]  /*0550*/  NOP ;  /* 0x0000000000007918 */ /* 0x000fe20000000000 */
[----:B------:R-:W-:Y:S01]  /*0560*/  ULDC.64 UR46, c[0x0][0x208] ;  /* 0x00008200002e7ab9 */ /* 0x000fe20000000a00 */
[----:B------:R-:W-:Y:S01]  /*0570*/  BSSY B6, `(.L_x_1883) ;  /* 0x0000c30000067945 */ /* 0x000fe20003800000 */
[----:B-12-4-:R-:W-:Y:S09]  /*0580*/  BAR.SYNC.DEFER_BLOCKING 0x0 ;  /* 0x0000000000007b1d */ /* 0x016ff20000010000 */
[----:B------:R-:W-:Y:S05]  /*0590*/  @!P0 BRA `(.L_x_1884) ;  /* 0x0000007800188947 */ /* 0x000fea0003800000 */
.L_x_1885:
        /* <DEDUP_REMOVED lines=24> */
.L_x_1886:
        /* <DEDUP_REMOVED lines=14> */
.L_x_1888:
[----:B------:R-:W-:-:S05]  /*0800*/  ULDC UR4, c[0x0][0x8bc] ;  /* 0x00022f0000047ab9 */ /* 0x000fca0000000800 */
.L_x_1887:
        /* <DEDUP_REMOVED lines=17> */
.L_x_1890:
        /* <DEDUP_REMOVED lines=14> */
.L_x_1891:
        /* <DEDUP_REMOVED lines=11> */
.L_x_1892:
        /* <DEDUP_REMOVED lines=13> */
.L_x_1893:
        /* <DEDUP_REMOVED lines=84> */
.L_x_1894:
        /* <DEDUP_REMOVED lines=29> */
.L_x_1897:
        /* <DEDUP_REMOVED lines=15> */
.L_x_1896:
        /* <DEDUP_REMOVED lines=22> */
.L_x_1899:
        /* <DEDUP_REMOVED lines=15> */
.L_x_1898:
        /* <DEDUP_REMOVED lines=8> */
.L_x_2070:
        /* <DEDUP_REMOVED lines=23> */
.L_x_1901:
        /* <DEDUP_REMOVED lines=95> */
.L_x_1913:
[----:B------:R-:W-:-:S13]  /*1db0*/  ISETP.NE.AND P6, PT, R235, 0x3, PT ;  /* 0x00000003eb00780c */ /* 0x000fda0003fc5270 */
[----:B------:R-:W-:Y:S05]  /*1dc0*/  @!P6 BRA `(.L_x_1903) ;  /* 0x000000000004e947 */ /* 0x000fea0003800000 */
[----:B------:R-:W-:Y:S01]  /*1dd0*/  BPT.TRAP 0x1 ;  /* 0x000000040000795c */ /* 0x000fe20000300000 */
.L_x_1903:
[----:B------:R-:W-:Y:S01]  /*1de0*/  IMAD R0, R4, 0x8, R231 ;  /* 0x0000000804007824 */ /* 0x000fe200078e02e7 */
[----:B------:R-:W-:-:S04]  /*1df0*/  SHF.L.U32 R7, R226, 0x1f, RZ ;  /* 0x0000001fe2077819 */ /* 0x000fc800000006ff */
[----:B------:R2:W3:Y:S01]  /*1e00*/  SYNCS.PHASECHK.TRANS64.TRYWAIT P0, [R0+URZ+0x30810], R7 ;  /* 0x03081007000075a7 */ /* 0x0004e2000800017f */
[----:B------:R-:W-:Y:S05]  /*1e10*/  @!P6 BRA `(.L_x_1904) ;  /* 0x000000000004e947 */ /* 0x000fea0003800000 */
[----:B------:R-:W-:Y:S01]  /*1e20*/  BPT.TRAP 0x1 ;  /* 0x000000040000795c */ /* 0x000fe20000300000 */
.L_x_1904:
[----:B---3--:R-:W-:Y:S05]  /*1e30*/  @P0 BRA `(.L_x_1905) ;  /* 0x0000000000080947 */ /* 0x008fea0003800000 */
[----:B------:R-:W3:Y:S02]  /*1e40*/  SYNCS.PHASECHK.TRANS64.TRYWAIT P0, [R0+URZ+0x30810], R7 ;  /* 0x03081007000075a7 */ /* 0x000ee4000800017f */
[----:B---3--:R-:W-:Y:S05]  /*1e50*/  @!P0 BRA `(.L_x_1906) ;  /* 0x000000a800bc8947 */ /* 0x008fea0003800000 */
.L_x_1905:
        /* <DEDUP_REMOVED lines=81> */
.L_x_1907:
[----:B------:R1:W1:Y:S01]  /*2370*/  SYNCS.PHASECHK.TRANS64.TRYWAIT P0, [R0+URZ+0x30830], R7 ;  /* 0x03083007000075a7 */ /* 0x000262000800017f */
[----:B------:R-:W-:Y:S05]  /*2380*/  @!P6 BRA `(.L_x_1908) ;  /* 0x000000000004e947 */ /* 0x000fea0003800000 */
[----:B------:R-:W-:Y:S01]  /*2390*/  BPT.TRAP 0x1 ;  /* 0x000000040000795c */ /* 0x000fe20000300000 */
.L_x_1908:
[----:B------:R-:W-:-:S05]  /*23a0*/  VIADD R5, R231, 0x20000 ;  /* 0x00020000e7057836 */ /* 0x000fca0000000000 */
[----:B------:R-:W-:-:S04]  /*23b0*/  SHF.R.U32.HI R5, RZ, 0x4, R5 ;  /* 0x00000004ff057819 */ /* 0x000fc80000011605 */
[----:B------:R-:W-:-:S04]  /*23c0*/  LOP3.LUT R234, R5, 0x3fff, RZ, 0xc0, !PT ;  /* 0x00003fff05ea7812 */ /* 0x000fc800078ec0ff */
[----:B------:R-:W-:Y:S01]  /*23d0*/  LOP3.LUT R5, R234, 0x10000, RZ, 0xfc, !PT ;  /* 0x00010000ea057812 */ /* 0x000fe200078efcff */
[----:B-1----:R-:W-:Y:S06]  /*23e0*/  @P0 BRA `(.L_x_1909) ;  /* 0x0000000000080947 */ /* 0x002fec0003800000 */
[----:B------:R-:W1:Y:S02]  /*23f0*/  SYNCS.PHASECHK.TRANS64.TRYWAIT P0, [R0+URZ+0x30830], R7 ;  /* 0x03083007000075a7 */ /* 0x000e64000800017f */
[----:B-1----:R-:W-:Y:S05]  /*2400*/  @!P0 BRA `(.L_x_1910) ;  /* 0x000000a400648947 */ /* 0x002fea0003800000 */
.L_x_1909:
        /* <DEDUP_REMOVED lines=445> */
.L_x_1911:
        /* <DEDUP_REMOVED lines=49> */
.L_x_1912:
        /* <DEDUP_REMOVED lines=78> */
.L_x_1895:
        /* <DEDUP_REMOVED lines=164> */
.L_x_1915:
        /* <DEDUP_REMOVED lines=57> */
.L_x_1917:
[----:B------:R-:W-:Y:S05]  /*55a0*/  BSYNC B0 ;  /* 0x0000000000007941 */ /* 0x000fea0003800000 */
.L_x_1916:
        /* <DEDUP_REMOVED lines=15> */
.L_x_1919:
[----:B------:R-:W-:Y:S05]  /*56a0*/  BSYNC B0 ;  /* 0x0000000000007941 */ /* 0x000fea0003800000 */
.L_x_1918:
        /* <DEDUP_REMOVED lines=18> */
.L_x_1921:
[----:B------:R-:W-:Y:S05]  /*57d0*/  BSYNC B0 ;  /* 0x0000000000007941 */ /* 0x000fea0003800000 */
.L_x_1920:
        /* <DEDUP_REMOVED lines=17> */
.L_x_1923:
[----:B------:R-:W-:Y:S05]  /*58f0*/  BSYNC B0 ;  /* 0x0000000000007941 */ /* 0x000fea0003800000 */
.L_x_1922:
        /* <DEDUP_REMOVED lines=18> */
.L_x_1925:
[----:B------:R-:W-:Y:S05]  /*5a20*/  BSYNC B0 ;  /* 0x0000000000007941 */ /* 0x000fea0003800000 */
.L_x_1924:
        /* <DEDUP_REMOVED lines=18> */
.L_x_1927:
[----:B------:R-:W-:Y:S05]  /*5b50*/  BSYNC B0 ;  /* 0x0000000000007941 */ /* 0x000fea0003800000 */
.L_x_1926:
        /* <DEDUP_REMOVED lines=19> */
.L_x_1929:
[----:B------:R-:W-:Y:S05]  /*5c90*/  BSYNC B0 ;  /* 0x0000000000007941 */ /* 0x000fea0003800000 */
.L_x_1928:
        /* <DEDUP_REMOVED lines=21> */
.L_x_1931:
[----:B------:R-:W-:Y:S05]  /*5df0*/  BSYNC B0 ;  /* 0x0000000000007941 */ /* 0x000fea0003800000 */
.L_x_1930:
        /* <DEDUP_REMOVED lines=34> */
.L_x_1933:
[----:B------:R-:W-:Y:S05]  /*6020*/  BSYNC B0 ;  /* 0x0000000000007941 */ /* 0x000fea0003800000 */
.L_x_1932:
        /* <DEDUP_REMOVED lines=17> */
.L_x_1935:
[----:B------:R-:W-:Y:S05]  /*6140*/  BSYNC B0 ;  /* 0x0000000000007941 */ /* 0x000fea0003800000 */
.L_x_1934:
        /* <DEDUP_REMOVED lines=15> */
.L_x_1937:
[----:B------:R-:W-:Y:S05]  /*6240*/  BSYNC B0 ;  /* 0x0000000000007941 */ /* 0x000fea0003800000 */
.L_x_1936:
        /* <DEDUP_REMOVED lines=15> */
.L_x_1939:
[----:B------:R-:W-:Y:S05]  /*6340*/  BSYNC B0 ;  /* 0x0000000000007941 */ /* 0x000fea0003800000 */
.L_x_1938:
        /* <DEDUP_REMOVED lines=15> */
.L_x_1941:
[----:B------:R-:W-:Y:S05]  /*6440*/  BSYNC B0 ;  /* 0x0000000000007941 */ /* 0x000fea0003800000 */
.L_x_1940:
        /* <DEDUP_REMOVED lines=15> */
.L_x_1943:
[----:B------:R-:W-:Y:S05]  /*6540*/  BSYNC B0 ;  /* 0x0000000000007941 */ /* 0x000fea0003800000 */
.L_x_1942:
        /* <DEDUP_REMOVED lines=15> */
.L_x_1945:
[----:B------:R-:W-:Y:S05]  /*6640*/  BSYNC B0 ;  /* 0x0000000000007941 */ /* 0x000fea0003800000 */
.L_x_1944:
        /* <DEDUP_REMOVED lines=15> */
.L_x_1914:
        /* <DEDUP_REMOVED lines=45> */
.L_x_1946:
        /* <DEDUP_REMOVED lines=43> */
.L_x_1948:
[----:B------:R-:W-:Y:S05]  /*6cc0*/  BSYNC B0 ;  /* 0x0000000000007941 */ /* 0x000fea0003800000 */
.L_x_1947:
        /* <DEDUP_REMOVED lines=16> */
.L_x_1950:
[----:B------:R-:W-:Y:S05]  /*6dd0*/  BSYNC B0 ;  /* 0x0000000000007941 */ /* 0x000fea0003800000 */
.L_x_1949:
        /* <DEDUP_REMOVED lines=16> */
.L_x_1952:
[----:B------:R-:W-:Y:S05]  /*6ee0*/  BSYNC B0 ;  /* 0x0000000000007941 */ /* 0x000fea0003800000 */
.L_x_1951:
        /* <DEDUP_REMOVED lines=17> */
.L_x_1954:
[----:B------:R-:W-:Y:S05]  /*7000*/  BSYNC B0 ;  /* 0x0000000000007941 */ /* 0x000fea0003800000 */
.L_x_1953:
        /* <DEDUP_REMOVED lines=16> */
.L_x_1956:
[----:B------:R-:W-:Y:S05]  /*7110*/  BSYNC B0 ;  /* 0x0000000000007941 */ /* 0x000fea0003800000 */
.L_x_1955:
        /* <DEDUP_REMOVED lines=20> */
.L_x_1958:
[----:B------:R-:W-:Y:S05]  /*7260*/  BSYNC B0 ;  /* 0x0000000000007941 */ /* 0x000fea0003800000 */
.L_x_1957:
        /* <DEDUP_REMOVED lines=22> */
.L_x_1960:
[----:B------:R-:W-:Y:S05]  /*73d0*/  BSYNC B0 ;  /* 0x0000000000007941 */ /* 0x000fea0003800000 */
.L_x_1959:
        /* <DEDUP_REMOVED lines=17> */
.L_x_1962:
[----:B------:R-:W-:Y:S05]  /*74f0*/  BSYNC B0 ;  /* 0x0000000000007941 */ /* 0x000fea0003800000 */
.L_x_1961:
        /* <DEDUP_REMOVED lines=31> */
.L_x_1964:
[----:B------:R-:W-:Y:S05]  /*76f0*/  BSYNC B0 ;  /* 0x0000000000007941 */ /* 0x000fea0003800000 */
.L_x_1963:
        /* <DEDUP_REMOVED lines=16> */
.L_x_1966:
[----:B------:R-:W-:Y:S05]  /*7800*/  BSYNC B0 ;  /* 0x0000000000007941 */ /* 0x000fea0003800000 */
.L_x_1965:
        /* <DEDUP_REMOVED lines=15> */
.L_x_1968:
[----:B------:R-:W-:Y:S05]  /*7900*/  BSYNC B0 ;  /* 0x0000000000007941 */ /* 0x000fea0003800000 */
.L_x_1967:
        /* <DEDUP_REMOVED lines=15> */
.L_x_1970:
[----:B------:R-:W-:Y:S05]  /*7a00*/  BSYNC B0 ;  /* 0x0000000000007941 */ /* 0x000fea0003800000 */
.L_x_1969:
        /* <DEDUP_REMOVED lines=15> */
.L_x_1972:
[----:B------:R-:W-:Y:S05]  /*7b00*/  BSYNC B0 ;  /* 0x0000000000007941 */ /* 0x000fea0003800000 */
.L_x_1971:
        /* <DEDUP_REMOVED lines=15> */
.L_x_1974:
[----:B------:R-:W-:Y:S05]  /*7c00*/  BSYNC B0 ;  /* 0x0000000000007941 */ /* 0x000fea0003800000 */
.L_x_1973:
        /* <DEDUP_REMOVED lines=15> */
.L_x_1976:
[----:B------:R-:W-:Y:S05]  /*7d00*/  BSYNC B0 ;  /* 0x0000000000007941 */ /* 0x000fea0003800000 */
.L_x_1975:
        /* <DEDUP_REMOVED lines=15> */
.L_x_1884:
        /* <DEDUP_REMOVED lines=21> */
.L_x_1978:
        /* <DEDUP_REMOVED lines=13> */
.L_x_1980:
[----:B------:R-:W-:-:S05]  /*8020*/  ULDC UR4, c[0x0][0x8bc] ;  /* 0x00022f0000047ab9 */ /* 0x000fca0000000800 */
.L_x_1979:
        /* <DEDUP_REMOVED lines=26> */
[----:B------:R-:W-:Y:S01]  /*81d0*/  ULDC UR10, c[0x0][0x280] ;  /* 0x0000a000000a7ab9 */ /* 0x000fe20000000800 */
[----:B-1----:R-:W-:-:S11]  /*81e0*/  USHF.R.S32.HI UR17, URZ, 0x1f, UR7 ;  /* 0x0000001f3f117899 */ /* 0x002fd60008011407 */
[----:B--2---:R-:W-:Y:S02]  /*81f0*/  @P0 R2UR UR4, R0 ;  /* 0x00000000000402ca */ /* 0x004fe400000e0000 */
[----:B------:R-:W-:-:S04]  /*8200*/  ISETP.NE.U32.AND P0, PT, RZ, UR8, PT ;  /* 0x00000008ff007c0c */ /* 0x000fc8000bf05070 */
        /* <DEDUP_REMOVED lines=14> */
.L_x_1981:
        /* <DEDUP_REMOVED lines=13> */
.L_x_1982:
        /* <DEDUP_REMOVED lines=12> */
.L_x_1983:
[----:B------:R-:W-:Y:S01]  /*8480*/  UIADD3 UR8, -UR11, UR10, UR6 ;  /* 0x0000000a0b087290 */ /* 0x000fe2000fffe106 */
[----:B------:R-:W-:Y:S01]  /*8490*/  ISETP.LE.AND P0, PT, RZ, UR22, PT ;  /* 0x00000016ff007c0c */ /* 0x000fe2000bf03270 */
[----:B------:R-:W-:Y:S01]  /*84a0*/  ULDC UR9, c[0x0][0x74c] ;  /* 0x0001d30000097ab9 */ /* 0x000fe20000000800 */
[----:B------:R-:W-:Y:S02]  /*84b0*/  USHF.R.S32.HI UR13, URZ, 0x1f, UR16 ;  /* 0x0000001f3f0d7899 */ /* 0x000fe40008011410 */
[----:B------:R-:W-:Y:S02]  /*84c0*/  UIADD3 UR9, UR8, -UR9, URZ ;  /* 0x8000000908097290 */ /* 0x000fe4000fffe03f */
[----:B------:R-:W-:Y:S02]  /*84d0*/  UIADD3 UR8, UR10, 0x3f, URZ ;  /* 0x0000003f0a087890 */ /* 0x000fe4000fffe03f */
[----:B------:R-:W-:Y:S01]  /*84e0*/  USHF.R.S32.HI UR12, URZ, 0x1f, UR9 ;  /* 0x0000001f3f0c7899 */ /* 0x000fe20008011409 */
[----:B------:R-:W-:Y:S01]  /*84f0*/  ULDC UR15, c[0x0][0x288] ;  /* 0x0000a200000f7ab9 */ /* 0x000fe20000000800 */
[----:B------:R-:W-:-:S02]  /*8500*/  USEL UR20, UR13, URZ, !UP0 ;  /* 0x0000003f0d147287 */ /* 0x000fc4000c000000 */
[----:B------:R-:W-:Y:S02]  /*8510*/  ULEA.HI UR12, UR12, UR9, URZ, 0x6 ;  /* 0x000000090c0c7291 */ /* 0x000fe4000f8f303f */
[----:B------:R-:W-:Y:S02]  /*8520*/  USHF.R.S32.HI UR9, URZ, 0x1f, UR8 ;  /* 0x0000001f3f097899 */ /* 0x000fe40008011408 */
[----:B------:R-:W-:Y:S02]  /*8530*/  USHF.R.S32.HI UR12, URZ, 0x6, UR12 ;  /* 0x000000063f0c7899 */ /* 0x000fe4000801140c */
[----:B------:R-:W-:Y:S02]  /*8540*/  ULEA.HI UR8, UR9, UR8, URZ, 0x6 ;  /* 0x0000000809087291 */ /* 0x000fe4000f8f303f */
[----:B------:R-:W-:Y:S02]  /*8550*/  UIMAD UR13, UR16, UR15, URZ ;  /* 0x0000000f100d72a4 */ /* 0x000fe4000f8e023f */
[----:B------:R-:W-:-:S02]  /*8560*/  UISETP.LT.AND UP1, UPT, URZ, UR12, UPT ;  /* 0x0000000c3f00728c */ /* 0x000fc4000bf21270 */
[----:B------:R-:W-:Y:S02]  /*8570*/  USHF.R.S32.HI UR8, URZ, 0x6, UR8 ;  /* 0x000000063f087899 */ /* 0x000fe40008011408 */
[----:B------:R-:W-:Y:S02]  /*8580*/  USEL UR14, UR16, URZ, !UP0 ;  /* 0x0000003f100e7287 */ /* 0x000fe4000c000000 */
[----:B------:R-:W-:Y:S02]  /*8590*/  UIADD3 UR23, UP0, UR13, UR7, URZ ;  /* 0x000000070d177290 */ /* 0x000fe4000ff1e03f */
[----:B------:R-:W-:Y:S01]  /*85a0*/  USEL UR9, URZ, UR12, !UP1 ;  /* 0x0000000c3f097287 */ /* 0x000fe2000c800000 */
[----:B------:R-:W-:Y:S01]  /*85b0*/  IMAD.U32 R9, RZ, RZ, UR8 ;  /* 0x00000008ff097e24 */ /* 0x000fe2000f8e00ff */
[----:B------:R-:W-:Y:S10]  /*85c0*/  @!P0 BRA `(.L_x_1984) ;  /* 0x0000000000248947 */ /* 0x000ff40003800000 */
[----:B------:R-:W-:-:S03]  /*85d0*/  UIADD3 UR6, UR6, 0xbf, UR10 ;  /* 0x000000bf06067890 */ /* 0x000fc6000fffe00a */
[----:B------:R-:W-:Y:S02]  /*85e0*/  ULDC UR10, c[0x0][0x748] ;  /* 0x0001d200000a7ab9 */ /* 0x000fe40000000800 */
[----:B------:R-:W-:-:S04]  /*85f0*/  UIADD3 UR6, UR6, UR10, -UR11 ;  /* 0x0000000a06067290 */ /* 0x000fc8000fffe80b */
[----:B------:R-:W-:-:S04]  /*8600*/  USHF.R.S32.HI UR10, URZ, 0x1f, UR6 ;  /* 0x0000001f3f0a7899 */ /* 0x000fc80008011406 */
[----:B------:R-:W-:-:S04]  /*8610*/  ULEA.HI UR10, UR10, UR6, URZ, 0x6 ;  /* 0x000000060a0a7291 */ /* 0x000fc8000f8f303f */
[----:B------:R-:W-:-:S04]  /*8620*/  USHF.R.S32.HI UR10, URZ, 0x6, UR10 ;  /* 0x000000063f0a7899 */ /* 0x000fc8000801140a */
[----:B------:R-:W-:-:S04]  /*8630*/  UISETP.LT.AND UP1, UPT, UR8, UR10, UPT ;  /* 0x0000000a0800728c */ /* 0x000fc8000bf21270 */
[----:B------:R-:W-:-:S06]  /*8640*/  USEL UR10, UR8, UR10, UP1 ;  /* 0x0000000a080a7287 */ /* 0x000fcc0008800000 */
[----:B------:R-:W-:-:S07]  /*8650*/  IMAD.U32 R9, RZ, RZ, UR10 ;  /* 0x0000000aff097e24 */ /* 0x000fce000f8e00ff */
.L_x_1984:
[----:B------:R-:W-:Y:S02]  /*8660*/  ISETP.GT.AND P1, PT, R9, UR9, PT ;  /* 0x0000000909007c0c */ /* 0x000fe4000bf24270 */
[----:B------:R-:W-:Y:S01]  /*8670*/  ELECT P0, URZ, PT ;  /* 0x00000000003f782f */ /* 0x000fe20003800000 */
[----:B------:R-:W-:-:S10]  /*8680*/  ULEA.HI.X.SX32 UR10, UR13, UR17, 0x1, UP0 ;  /* 0x000000110d0a7291 */ /* 0x000fd400080f0e3f */
[----:B------:R-:W-:Y:S05]  /*8690*/  @!P1 BRA `(.L_x_1985) ;  /* 0x0000001000849947 */ /* 0x000fea0003800000 */
[----:B------:R-:W1:Y:S01]  /*86a0*/  S2R R2, SR_TID.X ;  /* 0x0000000000027919 */ /* 0x000e620000002100 */
[----:B------:R-:W-:Y:S01]  /*86b0*/  ULDC.64 UR18, c[0x0][0x2d8] ;  /* 0x0000b60000127ab9 */ /* 0x000fe20000000a00 */
[----:B------:R-:W-:Y:S01]  /*86c0*/  VIADD R0, R9, -UR9 ;  /* 0x8000000909007c36 */ /* 0x000fe20008000000 */
[----:B------:R-:W-:Y:S02]  /*86d0*/  UIMAD UR6, UR17, UR18, URZ ;  /* 0x00000012110672a4 */ /* 0x000fe4000f8e023f */
[----:B------:R-:W-:Y:S02]  /*86e0*/  UIMAD.WIDE.U32 UR12, UR7, UR18, URZ ;  /* 0x00000012070c72a5 */ /* 0x000fe4000f8e003f */
[----:B------:R-:W-:Y:S01]  /*86f0*/  UIMAD UR19, UR7, UR19, UR6 ;  /* 0x00000013071372a4 */ /* 0x000fe2000f8e0206 */
[----:B------:R-:W-:Y:S01]  /*8700*/  LOP3.LUT R0, R0, 0x1, RZ, 0xc0, !PT ;  /* 0x0000000100007812 */ /* 0x000fe200078ec0ff */
[----:B------:R-:W-:Y:S02]  /*8710*/  UIADD3 UR6, UP0, UR4, UR12, URZ ;  /* 0x0000000c04067290 */ /* 0x000fe4000ff1e03f */
[----:B------:R-:W-:Y:S01]  /*8720*/  UIADD3 UR19, UR13, UR19, URZ ;  /* 0x000000130d137290 */ /* 0x000fe2000fffe03f */
[----:B------:R-:W-:Y:S01]  /*8730*/  ISETP.NE.U32.AND P1, PT, R0, 0x1, PT ;  /* 0x000000010000780c */ /* 0x000fe20003f25070 */
[----:B------:R-:W-:Y:S01]  /*8740*/  ULDC.64 UR16, c[0x0][0x2e0] ;  /* 0x0000b80000107ab9 */ /* 0x000fe20000000a00 */
[----:B------:R-:W-:Y:S01]  /*8750*/  ULDC UR18, c[0x0][0x760] ;  /* 0x0001d80000127ab9 */ /* 0x000fe20000000800 */
[----:B------:R-:W-:-:S02]  /*8760*/  UIADD3.X UR7, UR5, UR19, URZ, UP0, !UPT ;  /* 0x0000001305077290 */ /* 0x000fc400087fe43f */
[----:B------:R-:W-:Y:S02]  /*8770*/  UIMAD UR11, UR20, UR16, URZ ;  /* 0x00000010140b72a4 */ /* 0x000fe4000f8e023f */
[----:B------:R-:W-:Y:S02]  /*8780*/  UIMAD.WIDE.U32 UR6, UR14, UR16, UR6 ;  /* 0x000000100e0672a5 */ /* 0x000fe4000f8e0006 */
[----:B------:R-:W-:Y:S02]  /*8790*/  UIMAD UR17, UR14, UR17, UR11 ;  /* 0x000000110e1172a4 */ /* 0x000fe4000f8e020b */
[----:B------:R-:W-:Y:S02]  /*87a0*/  UIMAD UR11, UR15, UR18, URZ ;  /* 0x000000120f0b72a4 */ /* 0x000fe4000f8e023f */
[----:B------:R-:W-:Y:S01]  /*87b0*/  UIADD3 UR24, UR7, UR17, URZ ;  /* 0x0000001107187290 */ /* 0x000fe2000fffe03f */
[----:B-1----:R-:W-:Y:S01]  /*87c0*/  LOP3.LUT R10, R2, 0x1f, RZ, 0xc0, !PT ;  /* 0x0000001f020a7812 */ /* 0x002fe200078ec0ff */
[----:B------:R-:W-:Y:S10]  /*87d0*/  @P1 BRA `(.L_x_1986) ;  /* 0x00000004006c1947 */ /* 0x000ff40003800000 */
        /* <DEDUP_REMOVED lines=11> */
.L_x_1989:
[----:B------:R-:W2:Y:S04]  /*8890*/  LDG.E.STRONG.GPU R0, desc[UR46][R2.64] ;  /* 0x0000002e02007981 */ /* 0x000ea8000c1ef900 */
[----:B--2---:R-:W-:Y:S01]  /*88a0*/  CCTL.IVALL ;  /* 0x00000000ff00798f */ /* 0x004fe20002000000 */
[----:B------:R-:W-:Y:S05]  /*88b0*/  YIELD ;  /* 0x0000000000007946 */ /* 0x000fea0003800000 */
[----:B------:R-:W-:-:S13]  /*88c0*/  ISETP.NE.AND P1, PT, R0, UR22, PT ;  /* 0x0000001600007c0c */ /* 0x000fda000bf25270 */
[----:B------:R-:W-:Y:S05]  /*88d0*/  @P1 BRA `(.L_x_1989) ;  /* 0xfffffffc00ec1947 */ /* 0x000fea000383ffff */
.L_x_1988:
[----:B------:R-:W-:Y:S05]  /*88e0*/  BSYNC B0 ;  /* 0x0000000000007941 */ /* 0x000fea0003800000 */
.L_x_1987:
[----:B------:R-:W-:-:S03]  /*88f0*/  UMOV UR15, 0xffffffff ;  /* 0xffffffff000f7882 */ /* 0x000fc60000000000 */
[----:B------:R-:W-:Y:S05]  /*8900*/  BRA.DIV UR15, `(.L_x_1990) ;  /* 0x000000420f387947 */ /* 0x000fea000b800000 */
[----:B------:R-:W-:Y:S01]  /*8910*/  NOP ;  /* 0x0000000000007918 */ /* 0x000fe20000000000 */
.L_x_2073:
        /* <DEDUP_REMOVED lines=22> */
.L_x_1992:
[----:B------:R-:W-:Y:S05]  /*8a80*/  BSYNC B0 ;  /* 0x0000000000007941 */ /* 0x000fea0003800000 */
.L_x_1991:
        /* <DEDUP_REMOVED lines=20> */
.L_x_1994:
[----:B------:R-:W-:Y:S05]  /*8bd0*/  BSYNC B0 ;  /* 0x0000000000007941 */ /* 0x000fea0003800000 */
.L_x_1993:
[----:B------:R-:W-:Y:S06]  /*8be0*/  BAR.ARV 0xa, 0xa0 ;  /* 0x0282800000007b1d */ /* 0x000fec0000002000 */
[----:B------:R-:W-:Y:S04]  /*8bf0*/  BSSY B0, `(.L_x_1995) ;  /* 0x0000003000007945 */ /* 0x000fe80003800000 */
[----:B------:R-:W-:Y:S05]  /*8c00*/  @!P0 BRA `(.L_x_1996) ;  /* 0x0000000000048947 */ /* 0x000fea0003800000 */
[----:B------:R-:W-:-:S04]  /*8c10*/  DEPBAR.LE SB0, 0x0 ;  /* 0x000080000000791a */ /* 0x000fc80000000000 */
.L_x_1996:
[----:B------:R-:W-:Y:S05]  /*8c20*/  BSYNC B0 ;  /* 0x0000000000007941 */ /* 0x000fea0003800000 */
.L_x_1995:
        /* <DEDUP_REMOVED lines=19> */
.L_x_1998:
[----:B------:R-:W-:Y:S05]  /*8d60*/  BSYNC B0 ;  /* 0x0000000000007941 */ /* 0x000fea0003800000 */
.L_x_1997:
[----:B------:R-:W-:Y:S01]  /*8d70*/  UIADD3 UR15, UR9, 0x1, URZ ;  /* 0x00000001090f7890 */ /* 0x000fe2000fffe03f */
[----:B------:R-:W-:Y:S11]  /*8d80*/  BRA `(.L_x_1999) ;  /* 0x0000000000047947 */ /* 0x000ff60003800000 */
.L_x_1986:
[----:B------:R-:W-:-:S05]  /*8d90*/  UMOV UR15, UR9 ;  /* 0x00000009000f7c82 */ /* 0x000fca0008000000 */
.L_x_1999:
[----:B------:R-:W-:-:S06]  /*8da0*/  UIADD3 UR9, UR9, 0x1, URZ ;  /* 0x0000000109097890 */ /* 0x000fcc000fffe03f */
[----:B------:R-:W-:Y:S01]  /*8db0*/  ISETP.NE.AND P1, PT, R9, UR9, PT ;  /* 0x0000000909007c0c */ /* 0x000fe2000bf25270 */
[----:B------:R-:W-:-:S12]  /*8dc0*/  UMOV UR9, UR15 ;  /* 0x0000000f00097c82 */ /* 0x000fd80008000000 */
[----:B------:R-:W-:Y:S05]  /*8dd0*/  @!P1 BRA `(.L_x_1985) ;  /* 0x0000000800b49947 */ /* 0x000fea0003800000 */
[----:B------:R-:W-:Y:S01]  /*8de0*/  UMOV UR18, UR12 ;  /* 0x0000000c00127c82 */ /* 0x000fe20008000000 */
[----:B------:R-:W-:Y:S01]  /*8df0*/  UMOV UR9, UR15 ;  /* 0x0000000f00097c82 */ /* 0x000fe20008000000 */
[----:B------:R-:W-:-:S03]  /*8e00*/  UIMAD.WIDE.U32 UR12, UR14, UR16, UR18 ;  /* 0x000000100e0c72a5 */ /* 0x000fc6000f8e0012 */
[----:B------:R-:W-:Y:S01]  /*8e10*/  ULDC.64 UR18, c[0x0][0x2c0] ;  /* 0x0000b00000127ab9 */ /* 0x000fe20000000a00 */
[----:B------:R-:W-:-:S04]  /*8e20*/  UIADD3 UR4, UP0, UR4, UR12, URZ ;  /* 0x0000000c04047290 */ /* 0x000fc8000ff1e03f */
[----:B------:R-:W-:Y:S02]  /*8e30*/  UIADD3.X UR5, UR5, UR17, UR13, UP0, !UPT ;  /* 0x0000001105057290 */ /* 0x000fe400087fe40d */
[----:B------:R-:W-:-:S04]  /*8e40*/  ULEA UR14, UP0, UR4, UR18, 0x2 ;  /* 0x00000012040e7291 */ /* 0x000fc8000f80103f */
[----:B------:R-:W-:Y:S02]  /*8e50*/  ULEA.HI.X UR5, UR4, UR19, UR5, 0x2, UP0 ;  /* 0x0000001304057291 */ /* 0x000fe400080f1405 */
[----:B------:R-:W-:Y:S01]  /*8e60*/  UIADD3 UR14, UP0, UR14, 0x4000, URZ ;  /* 0x000040000e0e7890 */ /* 0x000fe2000ff1e03f */
[----:B------:R-:W-:-:S03]  /*8e70*/  UMOV UR4, URZ ;  /* 0x0000003f00047c82 */ /* 0x000fc60008000000 */
[----:B------:R-:W-:-:S12]  /*8e80*/  UIADD3.X UR5, URZ, UR5, URZ, UP0, !UPT ;  /* 0x000000053f057290 */ /* 0x000fd800087fe43f */
.L_x_2024:
        /* <DEDUP_REMOVED lines=11> */
.L_x_2002:
[----:B------:R-:W2:Y:S04]  /*8f40*/  LDG.E.STRONG.GPU R0, desc[UR46][R2.64] ;  /* 0x0000002e02007981 */ /* 0x000ea8000c1ef900 */
[----:B--2---:R-:W-:Y:S01]  /*8f50*/  CCTL.IVALL ;  /* 0x00000000ff00798f */ /* 0x004fe20002000000 */
[----:B------:R-:W-:Y:S05]  /*8f60*/  YIELD ;  /* 0x0000000000007946 */ /* 0x000fea0003800000 */
[----:B------:R-:W-:-:S13]  /*8f70*/  ISETP.NE.AND P1, PT, R0, UR22, PT ;  /* 0x0000001600007c0c */ /* 0x000fda000bf25270 */
[----:B------:R-:W-:Y:S05]  /*8f80*/  @P1 BRA `(.L_x_2002) ;  /* 0xfffffffc00ec1947 */ /* 0x000fea000383ffff */
.L_x_2001:
[----:B------:R-:W-:Y:S05]  /*8f90*/  BSYNC B0 ;  /* 0x0000000000007941 */ /* 0x000fea0003800000 */
.L_x_2000:
[----:B------:R-:W-:-:S03]  /*8fa0*/  UMOV UR16, 0xffffffff ;  /* 0xffffffff00107882 */ /* 0x000fc60000000000 */
[----:B------:R-:W-:Y:S05]  /*8fb0*/  BRA.DIV UR16, `(.L_x_2003) ;  /* 0x0000003a10a87947 */ /* 0x000fea000b800000 */
[----:B------:R-:W-:Y:S01]  /*8fc0*/  NOP ;  /* 0x0000000000007918 */ /* 0x000fe20000000000 */
.L_x_2076:
        /* <DEDUP_REMOVED lines=10> */
[----:B------:R-:W-:Y:S01]  /*9070*/  UMOV UR27, 0x14f00000 ;  /* 0x14f00000001b7882 */ /* 0x000fe20000000000 */
[----:B-1----:R-:W-:Y:S02]  /*9080*/  ULEA UR18, UR18, UR17, 0x18 ;  /* 0x0000001112127291 */ /* 0x002fe4000f8ec03f */
[----:B------:R-:W-:-:S02]  /*9090*/  ULEA.HI.X.SX32 UR17, UR16, UR24, 0x1, UP0 ;  /* 0x0000001810117291 */ /* 0x000fc400080f0e3f */
[----:B------:R-:W-:Y:S02]  /*90a0*/  ULEA UR16, UP0, UR25, UR20, 0x2 ;  /* 0x0000001419107291 */ /* 0x000fe4000f80103f */
[----:B------:R-:W-:Y:S02]  /*90b0*/  UIADD3 UR18, UR18, 0x10000, URZ ;  /* 0x0001000012127890 */ /* 0x000fe4000fffe03f */
[----:B------:R-:W-:Y:S01]  /*90c0*/  ULEA.HI.X UR17, UR25, UR21, UR17, 0x2, UP0 ;  /* 0x0000001519117291 */ /* 0x000fe200080f1411 */
[----:B------:R-:W-:-:S08]  /*90d0*/  UMOV UR20, 0x400 ;  /* 0x0000040000147882 */ /* 0x000fd00000000000 */
[----:B------:R1:W-:Y:S02]  /*90e0*/  UBLKRED.G.S.ADD.F32.RN [UR16], [UR18], UR20, desc[UR26] ;  /* 0x00001a10120073bb */ /* 0x0003e400080a1414 */
[----:B-1----:R0:W-:Y:S02]  /*90f0*/  UTMACMDFLUSH ;  /* 0x00000000000079b7 */ /* 0x0021e40000000000 */
.L_x_2005:
[----:B------:R-:W-:Y:S05]  /*9100*/  BSYNC B0 ;  /* 0x0000000000007941 */ /* 0x000fea0003800000 */
.L_x_2004:
[----:B------:R-:W-:Y:S01]  /*9110*/  ULEA UR18, UR15, UR4, 0xd ;  /* 0x000000040f127291 */ /* 0x000fe2000f8e683f */
[----:B------:R-:W-:Y:S06]  /*9120*/  BAR.SYNC.DEFER_BLOCKING 0xe, 0xa0 ;  /* 0x0382800000007b1d */ /* 0x000fec0000010000 */
[----:B------:R-:W-:Y:S01]  /*9130*/  UMOV UR16, UR14 ;  /* 0x0000000e00107c82 */ /* 0x000fe20008000000 */
[----:B------:R-:W-:Y:S01]  /*9140*/  UMOV UR17, UR5 ;  /* 0x0000000500117c82 */ /* 0x000fe20008000000 */
[----:B------:R-:W-:Y:S01]  /*9150*/  BSSY B0, `(.L_x_2006) ;  /* 0x000000d000007945 */ /* 0x000fe20003800000 */
[----:B------:R-:W-:-:S03]  /*9160*/  UIMAD.WIDE UR16, UR18, 0x4, UR16 ;  /* 0x00000004121078a5 */ /* 0x000fc6000f8e0210 */
[----:B------:R-:W-:Y:S09]  /*9170*/  @!P0 BRA `(.L_x_2007) ;  /* 0x0000000000288947 */ /* 0x000ff20003800000 */
        /* <DEDUP_REMOVED lines=10> */
.L_x_2007:
[----:B------:R-:W-:Y:S05]  /*9220*/  BSYNC B0 ;  /* 0x0000000000007941 */ /* 0x000fea0003800000 */
.L_x_2006:
[----:B------:R-:W-:Y:S06]  /*9230*/  BAR.ARV 0xa, 0xa0 ;  /* 0x0282800000007b1d */ /* 0x000fec0000002000 */
[----:B------:R-:W-:Y:S04]  /*9240*/  BSSY B0, `(.L_x_2008) ;  /* 0x0000003000007945 */ /* 0x000fe80003800000 */
[----:B------:R-:W-:Y:S05]  /*9250*/  @!P0 BRA `(.L_x_2009) ;  /* 0x0000000000048947 */ /* 0x000fea0003800000 */
[----:B------:R-:W-:-:S04]  /*9260*/  DEPBAR.LE SB0, 0x0 ;  /* 0x000080000000791a */ /* 0x000fc80000000000 */
.L_x_2009:
[----:B------:R-:W-:Y:S05]  /*9270*/  BSYNC B0 ;  /* 0x0000000000007941 */ /* 0x000fea0003800000 */
.L_x_2008:
        /* <DEDUP_REMOVED lines=19> */
.L_x_2011:
[----:B------:R-:W-:Y:S05]  /*93b0*/  BSYNC B0 ;  /* 0x0000000000007941 */ /* 0x000fea0003800000 */
.L_x_2010:
        /* <DEDUP_REMOVED lines=9> */
.L_x_2014:
[----:B------:R-:W2:Y:S04]  /*9450*/  LDG.E.STRONG.GPU R0, desc[UR46][R2.64] ;  /* 0x0000002e02007981 */ /* 0x000ea8000c1ef900 */
[----:B--2---:R-:W-:Y:S01]  /*9460*/  CCTL.IVALL ;  /* 0x00000000ff00798f */ /* 0x004fe20002000000 */
[----:B------:R-:W-:Y:S05]  /*9470*/  YIELD ;  /* 0x0000000000007946 */ /* 0x000fea0003800000 */
[----:B------:R-:W-:-:S13]  /*9480*/  ISETP.NE.AND P1, PT, R0, UR22, PT ;  /* 0x0000001600007c0c */ /* 0x000fda000bf25270 */
[----:B------:R-:W-:Y:S05]  /*9490*/  @P1 BRA `(.L_x_2014) ;  /* 0xfffffffc00ec1947 */ /* 0x000fea000383ffff */
.L_x_2013:
[----:B------:R-:W-:Y:S05]  /*94a0*/  BSYNC B0 ;  /* 0x0000000000007941 */ /* 0x000fea0003800000 */
.L_x_2012:
[----:B------:R-:W-:-:S03]  /*94b0*/  UMOV UR12, 0xffffffff ;  /* 0xffffffff000c7882 */ /* 0x000fc60000000000 */
[----:B------:R-:W-:Y:S05]  /*94c0*/  BRA.DIV UR12, `(.L_x_2015) ;  /* 0x000000360c807947 */ /* 0x000fea000b800000 */
[----:B------:R-:W-:Y:S01]  /*94d0*/  NOP ;  /* 0x0000000000007918 */ /* 0x000fe20000000000 */
.L_x_2079:
        /* <DEDUP_REMOVED lines=15> */
.L_x_2017:
[----:B------:R-:W-:Y:S05]  /*95d0*/  BSYNC B0 ;  /* 0x0000000000007941 */ /* 0x000fea0003800000 */
.L_x_2016:
        /* <DEDUP_REMOVED lines=15> */
.L_x_2019:
[----:B------:R-:W-:Y:S05]  /*96d0*/  BSYNC B0 ;  /* 0x0000000000007941 */ /* 0x000fea0003800000 */
.L_x_2018:
[----:B------:R-:W-:Y:S06]  /*96e0*/  BAR.ARV 0xa, 0xa0 ;  /* 0x0282800000007b1d */ /* 0x000fec0000002000 */
[----:B------:R-:W-:Y:S04]  /*96f0*/  BSSY B0, `(.L_x_2020) ;  /* 0x0000003000007945 */ /* 0x000fe80003800000 */
[----:B------:R-:W-:Y:S05]  /*9700*/  @!P0 BRA `(.L_x_2021) ;  /* 0x0000000000048947 */ /* 0x000fea0003800000 */
[----:B------:R-:W-:-:S04]  /*9710*/  DEPBAR.LE SB0, 0x0 ;  /* 0x000080000000791a */ /* 0x000fc80000000000 */
.L_x_2021:
[----:B------:R-:W-:Y:S05]  /*9720*/  BSYNC B0 ;  /* 0x0000000000007941 */ /* 0x000fea0003800000 */
.L_x_2020:
        /* <DEDUP_REMOVED lines=19> */
.L_x_2023:
[----:B------:R-:W-:Y:S05]  /*9860*/  BSYNC B0 ;  /* 0x0000000000007941 */ /* 0x000fea0003800000 */
.L_x_2022:
[----:B------:R-:W-:Y:S02]  /*9870*/  UIADD3 UR9, UR9, 0x2, URZ ;  /* 0x0000000209097890 */ /* 0x000fe4000fffe03f */
[----:B------:R-:W-:-:S04]  /*9880*/  UIADD3 UR4, UR4, 0x4000, URZ ;  /* 0x0000400004047890 */ /* 0x000fc8000fffe03f */
[----:B------:R-:W-:-:S13]  /*9890*/  ISETP.LE.AND P1, PT, R9, UR9, PT ;  /* 0x0000000909007c0c */ /* 0x000fda000bf23270 */
[----:B------:R-:W-:Y:S05]  /*98a0*/  @!P1 BRA `(.L_x_2024) ;  /* 0xfffffff400789947 */ /* 0x000fea000383ffff */
.L_x_1985:
        /* <DEDUP_REMOVED lines=41> */
.L_x_2027:
[----:B------:R-:W-:Y:S05]  /*9b40*/  BSYNC B0 ;  /* 0x0000000000007941 */ /* 0x000fea0003800000 */
.L_x_2026:
[----:B------:R-:W-:Y:S05]  /*9b50*/  BRA `(.L_x_2028) ;  /* 0x0000000000047947 */ /* 0x000fea0003800000 */
.L_x_2025:
[----:B------:R-:W-:-:S05]  /*9b60*/  UMOV UR4, UR9 ;  /* 0x0000000900047c82 */ /* 0x000fca0008000000 */
.L_x_2028:
        /* <DEDUP_REMOVED lines=11> */
.L_x_2033:
        /* <DEDUP_REMOVED lines=24> */
.L_x_2030:
[----:B------:R-:W-:Y:S05]  /*9da0*/  BSYNC B0 ;  /* 0x0000000000007941 */ /* 0x000fea0003800000 */
.L_x_2029:
        /* <DEDUP_REMOVED lines=24> */
.L_x_2032:
[----:B------:R-:W-:Y:S05]  /*9f30*/  BSYNC B0 ;  /* 0x0000000000007941 */ /* 0x000fea0003800000 */
.L_x_2031:
[----:B------:R-:W-:Y:S02]  /*9f40*/  UIADD3 UR7, UR7, 0x2, URZ ;  /* 0x0000000207077890 */ /* 0x000fe4000fffe03f */
[----:B------:R-:W-:Y:S02]  /*9f50*/  ULEA UR5, UR19, UR5, 0x1 ;  /* 0x0000000513057291 */ /* 0x000fe4000f8e083f */
[----:B------:R-:W-:Y:S02]  /*9f60*/  ULEA UR6, UR19, UR6, 0x1 ;  /* 0x0000000613067291 */ /* 0x000fe4000f8e083f */
[----:B------:R-:W-:-:S13]  /*9f70*/  ISETP.NE.AND P0, PT, RZ, UR7, PT ;  /* 0x00000007ff007c0c */ /* 0x000fda000bf05270 */
[----:B------:R-:W-:Y:S05]  /*9f80*/  @!P0 BRA `(.L_x_1889) ;  /* 0x0000002800388947 */ /* 0x000fea0003800000 */
[----:B------:R-:W-:Y:S05]  /*9f90*/  BRA `(.L_x_2033) ;  /* 0xfffffffc00207947 */ /* 0x000fea000383ffff */
.L_x_1977:
        /* <DEDUP_REMOVED lines=14> */
.L_x_2034:
        /* <DEDUP_REMOVED lines=14> */
.L_x_2036:
[----:B------:R-:W-:-:S05]  /*a160*/  ULDC UR4, c[0x0][0x8bc] ;  /* 0x00022f0000047ab9 */ /* 0x000fca0000000800 */
.L_x_2035:
        /* <DEDUP_REMOVED lines=59> */
.L_x_2038:
        /* <DEDUP_REMOVED lines=13> */
.L_x_2039:
        /* <DEDUP_REMOVED lines=8> */
.L_x_2040:
        /* <DEDUP_REMOVED lines=21> */
.L_x_2041:
        /* <DEDUP_REMOVED lines=50> */
.L_x_2080:
        /* <DEDUP_REMOVED lines=15> */
.L_x_2044:
        /* <DEDUP_REMOVED lines=97> */
.L_x_2055:
[----:B-123--:R-:W-:-:S04]  /*b1e0*/  SHF.L.U32 R18, R10, 0x1f, RZ ;  /* 0x0000001f0a127819 */ /* 0x00efc800000006ff */
[----:B------:R-:W2:Y:S02]  /*b1f0*/  SYNCS.PHASECHK.TRANS64.TRYWAIT P1, [R15+URZ+0x30840], R18 ;  /* 0x030840120f0075a7 */ /* 0x000ea4000802017f */
[----:B--2---:R-:W-:Y:S05]  /*b200*/  @!P1 BRA `(.L_x_2047) ;  /* 0x0000001800609947 */ /* 0x004fea0003800000 */
.L_x_2081:
        /* <DEDUP_REMOVED lines=8> */
.L_x_2048:
        /* <DEDUP_REMOVED lines=37> */
.L_x_2082:
        /* <DEDUP_REMOVED lines=8> */
.L_x_2050:
        /* <DEDUP_REMOVED lines=37> */
.L_x_2083:
        /* <DEDUP_REMOVED lines=8> */
.L_x_2052:
        /* <DEDUP_REMOVED lines=31> */
.L_x_2085:
        /* <DEDUP_REMOVED lines=8> */
.L_x_2054:
        /* <DEDUP_REMOVED lines=37> */
.L_x_2046:
[----:B------:R-:W4:Y:S02]  /*bcf0*/  LDL.LU R4, [R1+0x4] ;  /* 0x0000040001047983 */ /* 0x000f240000300800 */
[----:B----4-:R-:W-:Y:S02]  /*bd00*/  ISETP.NE.AND P1, PT, R4, RZ, PT ;  /* 0x000000ff0400720c */ /* 0x010fe40003f25270 */
[----:B------:R4:W5:Y:S11]  /*bd10*/  LDL R4, [R1] ;  /* 0x0000000001047983 */ /* 0x0009760000100800 */
[----:B----4-:R-:W-:Y:S05]  /*bd20*/  @!P1 BRA `(.L_x_2045) ;  /* 0x00000004005c9947 */ /* 0x010fea0003800000 */
[----:B------:R-:W-:-:S04]  /*bd30*/  SHF.L.U32 R12, R10, 0x1f, RZ ;  /* 0x0000001f0a0c7819 */ /* 0x000fc800000006ff */
[----:B------:R-:W4:Y:S02]  /*bd40*/  SYNCS.PHASECHK.TRANS64.TRYWAIT P1, [R15+URZ+0x30840], R12 ;  /* 0x0308400c0f0075a7 */ /* 0x000f24000802017f */
[----:B----4-:R-:W-:Y:S05]  /*bd50*/  @!P1 BRA `(.L_x_2056) ;  /* 0x0000000c00e09947 */ /* 0x010fea0003800000 */
.L_x_2086:
        /* <DEDUP_REMOVED lines=8> */
.L_x_2057:
        /* <DEDUP_REMOVED lines=34> */
.L_x_2087:
        /* <DEDUP_REMOVED lines=8> */
.L_x_2059:
        /* <DEDUP_REMOVED lines=34> */
.L_x_2045:
[----:B------:R-:W1:Y:S01]  /*c2a0*/  S2R R0, SR_TID.X ;  /* 0x0000000000007919 */ /* 0x000e620000002100 */
[----:B------:R-:W-:Y:S01]  /*c2b0*/  IMAD R3, R16, 0x8, R15 ;  /* 0x0000000810037824 */ /* 0x000fe200078e020f */
[----:B-1----:R-:W-:Y:S02]  /*c2c0*/  LOP3.LUT R2, R0, 0x7f, RZ, 0xc0, !PT ;  /* 0x0000007f00027812 */ /* 0x002fe400078ec0ff */
[----:B------:R-:W-:Y:S02]  /*c2d0*/  SHF.L.U32 R0, R10, 0x1f, RZ ;  /* 0x0000001f0a007819 */ /* 0x000fe400000006ff */
[----:B------:R-:W-:Y:S02]  /*c2e0*/  ISETP.NE.AND P1, PT, R2, RZ, PT ;  /* 0x000000ff0200720c */ /* 0x000fe40003f25270 */
[----:B------:R-:W1:Y:S02]  /*c2f0*/  SYNCS.PHASECHK.TRANS64.TRYWAIT P0, [R3+URZ+0x30840], R0 ;  /* 0x03084000030075a7 */ /* 0x000e64000800017f */
[----:B-1----:R-:W-:Y:S09]  /*c300*/  @!P0 BRA `(.L_x_2060) ;  /* 0x00000008009c8947 */ /* 0x002ff20003800000 */
.L_x_2088:
[----:B------:R-:W-:Y:S05]  /*c310*/  @P1 BRA `(.L_x_2061) ;  /* 0x0000000000181947 */ /* 0x000fea0003800000 */
[----:B------:R-:W1:Y:S01]  /*c320*/  S2R R2, SR_TID.X ;  /* 0x0000000000027919 */ /* 0x000e620000002100 */
[----:B------:R-:W-:-:S04]  /*c330*/  IMAD.MOV.U32 R0, RZ, RZ, 0x4100 ;  /* 0x00004100ff007424 */ /* 0x000fc800078e00ff */
[----:B------:R1:W-:Y:S02]  /*c340*/  SYNCS.ARRIVE.TRANS64 RZ, [R3+URZ+0x30830], R0 ;  /* 0x0308300003ff79a7 */ /* 0x0003e4000800003f */
[----:B-1----:R-:W-:-:S13]  /*c350*/  LOP3.LUT P0, RZ, R2, 0x1f, RZ, 0xc0, !PT ;  /* 0x0000001f02ff7812 */ /* 0x002fda000780c0ff */
[----:B------:R-:W-:Y:S05]  /*c360*/  @!P0 BRA `(.L_x_2061) ;  /* 0x0000000000048947 */ /* 0x000fea0003800000 */
[----:B------:R-:W-:Y:S01]  /*c370*/  BPT.TRAP 0x1 ;  /* 0x000000040000795c */ /* 0x000fe20000300000 */
.L_x_2061:
        /* <DEDUP_REMOVED lines=41> */
.L_x_2042:
[----:B------:R-:W-:Y:S05]  /*c610*/  BSYNC B0 ;  /* 0x0000000000007941 */ /* 0x000fea0003800000 */
.L_x_2037:
[----:B------:R-:W-:-:S03]  /*c620*/  UMOV UR8, 0xffffffff ;  /* 0xffffffff00087882 */ /* 0x000fc60000000000 */
[----:B------:R-:W-:Y:S05]  /*c630*/  BRA.DIV UR8, `(.L_x_2062) ;  /* 0x0000000608e47947 */ /* 0x000fea000b800000 */
[----:B------:R-:W-:-:S13]  /*c640*/  ELECT P6, URZ, PT ;  /* 0x00000000003f782f */ /* 0x000fda00038c0000 */
.L_x_2091:
[----:B------:R-:W-:Y:S05]  /*c650*/  @!P6 BRA `(.L_x_1889) ;  /* 0x000000000084e947 */ /* 0x000fea0003800000 */
[----:B------:R-:W-:-:S06]  /*c660*/  ULOP3.LUT UR8, UR38, 0x2, URZ, 0xfc, !UPT ;  /* 0x0000000226087892 */ /* 0x000fcc000f8efc3f */
[----:B------:R-:W-:-:S05]  /*c670*/  IMAD.U32 R2, RZ, RZ, UR8 ;  /* 0x00000008ff027e24 */ /* 0x000fca000f8e00ff */
[----:B------:R-:W-:-:S13]  /*c680*/  ISETP.NE.AND P2, PT, R2, 0x3, PT ;  /* 0x000000030200780c */ /* 0x000fda0003f45270 */
[----:B------:R-:W-:Y:S05]  /*c690*/  @!P2 BRA `(.L_x_2063) ;  /* 0x000000000004a947 */ /* 0x000fea0003800000 */
[----:B---3--:R-:W-:Y:S01]  /*c6a0*/  BPT.TRAP 0x1 ;  /* 0x000000040000795c */ /* 0x008fe20000300000 */
.L_x_2063:
        /* <DEDUP_REMOVED lines=15> */
.L_x_2092:
[----:B------:R-:W2:Y:S02]  /*c7a0*/  SYNCS.PHASECHK.TRANS64.TRYWAIT P0, [R3+URZ], R2 ;  /* 0x00000002030075a7 */ /* 0x000ea4000800017f */
[----:B--2---:R-:W-:Y:S05]  /*c7b0*/  @!P0 BRA `(.L_x_2065) ;  /* 0x0000000400b88947 */ /* 0x004fea0003800000 */
.L_x_2093:
[----:B------:R-:W-:Y:S05]  /*c7c0*/  @!P2 BRA `(.L_x_2066) ;  /* 0x000000000004a947 */ /* 0x000fea0003800000 */
[----:B---3--:R-:W-:Y:S01]  /*c7d0*/  BPT.TRAP 0x1 ;  /* 0x000000040000795c */ /* 0x008fe20000300000 */
.L_x_2066:
[----:B--2---:R-:W-:-:S04]  /*c7e0*/  VIADD R3, R8, 0x30840 ;  /* 0x0003084008037836 */ /* 0x004fc80000000000 */
[----:B------:R-:W-:-:S04]  /*c7f0*/  IMAD R5, R0, 0x8, R3 ;  /* 0x0000000800057824 */ /* 0x000fc800078e0203 */
[----:B------:R-:W2:Y:S02]  /*c800*/  SYNCS.PHASECHK.TRANS64.TRYWAIT P0, [R5+URZ], R4 ;  /* 0x00000004050075a7 */ /* 0x000ea4000800017f */
[----:B--2---:R-:W-:Y:S05]  /*c810*/  @!P0 BRA `(.L_x_2067) ;  /* 0x0000000400b48947 */ /* 0x004fea0003800000 */
.L_x_2094:
[----:B------:R-:W-:-:S07]  /*c820*/  IMAD R3, R6, 0x8, R3 ;  /* 0x0000000806037824 */ /* 0x000fce00078e0203 */
.L_x_2068:
[----:B----4-:R4:W1:Y:S02]  /*c830*/  SYNCS.PHASECHK.TRANS64.TRYWAIT P0, [R3+URZ], R2 ;  /* 0x00000002030075a7 */ /* 0x010864000800017f */
[----:B-1----:R-:W-:Y:S05]  /*c840*/  @!P0 NANOSLEEP.SYNCS 0x989680 ;  /* 0x009896800000895d */ /* 0x002fea0003900000 */
[----:B------:R-:W1:Y:S02]  /*c850*/  @!P0 SYNCS.PHASECHK.TRANS64 P0, [R3+URZ], R2 ;  /* 0x00000002030085a7 */ /* 0x000e64000800007f */
[----:B-1----:R-:W-:Y:S05]  /*c860*/  @!P0 BRA `(.L_x_2068) ;  /* 0xfffffffc00f08947 */ /* 0x002fea000383ffff */
.L_x_1889:
[----:B---3--:R-:W-:Y:S05]  /*c870*/  BSYNC B6 ;  /* 0x0000000000067941 */ /* 0x008fea0003800000 */
.L_x_1883:
[----:B------:R-:W-:Y:S05]  /*c880*/  EXIT ;  /* 0x000000000000794d */ /* 0x000fea0003800000 */
.L_x_1900:
[----:B------:R-:W-:Y:S02]  /*c890*/  IMAD.MOV.U32 R12, RZ, RZ, RZ ;  /* 0x000000ffff0c7224 */ /* 0x000fe400078e00ff */
[----:B------:R-:W-:Y:S02]  /*c8a0*/  IMAD.MOV.U32 R11, RZ, RZ, 0x1f ;  /* 0x0000001fff0b7424 */ /* 0x000fe400078e00ff */
[----:B------:R-:W-:-:S07]  /*c8b0*/  IMAD.MOV.U32 R15, RZ, RZ, -0x1 ;  /* 0xffffffffff0f7424 */ /* 0x000fce00078e00ff */
[----:B------:R-:W-:Y:S05]  /*c8c0*/  WARPSYNC.COLLECTIVE R15, `(.L_x_2069) ;  /* 0x000000000f087348 */ /* 0x000fea0003c00000 */
[----:B------:R1:W2:Y:S02]  /*c8d0*/  SHFL.IDX P6, R14, R13, R12, R11 ;  /* 0x0000000c0d0e7389 */ /* 0x0002a400000c000b */
[----:B-12---:R-:W-:Y:S01]  /*c8e0*/  ENDCOLLECTIVE ;  /* 0x000000000000791b */ /* 0x006fe20003800000 */
.L_x_2069:
[----:B------:R-:W-:Y:S05]  /*c8f0*/  BRA `(.L_x_2070) ;  /* 0xffffff4c00547947 */ /* 0x000fea000383ffff */
.L_x_1902:
[----:B--2---:R2:W3:Y:S02]  /*c900*/  SYNCS.PHASECHK.TRANS64.TRYWAIT P0, [R231+URZ+0x30800], R8 ;  /* 0x03080008e70075a7 */ /* 0x0044e4000800017f */
[----:B---3--:R-:W-:Y:S05]  /*c910*/  @!P0 NANOSLEEP.SYNCS 0x989680 ;  /* 0x009896800000895d */ /* 0x008fea0003900000 */
[----:B------:R-:W3:Y:S02]  /*c920*/  @!P0 SYNCS.PHASECHK.TRANS64 P0, [R231+URZ+0x30800], R8 ;  /* 0x03080008e70085a7 */ /* 0x000ee4000800007f */
[----:B---3--:R-:W-:Y:S05]  /*c930*/  @!P0 BRA `(.L_x_1902) ;  /* 0xfffffffc00f08947 */ /* 0x008fea000383ffff */
[----:B------:R-:W-:Y:S05]  /*c940*/  BRA `(.L_x_1901) ;  /* 0xffffff4c009c7947 */ /* 0x000fea000383ffff */
.L_x_1906:
[----:B---3--:R3:W4:Y:S02]  /*c950*/  SYNCS.PHASECHK.TRANS64.TRYWAIT P0, [R0+URZ+0x30810], R7 ;  /* 0x03081007000075a7 */ /* 0x008724000800017f */
[----:B----4-:R-:W-:Y:S05]  /*c960*/  @!P0 NANOSLEEP.SYNCS 0x989680 ;  /* 0x009896800000895d */ /* 0x010fea0003900000 */
[----:B------:R-:W4:Y:S02]  /*c970*/  @!P0 SYNCS.PHASECHK.TRANS64 P0, [R0+URZ+0x30810], R7 ;  /* 0x03081007000085a7 */ /* 0x000f24000800007f */
[----:B----4-:R-:W-:Y:S05]  /*c980*/  @!P0 BRA `(.L_x_1906) ;  /* 0xfffffffc00f08947 */ /* 0x010fea000383ffff */
[----:B------:R-:W-:Y:S05]  /*c990*/  BRA `(.L_x_1905) ;  /* 0xffffff5400307947 */ /* 0x000fea000383ffff */
.L_x_1910:
[----:B------:R1:W1:Y:S02]  /*c9a0*/  SYNCS.PHASECHK.TRANS64.TRYWAIT P0, [R0+URZ+0x30830], R7 ;  /* 0x03083007000075a7 */ /* 0x000264000800017f */
[----:B-1----:R-:W-:Y:S05]  /*c9b0*/  @!P0 NANOSLEEP.SYNCS 0x989680 ;  /* 0x009896800000895d */ /* 0x002fea0003900000 */
[----:B------:R-:W1:Y:S02]  /*c9c0*/  @!P0 SYNCS.PHASECHK.TRANS64 P0, [R0+URZ+0x30830], R7 ;  /* 0x03083007000085a7 */ /* 0x000e64000800007f */
[----:B-1----:R-:W-:Y:S05]  /*c9d0*/  @!P0 BRA `(.L_x_1910) ;  /* 0xfffffffc00f08947 */ /* 0x002fea000383ffff */
[----:B------:R-:W-:Y:S05]  /*c9e0*/  BRA `(.L_x_1909) ;  /* 0xffffff5800887947 */ /* 0x000fea000383ffff */
.L_x_1990:
[----:B------:R-:W-:Y:S01]  /*c9f0*/  BSSY B0, `(.L_x_2071) ;  /* 0x0000005000007945 */ /* 0x000fe20003800000 */
[----:B------:R-:W-:-:S07]  /*ca00*/  IMAD.MOV.U32 R15, RZ, RZ, -0x1 ;  /* 0xffffffffff0f7424 */ /* 0x000fce00078e00ff */
[----:B------:R-:W-:Y:S05]  /*ca10*/  WARPSYNC.COLLECTIVE R15, `(.L_x_2072) ;  /* 0x000000000f087348 */ /* 0x000fea0003c00000 */
[----:B------:R-:W-:Y:S01]  /*ca20*/  NOP ;  /* 0x0000000000007918 */ /* 0x000fe20000000000 */
[----:B------:R-:W-:Y:S01]  /*ca30*/  ENDCOLLECTIVE ;  /* 0x000000000000791b */ /* 0x000fe20003800000 */
.L_x_2072:
[----:B------:R-:W-:Y:S05]  /*ca40*/  BSYNC B0 ;  /* 0x0000000000007941 */ /* 0x000fea0003800000 */
.L_x_2071:
[----:B------:R-:W-:Y:S05]  /*ca50*/  BRA `(.L_x_2073) ;  /* 0xffffffbc00b07947 */ /* 0x000fea000383ffff */
.L_x_2003:
[----:B------:R-:W-:Y:S01]  /*ca60*/  BSSY B0, `(.L_x_2074) ;  /* 0x0000005000007945 */ /* 0x000fe20003800000 */
[----:B------:R-:W-:-:S07]  /*ca70*/  IMAD.MOV.U32 R15, RZ, RZ, -0x1 ;  /* 0xffffffffff0f7424 */ /* 0x000fce00078e00ff */
[----:B------:R-:W-:Y:S05]  /*ca80*/  WARPSYNC.COLLECTIVE R15, `(.L_x_2075) ;  /* 0x000000000f087348 */ /* 0x000fea0003c00000 */
[----:B------:R-:W-:Y:S01]  /*ca90*/  NOP ;  /* 0x0000000000007918 */ /* 0x000fe20000000000 */
[----:B------:R-:W-:Y:S01]  /*caa0*/  ENDCOLLECTIVE ;  /* 0x000000000000791b */ /* 0x000fe20003800000 */
.L_x_2075:
[----:B------:R-:W-:Y:S05]  /*cab0*/  BSYNC B0 ;  /* 0x0000000000007941 */ /* 0x000fea0003800000 */
.L_x_2074:
[----:B------:R-:W-:Y:S05]  /*cac0*/  BRA `(.L_x_2076) ;  /* 0xffffffc400407947 */ /* 0x000fea000383ffff */
.L_x_2015:
[----:B------:R-:W-:Y:S01]  /*cad0*/  BSSY B0, `(.L_x_2077) ;  /* 0x0000005000007945 */ /* 0x000fe20003800000 */
[----:B------:R-:W-:-:S07]  /*cae0*/  IMAD.MOV.U32 R15, RZ, RZ, -0x1 ;  /* 0xffffffffff0f7424 */ /* 0x000fce00078e00ff */
[----:B------:R-:W-:Y:S05]  /*caf0*/  WARPSYNC.COLLECTIVE R15, `(.L_x_2078) ;  /* 0x000000000f087348 */ /* 0x000fea0003c00000 */
[----:B------:R-:W-:Y:S01]  /*cb00*/  NOP ;  /* 0x0000000000007918 */ /* 0x000fe20000000000 */
[----:B------:R-:W-:Y:S01]  /*cb10*/  ENDCOLLECTIVE ;  /* 0x000000000000791b */ /* 0x000fe20003800000 */
.L_x_2078:
[----:B------:R-:W-:Y:S05]  /*cb20*/  BSYNC B0 ;  /* 0x0000000000007941 */ /* 0x000fea0003800000 */
.L_x_2077:
[----:B------:R-:W-:Y:S05]  /*cb30*/  BRA `(.L_x_2079) ;  /* 0xffffffc800687947 */ /* 0x000fea000383ffff */
.L_x_2043:
[----:B-1----:R1:W2:Y:S02]  /*cb40*/  SYNCS.PHASECHK.TRANS64.TRYWAIT P0, [R15+URZ+0x30820], R0 ;  /* 0x030820000f0075a7 */ /* 0x0022a4000800017f */
[----:B--2---:R-:W-:Y:S05]  /*cb50*/  @!P0 NANOSLEEP.SYNCS 0x989680 ;  /* 0x009896800000895d */ /* 0x004fea0003900000 */
[----:B------:R-:W2:Y:S02]  /*cb60*/  @!P0 SYNCS.PHASECHK.TRANS64 P0, [R15+URZ+0x30820], R0 ;  /* 0x030820000f0085a7 */ /* 0x000ea4000800007f */
[----:B--2---:R-:W-:Y:S05]  /*cb70*/  @!P0 BRA `(.L_x_2043) ;  /* 0xfffffffc00f08947 */ /* 0x004fea000383ffff */
[----:B------:R-:W-:Y:S05]  /*cb80*/  BRA `(.L_x_2080) ;  /* 0xffffffdc00d47947 */ /* 0x000fea000383ffff */
.L_x_2047:
[----:B--2---:R2:W3:Y:S02]  /*cb90*/  SYNCS.PHASECHK.TRANS64.TRYWAIT P1, [R15+URZ+0x30840], R18 ;  /* 0x030840120f0075a7 */ /* 0x0044e4000802017f */
[----:B---3--:R-:W-:Y:S05]  /*cba0*/  @!P1 NANOSLEEP.SYNCS 0x989680 ;  /* 0x009896800000995d */ /* 0x008fea0003900000 */
[----:B------:R-:W3:Y:S02]  /*cbb0*/  @!P1 SYNCS.PHASECHK.TRANS64 P1, [R15+URZ+0x30840], R18 ;  /* 0x030840120f0095a7 */ /* 0x000ee4000802007f */
[----:B---3--:R-:W-:Y:S05]  /*cbc0*/  @!P1 BRA `(.L_x_2047) ;  /* 0xfffffffc00f09947 */ /* 0x008fea000383ffff */
[----:B------:R-:W-:Y:S05]  /*cbd0*/  BRA `(.L_x_2081) ;  /* 0xffffffe4008c7947 */ /* 0x000fea000383ffff */
.L_x_2049:
[----:B-1----:R1:W3:Y:S02]  /*cbe0*/  SYNCS.PHASECHK.TRANS64.TRYWAIT P1, [R15+URZ+0x30828], R18 ;  /* 0x030828120f0075a7 */ /* 0x0022e4000802017f */
[----:B---3--:R-:W-:Y:S05]  /*cbf0*/  @!P1 NANOSLEEP.SYNCS 0x989680 ;  /* 0x009896800000995d */ /* 0x008fea0003900000 */
[----:B------:R-:W3:Y:S02]  /*cc00*/  @!P1 SYNCS.PHASECHK.TRANS64 P1, [R15+URZ+0x30828], R18 ;  /* 0x030828120f0095a7 */ /* 0x000ee4000802007f */
[----:B---3--:R-:W-:Y:S05]  /*cc10*/  @!P1 BRA `(.L_x_2049) ;  /* 0xfffffffc00f09947 */ /* 0x008fea000383ffff */
[----:B------:R-:W-:Y:S05]  /*cc20*/  BRA `(.L_x_2082) ;  /* 0xffffffe8002c7947 */ /* 0x000fea000383ffff */
.L_x_2051:
[----:B---3--:R3:W4:Y:S02]  /*cc30*/  SYNCS.PHASECHK.TRANS64.TRYWAIT P1, [R15+URZ+0x30848], R18 ;  /* 0x030848120f0075a7 */ /* 0x008724000802017f */
[----:B----4-:R-:W-:Y:S05]  /*cc40*/  @!P1 NANOSLEEP.SYNCS 0x989680 ;  /* 0x009896800000995d */ /* 0x010fea0003900000 */
[----:B------:R-:W4:Y:S02]  /*cc50*/  @!P1 SYNCS.PHASECHK.TRANS64 P1, [R15+URZ+0x30848], R18 ;  /* 0x030848120f0095a7 */ /* 0x000f24000802007f */
[----:B----4-:R-:W-:Y:S05]  /*cc60*/  @!P1 BRA `(.L_x_2051) ;  /* 0xfffffffc00f09947 */ /* 0x010fea000383ffff */
[----:B------:R-:W-:Y:S05]  /*cc70*/  BRA `(.L_x_2083) ;  /* 0xffffffe800cc7947 */ /* 0x000fea000383ffff */
.L_x_2053:
[----:B------:R-:W-:-:S07]  /*cc80*/  SHF.L.U32 R4, R10, 0x1f, RZ ;  /* 0x0000001f0a047819 */ /* 0x000fce00000006ff */
.L_x_2084:
[----:B----4-:R4:W1:Y:S02]  /*cc90*/  SYNCS.PHASECHK.TRANS64.TRYWAIT P1, [R15+URZ+0x30820], R4 ;  /* 0x030820040f0075a7 */ /* 0x010864000802017f */
[----:B-1----:R-:W-:Y:S05]  /*cca0*/  @!P1 NANOSLEEP.SYNCS 0x989680 ;  /* 0x009896800000995d */ /* 0x002fea0003900000 */
[----:B------:R-:W1:Y:S02]  /*ccb0*/  @!P1 SYNCS.PHASECHK.TRANS64 P1, [R15+URZ+0x30820], R4 ;  /* 0x030820040f0095a7 */ /* 0x000e64000802007f */
[----:B-1----:R-:W-:Y:S05]  /*ccc0*/  @!P1 BRA `(.L_x_2084) ;  /* 0xfffffffc00f09947 */ /* 0x002fea000383ffff */
[----:B------:R-:W-:Y:S05]  /*ccd0*/  BRA `(.L_x_2085) ;  /* 0xffffffec00507947 */ /* 0x000fea000383ffff */
.L_x_2056:
[----:B----4-:R4:W1:Y:S02]  /*cce0*/  SYNCS.PHASECHK.TRANS64.TRYWAIT P1, [R15+URZ+0x30840], R12 ;  /* 0x0308400c0f0075a7 */ /* 0x010864000802017f */
[----:B-1----:R-:W-:Y:S05]  /*ccf0*/  @!P1 NANOSLEEP.SYNCS 0x989680 ;  /* 0x009896800000995d */ /* 0x002fea0003900000 */
[----:B------:R-:W1:Y:S02]  /*cd00*/  @!P1 SYNCS.PHASECHK.TRANS64 P1, [R15+URZ+0x30840], R12 ;  /* 0x0308400c0f0095a7 */ /* 0x000e64000802007f */
[----:B-1----:R-:W-:Y:S05]  /*cd10*/  @!P1 BRA `(.L_x_2056) ;  /* 0xfffffffc00f09947 */ /* 0x002fea000383ffff */
[----:B------:R-:W-:Y:S05]  /*cd20*/  BRA `(.L_x_2086) ;  /* 0xfffffff0000c7947 */ /* 0x000fea000383ffff */
.L_x_2058:
[----:B-1----:R1:W2:Y:S02]  /*cd30*/  SYNCS.PHASECHK.TRANS64.TRYWAIT P1, [R15+URZ+0x30828], R12 ;  /* 0x0308280c0f0075a7 */ /* 0x0022a4000802017f */
[----:B--2---:R-:W-:Y:S05]  /*cd40*/  @!P1 NANOSLEEP.SYNCS 0x989680 ;  /* 0x009896800000995d */ /* 0x004fea0003900000 */
[----:B------:R-:W2:Y:S02]  /*cd50*/  @!P1 SYNCS.PHASECHK.TRANS64 P1, [R15+URZ+0x30828], R12 ;  /* 0x0308280c0f0095a7 */ /* 0x000ea4000802007f */
[----:B--2---:R-:W-:Y:S05]  /*cd60*/  @!P1 BRA `(.L_x_2058) ;  /* 0xfffffffc00f09947 */ /* 0x004fea000383ffff */
[----:B------:R-:W-:Y:S05]  /*cd70*/  BRA `(.L_x_2087) ;  /* 0xfffffff000a07947 */ /* 0x000fea000383ffff */
.L_x_2060:
[----:B------:R1:W1:Y:S02]  /*cd80*/  SYNCS.PHASECHK.TRANS64.TRYWAIT P0, [R3+URZ+0x30840], R0 ;  /* 0x03084000030075a7 */ /* 0x000264000800017f */
[----:B-1----:R-:W-:Y:S05]  /*cd90*/  @!P0 NANOSLEEP.SYNCS 0x989680 ;  /* 0x009896800000895d */ /* 0x002fea0003900000 */
[----:B------:R-:W1:Y:S02]  /*cda0*/  @!P0 SYNCS.PHASECHK.TRANS64 P0, [R3+URZ+0x30840], R0 ;  /* 0x03084000030085a7 */ /* 0x000e64000800007f */
[----:B-1----:R-:W-:Y:S05]  /*cdb0*/  @!P0 BRA `(.L_x_2060) ;  /* 0xfffffffc00f08947 */ /* 0x002fea000383ffff */
[----:B------:R-:W-:Y:S05]  /*cdc0*/  BRA `(.L_x_2088) ;  /* 0xfffffff400507947 */ /* 0x000fea000383ffff */
.L_x_2062:
[----:B------:R-:W-:Y:S01]  /*cdd0*/  BSSY B0, `(.L_x_2089) ;  /* 0x0000006000007945 */ /* 0x000fe20003800000 */
[----:B------:R-:W-:-:S07]  /*cde0*/  IMAD.MOV.U32 R15, RZ, RZ, -0x1 ;  /* 0xffffffffff0f7424 */ /* 0x000fce00078e00ff */
[----:B---3--:R-:W-:Y:S05]  /*cdf0*/  WARPSYNC.COLLECTIVE R15, `(.L_x_2090) ;  /* 0x000000000f0c7348 */ /* 0x008fea0003c00000 */
[----:B------:R-:W-:Y:S02]  /*ce00*/  ELECT P6, UR62, PT ;  /* 0x00000000003e782f */ /* 0x000fe400038c0000 */
[----:B------:R-:W-:Y:S01]  /*ce10*/  MOV R14, UR62 ;  /* 0x0000003e000e7c02 */ /* 0x000fe20008000f00 */
[----:B---3--:R-:W-:Y:S10]  /*ce20*/  ENDCOLLECTIVE ;  /* 0x000000000000791b */ /* 0x008ff40003800000 */
.L_x_2090:
[----:B------:R-:W-:Y:S05]  /*ce30*/  BSYNC B0 ;  /* 0x0000000000007941 */ /* 0x000fea0003800000 */
.L_x_2089:
[----:B------:R-:W-:Y:S05]  /*ce40*/  BRA `(.L_x_2091) ;  /* 0xfffffff800007947 */ /* 0x000fea000383ffff */
.L_x_2064:
[----:B-1----:R1:W2:Y:S02]  /*ce50*/  SYNCS.PHASECHK.TRANS64.TRYWAIT P0, [R7+URZ], R4 ;  /* 0x00000004070075a7 */ /* 0x0022a4000800017f */
[----:B--2---:R-:W-:Y:S05]  /*ce60*/  @!P0 NANOSLEEP.SYNCS 0x989680 ;  /* 0x009896800000895d */ /* 0x004fea0003900000 */
[----:B------:R-:W2:Y:S02]  /*ce70*/  @!P0 SYNCS.PHASECHK.TRANS64 P0, [R7+URZ], R4 ;  /* 0x00000004070085a7 */ /* 0x000ea4000800007f */
[----:B--2---:R-:W-:Y:S05]  /*ce80*/  @!P0 BRA `(.L_x_2064) ;  /* 0xfffffffc00f08947 */ /* 0x004fea000383ffff */
[----:B------:R-:W-:Y:S05]  /*ce90*/  BRA `(.L_x_2092) ;  /* 0xfffffff800407947 */ /* 0x000fea000383ffff */
.L_x_2065:
[----:B--2---:R2:W4:Y:S02]  /*cea0*/  SYNCS.PHASECHK.TRANS64.TRYWAIT P0, [R3+URZ], R2 ;  /* 0x00000002030075a7 */ /* 0x004524000800017f */
[----:B----4-:R-:W-:Y:S05]  /*ceb0*/  @!P0 NANOSLEEP.SYNCS 0x989680 ;  /* 0x009896800000895d */ /* 0x010fea0003900000 */
[----:B------:R-:W4:Y:S02]  /*cec0*/  @!P0 SYNCS.PHASECHK.TRANS64 P0, [R3+URZ], R2 ;  /* 0x00000002030085a7 */ /* 0x000f24000800007f */
[----:B----4-:R-:W-:Y:S05]  /*ced0*/  @!P0 BRA `(.L_x_2065) ;  /* 0xfffffffc00f08947 */ /* 0x010fea000383ffff */
[----:B------:R-:W-:Y:S05]  /*cee0*/  BRA `(.L_x_2093) ;  /* 0xfffffff800347947 */ /* 0x000fea000383ffff */
.L_x_2067:
[----:B--2---:R2:W4:Y:S02]  /*cef0*/  SYNCS.PHASECHK.TRANS64.TRYWAIT P0, [R5+URZ], R4 ;  /* 0x00000004050075a7 */ /* 0x004524000800017f */
[----:B----4-:R-:W-:Y:S05]  /*cf00*/  @!P0 NANOSLEEP.SYNCS 0x989680 ;  /* 0x009896800000895d */ /* 0x010fea0003900000 */
[----:B------:R-:W4:Y:S02]  /*cf10*/  @!P0 SYNCS.PHASECHK.TRANS64 P0, [R5+URZ], R4 ;  /* 0x00000004050085a7 */ /* 0x000f24000800007f */
[----:B----4-:R-:W-:Y:S05]  /*cf20*/  @!P0 BRA `(.L_x_2067) ;  /* 0xfffffffc00f08947 */ /* 0x010fea000383ffff */
[----:B------:R-:W-:Y:S05]  /*cf30*/  BRA `(.L_x_2094) ;  /* 0xfffffff800387947 */ /* 0x000fea000383ffff */
.L_x_2095:
        /* <DEDUP_REMOVED lines=12> */
.L_x_3698:


//--------------------- .text._ZN7cutlass13device_kernelIN5flash11enable_sm90INS1_16FlashAttnBwdSm90INS1_25CollectiveMainloopBwdSm90ILi2ELi2ELi2EN4cute5tupleIJNS5_1CILi1EEES8_S8_EEENS6_IJNS7_ILi64EEENS7_ILi128EEESB_EEENS_10bfloat16_tEfNS_4arch4Sm90ELb0ELb1ELb0ELb1ELb0ELb1ELb0ELb0ELi2ELi1ELi2ELi1ELb0EEENS1_24CollectiveEpilogueBwdGQAISC_fSF_Li256ELb1ELb0EEENS1_19SingleTileSchedulerILb1ELb0ELb0ELi128EEEEEEEEEvNT_6ParamsE --------------------------
	.section	.text._ZN7cutlass13device_kernelIN5flash11enable_sm90INS1_16FlashAttnBwdSm90INS1_25CollectiveMainloopBwdSm90ILi2ELi2ELi2EN4cute5tupleIJNS5_1CILi1EEES8_S8_EEENS6_IJNS7_ILi64EEENS7_ILi128EEESB_EEENS_10bfloat16_tEfNS_4arch4Sm90ELb0ELb1ELb0ELb1ELb0ELb1ELb0ELb0ELi2ELi1ELi2ELi1ELb0EEENS1_24CollectiveEpilogueBwdGQAISC_fSF_Li256ELb1ELb0EEENS1_19SingleTileSchedulerILb1ELb0ELb0ELi128EEEEEEEEEvNT_6ParamsE,"ax",@progbits
	.align	128
.text._ZN7cutlass13device_kernelIN5flash11enable_sm90INS1_16FlashAttnBwdSm90INS1_25CollectiveMainloopBwdSm90ILi2ELi2ELi2EN4cute5tupleIJNS5_1CILi1EEES8_S8_EEENS6_IJNS7_ILi64EEENS7_ILi128EEESB_EEENS_10bfloat16_tEfNS_4arch4Sm90ELb0ELb1ELb0ELb1ELb0ELb1ELb0ELb0ELi2ELi1ELi2ELi1ELb0EEENS1_24CollectiveEpilogueBwdGQAISC_fSF_Li256ELb1ELb0EEENS1_19SingleTileSchedulerILb1ELb0ELb0ELi128EEEEEEEEEvNT_6ParamsE:
        .type           _ZN7cutlass13device_kernelIN5flash11enable_sm90INS1_16FlashAttnBwdSm90INS1_25CollectiveMainloopBwdSm90ILi2ELi2ELi2EN4cute5tupleIJNS5_1CILi1EEES8_S8_EEENS6_IJNS7_ILi64EEENS7_ILi128EEESB_EEENS_10bfloat16_tEfNS_4arch4Sm90ELb0ELb1ELb0ELb1ELb0ELb1ELb0ELb0ELi2ELi1ELi2ELi1ELb0EEENS1_24CollectiveEpilogueBwdGQAISC_fSF_Li256ELb1ELb0EEENS1_19SingleTileSchedulerILb1ELb0ELb0ELi128EEEEEEEEEvNT_6ParamsE,@function
        .size           _ZN7cutlass13device_kernelIN5flash11enable_sm90INS1_16FlashAttnBwdSm90INS1_25CollectiveMainloopBwdSm90ILi2ELi2ELi2EN4cute5tupleIJNS5_1CILi1EEES8_S8_EEENS6_IJNS7_ILi64EEENS7_ILi128EEESB_EEENS_10bfloat16_tEfNS_4arch4Sm90ELb0ELb1ELb0ELb1ELb0ELb1ELb0ELb0ELi2ELi1ELi2ELi1ELb0EEENS1_24CollectiveEpilogueBwdGQAISC_fSF_Li256ELb1ELb0EEENS1_19SingleTileSchedulerILb1ELb0ELb0ELi128EEEEEEEEEvNT_6ParamsE,(.L_x_3699 - _ZN7cutlass13device_kernelIN5flash11enable_sm90INS1_16FlashAttnBwdSm90INS1_25CollectiveMainloopBwdSm90ILi2ELi2ELi2EN4cute5tupleIJNS5_1CILi1EEES8_S8_EEENS6_IJNS7_ILi64EEENS7_ILi128EEESB_EEENS_10bfloat16_tEfNS_4arch4Sm90ELb0ELb1ELb0ELb1ELb0ELb1ELb0ELb0ELi2ELi1ELi2ELi1ELb0EEENS1_24CollectiveEpilogueBwdGQAISC_fSF_Li256ELb1ELb0EEENS1_19SingleTileSchedulerILb1ELb0ELb0ELi128EEEEEEEEEvNT_6ParamsE)
        .other          _ZN7cutlass13device_kernelIN5flash11enable_sm90INS1_16FlashAttnBwdSm90INS1_25CollectiveMainloopBwdSm90ILi2ELi2ELi2EN4cute5tupleIJNS5_1CILi1EEES8_S8_EEENS6_IJNS7_ILi64EEENS7_ILi128EEESB_EEENS_10bfloat16_tEfNS_4arch4Sm90ELb0ELb1ELb0ELb1ELb0ELb1ELb0ELb0ELi2ELi1ELi2ELi1ELb0EEENS1_24CollectiveEpilogueBwdGQAISC_fSF_Li256ELb1ELb0EEENS1_19SingleTileSchedulerILb1ELb0ELb0ELi128EEEEEEEEEvNT_6ParamsE,@"STO_CUDA_ENTRY STV_DEFAULT"
_ZN7cutlass13device_kernelIN5flash11enable_sm90INS1_16FlashAttnBwdSm90INS1_25CollectiveMainloopBwdSm90ILi2ELi2ELi2EN4cute5tupleIJNS5_1CILi1EEES8_S8_EEENS6_IJNS7_ILi64EEENS7_ILi128EEESB_EEENS_10bfloat16_tEfNS_4arch4Sm90ELb0ELb1ELb0ELb1ELb0ELb1ELb0ELb0ELi2ELi1ELi2ELi1ELb0EEENS1_24CollectiveEpilogueBwdGQAISC_fSF_Li256ELb1ELb0EEENS1_19SingleTileSchedulerILb1ELb0ELb0ELi128EEEEEEEEEvNT_6ParamsE:
        /* <DEDUP_REMOVED lines=24> */
.L_x_2097:
[----:B------:R-:W-:Y:S05]  /*0180*/  BSYNC B0 ;  /* 0x0000000000007941 */ /* 0x000fea0003800000 */
.L_x_2096:
        /* <DEDUP_REMOVED lines=37> */
.L_x_2098:
        /* <DEDUP_REMOVED lines=22> */
.L_x_2099:
[----:B------:R-:W-:Y:S01]  /*0540*/  PLOP3.LUT P0, PT, PT, PT, UP0, 0x80, 0x0 ;  /* 0x000000000000781c */ /* 0x000fe20003f0f008 */
[----:B------:R-:W-:Y:S01]  /*0550*/  NOP ;  /* 0x0000000000007918 */ /* 0x000fe20000000000 */
[----:B------:R-:W-:Y:S01]  /*0560*/  ULDC.64 UR46, c[0x0][0x208] ;  /* 0x00008200002e7ab9 */ /* 0x000fe20000000a00 */
[----:B------:R-:W-:Y:S01]  /*0570*/  BSSY B6, `(.L_x_2100) ;  /* 0x0000873000067945 */ /* 0x000fe20003800000 */
[----:B-12-4-:R-:W-:Y:S09]  /*0580*/  BAR.SYNC.DEFER_BLOCKING 0x0 ;  /* 0x0000000000007b1d */ /* 0x016ff20000010000 */
[----:B------:R-:W-:Y:S05]  /*0590*/  @!P0 BRA `(.L_x_2101) ;  /* 0x0000004800e88947 */ /* 0x000fea0003800000 */
.L_x_2102:
        /* <DEDUP_REMOVED lines=24> */
.L_x_2103:
        /* <DEDUP_REMOVED lines=14> */
.L_x_2105:
[----:B------:R-:W-:-:S05]  /*0800*/  ULDC UR4, c[0x0][0x8c4] ;  /* 0x0002310000047ab9 */ /* 0x000fca0000000800 */
.L_x_2104:
        /* <DEDUP_REMOVED lines=17> */
.L_x_2107:
        /* <DEDUP_REMOVED lines=14> */
.L_x_2108:
        /* <DEDUP_REMOVED lines=11> */
.L_x_2109:
        /* <DEDUP_REMOVED lines=13> */
.L_x_2110:
        /* <DEDUP_REMOVED lines=82> */
.L_x_2111:
        /* <DEDUP_REMOVED lines=29> */
.L_x_2114:
        /* <DEDUP_REMOVED lines=15> */
.L_x_2113:
        /* <DEDUP_REMOVED lines=22> */
.L_x_2116:
        /* <DEDUP_REMOVED lines=15> */
.L_x_2115:
        /* <DEDUP_REMOVED lines=8> */
.L_x_2200:
        /* <DEDUP_REMOVED lines=23> */
.L_x_2118:
        /* <DEDUP_REMOVED lines=95> */
.L_x_2130:
[----:B------:R-:W-:-:S13]  /*1d90*/  ISETP.NE.AND P6, PT, R235, 0x3, PT ;  /* 0x00000003eb00780c */ /* 0x000fda0003fc5270 */
[----:B------:R-:W-:Y:S05]  /*1da0*/  @!P6 BRA `(.L_x_2120) ;  /* 0x000000000004e947 */ /* 0x000fea0003800000 */
[----:B------:R-:W-:Y:S01]  /*1db0*/  BPT.TRAP 0x1 ;  /* 0x000000040000795c */ /* 0x000fe20000300000 */
.L_x_2120:
[----:B------:R-:W-:Y:S01]  /*1dc0*/  IMAD R0, R4, 0x8, R231 ;  /* 0x0000000804007824 */ /* 0x000fe200078e02e7 */
[----:B------:R-:W-:-:S04]  /*1dd0*/  SHF.L.U32 R7, R226, 0x1f, RZ ;  /* 0x0000001fe2077819 */ /* 0x000fc800000006ff */
[----:B------:R2:W3:Y:S01]  /*1de0*/  SYNCS.PHASECHK.TRANS64.TRYWAIT P0, [R0+URZ+0x30810], R7 ;  /* 0x03081007000075a7 */ /* 0x0004e2000800017f */
[----:B------:R-:W-:Y:S05]  /*1df0*/  @!P6 BRA `(.L_x_2121) ;  /* 0x000000000004e947 */ /* 0x000fea0003800000 */
[----:B------:R-:W-:Y:S01]  /*1e00*/  BPT.TRAP 0x1 ;  /* 0x000000040000795c */ /* 0x000fe20000300000 */
.L_x_2121:
[----:B---3--:R-:W-:Y:S05]  /*1e10*/  @P0 BRA `(.L_x_2122) ;  /* 0x0000000000080947 */ /* 0x008fea0003800000 */
[----:B------:R-:W3:Y:S02]  /*1e20*/  SYNCS.PHASECHK.TRANS64.TRYWAIT P0, [R0+URZ+0x30810], R7 ;  /* 0x03081007000075a7 */ /* 0x000ee4000800017f */
[----:B---3--:R-:W-:Y:S05]  /*1e30*/  @!P0 BRA `(.L_x_2123) ;  /* 0x0000006c00d08947 */ /* 0x008fea0003800000 */
.L_x_2122:
        /* <DEDUP_REMOVED lines=81> */
.L_x_2124:
[----:B------:R1:W1:Y:S01]  /*2350*/  SYNCS.PHASECHK.TRANS64.TRYWAIT P0, [R0+URZ+0x30830], R7 ;  /* 0x03083007000075a7 */ /* 0x000262000800017f */
[----:B------:R-:W-:Y:S05]  /*2360*/  @!P6 BRA `(.L_x_2125) ;  /* 0x000000000004e947 */ /* 0x000fea0003800000 */
[----:B------:R-:W-:Y:S01]  /*2370*/  BPT.TRAP 0x1 ;  /* 0x000000040000795c */ /* 0x000fe20000300000 */
.L_x_2125:
[----:B------:R-:W-:-:S05]  /*2380*/  VIADD R5, R231, 0x20000 ;  /* 0x00020000e7057836 */ /* 0x000fca0000000000 */
[----:B------:R-:W-:-:S04]  /*2390*/  SHF.R.U32.HI R5, RZ, 0x4, R5 ;  /* 0x00000004ff057819 */ /* 0x000fc80000011605 */
[----:B------:R-:W-:-:S04]  /*23a0*/  LOP3.LUT R234, R5, 0x3fff, RZ, 0xc0, !PT ;  /* 0x00003fff05ea7812 */ /* 0x000fc800078ec0ff */
[----:B------:R-:W-:Y:S01]  /*23b0*/  LOP3.LUT R5, R234, 0x10000, RZ, 0xfc, !PT ;  /* 0x00010000ea057812 */ /* 0x000fe200078efcff */
[----:B-1----:R-:W-:Y:S06]  /*23c0*/  @P0 BRA `(.L_x_2126) ;  /* 0x0000000000080947 */ /* 0x002fec0003800000 */
[----:B------:R-:W1:Y:S02]  /*23d0*/  SYNCS.PHASECHK.TRANS64.TRYWAIT P0, [R0+URZ+0x30830], R7 ;  /* 0x03083007000075a7 */ /* 0x000e64000800017f */
[----:B-1----:R-:W-:Y:S05]  /*23e0*/  @!P0 BRA `(.L_x_2127) ;  /* 0x0000006800788947 */ /* 0x002fea0003800000 */
.L_x_2126:
        /* <DEDUP_REMOVED lines=445> */
.L_x_2128:
        /* <DEDUP_REMOVED lines=49> */
.L_x_2129:
        /* <DEDUP_REMOVED lines=78> */
.L_x_2112:
[----:B------:R-:W-:Y:S05]  /*47b0*/  @P0 BRA `(.L_x_2106) ;  /* 0x0000004400380947 */ /* 0x000fea0003800000 */
[----:B------:R-:W-:Y:S01]  /*47c0*/  ULDC.64 UR4, c[0x0][0x878] ;  /* 0x00021e0000047ab9 */ /* 0x000fe20000000a00 */
[----:B------:R-:W1:Y:S01]  /*47d0*/  S2R R4, SR_TID.X ;  /* 0x0000000000047919 */ /* 0x000e620000002100 */
[----:B------:R-:W-:Y:S01]  /*47e0*/  UISETP.NE.U32.AND UP0, UPT, UR4, URZ, UPT ;  /* 0x0000003f0400728c */ /* 0x000fe2000bf05070 */
[----:B------:R-:W-:Y:S01]  /*47f0*/  S2UR UR8, SR_CgaCtaId ;  /* 0x00000000000879c3 */ /* 0x000fe20000008800 */
[----:B------:R-:W-:-:S07]  /*4800*/  ULDC UR6, c[0x0][0x850] ;  /* 0x0002140000067ab9 */ /* 0x000fce0000000800 */
[----:B------:R-:W2:Y:S01]  /*4810*/  S2UR UR10, SR_CTAID.X ;  /* 0x00000000000a79c3 */ /* 0x000ea20000002500 */
[----:B------:R-:W-:Y:S01]  /*4820*/  UISETP.NE.AND.EX UP0, UPT, UR5, URZ, UPT, UP0 ;  /* 0x0000003f0500728c */ /* 0x000fe2000bf05300 */
[----:B------:R-:W-:Y:S01]  /*4830*/  UMOV UR7, 0x400 ;  /* 0x0000040000077882 */ /* 0x000fe20000000000 */
[----:B------:R-:W-:Y:S01]  /*4840*/  ULDC.64 UR12, c[0x0][0x818] ;  /* 0x00020600000c7ab9 */ /* 0x000fe20000000a00 */
[----:B------:R-:W-:Y:S01]  /*4850*/  ULDC.64 UR14, c[0x0][0x840] ;  /* 0x00021000000e7ab9 */ /* 0x000fe20000000a00 */
[----:B------:R-:W-:Y:S02]  /*4860*/  ULDC.64 UR16, c[0x0][0x848] ;  /* 0x0002120000107ab9 */ /* 0x000fe40000000a00 */
[----:B------:R-:W-:-:S05]  /*4870*/  PLOP3.LUT P0, PT, PT, PT, UP0, 0x80, 0x0 ;  /* 0x000000000000781c */ /* 0x000fca0003f0f008 */
[----:B------:R-:W-:Y:S02]  /*4880*/  @UP0 ULDC.64 UR4, c[0x0][0x878] ;  /* 0x00021e0000040ab9 */ /* 0x000fe40000000a00 */
[----:B------:R-:W-:-:S06]  /*4890*/  @UP0 UIMAD.WIDE UR4, UR36, 0x4, UR4 ;  /* 0x00000004240408a5 */ /* 0x000fcc000f8e0204 */
[----:B------:R-:W-:Y:S02]  /*48a0*/  IMAD.U32 R2, RZ, RZ, UR4 ;  /* 0x00000004ff027e24 */ /* 0x000fe4000f8e00ff */
[----:B------:R-:W-:-:S05]  /*48b0*/  IMAD.U32 R3, RZ, RZ, UR5 ;  /* 0x00000005ff037e24 */ /* 0x000fca000f8e00ff */
[----:B------:R-:W3:Y:S01]  /*48c0*/  @P0 LDG.E R2, desc[UR46][R2.64] ;  /* 0x0000002e02020981 */ /* 0x000ee2000c1e1900 */
[----:B------:R-:W4:Y:S01]  /*48d0*/  S2UR UR5, SR_CTAID.Y ;  /* 0x00000000000579c3 */ /* 0x000f220000002600 */
[----:B-1----:R-:W-:Y:S01]  /*48e0*/  VIADD R5, R4, 0xffffff80 ;  /* 0xffffff8004057836 */ /* 0x002fe20000000000 */
[----:B------:R-:W-:Y:S01]  /*48f0*/  UISETP.NE.AND UP1, UPT, UR6, 0x1, UPT ;  /* 0x000000010600788c */ /* 0x000fe2000bf25270 */
[----:B------:R-:W-:Y:S01]  /*4900*/  BSSY B0, `(.L_x_2131) ;  /* 0x000005b000007945 */ /* 0x000fe20003800000 */
[----:B--2---:R-:W-:Y:S02]  /*4910*/  USHF.L.U32 UR10, UR10, 0xe, URZ ;  /* 0x0000000e0a0a7899 */ /* 0x004fe4000800063f */
[----:B------:R-:W-:-:S07]  /*4920*/  SHF.R.S32.HI R0, RZ, 0x1f, R5 ;  /* 0x0000001fff007819 */ /* 0x000fce0000011405 */
[----:B------:R-:W-:Y:S01]  /*4930*/  @UP1 ULDC UR11, c[0x0][0x858] ;  /* 0x00021600000b1ab9 */ /* 0x000fe20000000800 */
[----:B------:R-:W-:Y:S01]  /*4940*/  BAR.SYNC.DEFER_BLOCKING 0x1, 0x100 ;  /* 0x0044000000007b1d */ /* 0x000fe20000010000 */
[----:B---3--:R-:W-:Y:S02]  /*4950*/  @P0 R2UR UR4, R2 ;  /* 0x00000000020402ca */ /* 0x008fe400000e0000 */
[----:B------:R-:W-:Y:S02]  /*4960*/  LEA.HI R2, R0, R5, RZ, 0x7 ;  /* 0x0000000500027211 */ /* 0x000fe400078f38ff */
[----:B------:R-:W-:Y:S02]  /*4970*/  ISETP.NE.AND P0, PT, R5, RZ, PT ;  /* 0x000000ff0500720c */ /* 0x000fe40003f05270 */
[C---:B------:R-:W-:Y:S01]  /*4980*/  LOP3.LUT R0, R2.reuse, 0xfffff80, RZ, 0xc0, !PT ;  /* 0x0fffff8002007812 */ /* 0x040fe200078ec0ff */
[----:B------:R-:W-:-:S04]  /*4990*/  IMAD.SHL.U32 R2, R2, 0x40, RZ ;  /* 0x0000004002027824 */ /* 0x000fc800078e00ff */
[----:B------:R-:W-:Y:S01]  /*49a0*/  IMAD.IADD R0, R5, 0x1, -R0 ;  /* 0x0000000105007824 */ /* 0x000fe200078e0a00 */
[----:B------:R-:W-:Y:S01]  /*49b0*/  LOP3.LUT R3, R2, 0x3fffe000, RZ, 0xc0, !PT ;  /* 0x3fffe00002037812 */ /* 0x000fe200078ec0ff */
[----:B------:R-:W-:-:S04]  /*49c0*/  @UP0 ULEA UR4, UR36, UR4, 0x7 ;  /* 0x0000000424040291 */ /* 0x000fc8000f8e383f */
[----:B------:R-:W-:Y:S01]  /*49d0*/  @UP0 USHF.R.S32.HI UR6, URZ, 0x1f, UR4 ;  /* 0x0000001f3f060899 */ /* 0x000fe20008011404 */
[----:B------:R-:W-:-:S03]  /*49e0*/  IMAD R0, R0, 0x4, R3 ;  /* 0x0000000400007824 */ /* 0x000fc600078e0203 */
[----:B------:R-:W-:Y:S02]  /*49f0*/  @UP0 ULEA.HI UR6, UR6, UR4, URZ, 0x7 ;  /* 0x0000000406060291 */ /* 0x000fe4000f8f383f */
[----:B------:R-:W-:Y:S02]  /*4a00*/  ULEA UR4, UR8, UR7, 0x18 ;  /* 0x0000000708047291 */ /* 0x000fe4000f8ec03f */
[----:B------:R-:W-:Y:S01]  /*4a10*/  @UP0 USHF.L.U32 UR6, UR6, 0x7, URZ ;  /* 0x0000000706060899 */ /* 0x000fe2000800063f */
[----:B------:R-:W-:-:S03]  /*4a20*/  @UP1 ULDC UR8, c[0x0][0x854] ;  /* 0x0002150000081ab9 */ /* 0x000fc60000000800 */
[----:B------:R-:W-:Y:S01]  /*4a30*/  @UP0 ULOP3.LUT UR6, UR6, 0xffffc000, URZ, 0xc0, !UPT ;  /* 0xffffc00006060892 */ /* 0x000fe2000f8ec03f */
[----:B------:R-:W-:Y:S01]  /*4a40*/  LEA R0, R0, UR4, 0x2 ;  /* 0x0000000400007c11 */ /* 0x000fe2000f8e10ff */
[----:B----4-:R-:W-:Y:S02]  /*4a50*/  UIMAD.WIDE.U32 UR8, UR5, UR8, URZ ;  /* 0x00000008050872a5 */ /* 0x010fe4000f8e003f */
[----:B------:R-:W-:Y:S02]  /*4a60*/  @UP0 USHF.R.S32.HI UR7, URZ, 0x1f, UR6 ;  /* 0x0000001f3f070899 */ /* 0x000fe40008011406 */
[----:B------:R-:W-:Y:S01]  /*4a70*/  @UP1 USHF.R.U32.HI UR5, URZ, UR11, UR9 ;  /* 0x0000000b3f051299 */ /* 0x000fe20008011609 */
[----:B------:R1:W-:Y:S01]  /*4a80*/  STS.128 [R0], R24 ;  /* 0x0000001800007388 */ /* 0x0003e20000000c00 */
[----:B------:R-:W-:Y:S02]  /*4a90*/  @!UP0 UMOV UR6, URZ ;  /* 0x0000003f00068c82 */ /* 0x000fe40008000000 */
[----:B------:R-:W-:Y:S01]  /*4aa0*/  UIADD3 UR8, UP1, UR10, UR6, URZ ;  /* 0x000000060a087290 */ /* 0x000fe2000ff3e03f */
[----:B------:R1:W-:Y:S01]  /*4ab0*/  STS.128 [R0+0x800], R28 ;  /* 0x0008001c00007388 */ /* 0x0003e20000000c00 */
[----:B------:R-:W-:Y:S01]  /*4ac0*/  USHF.R.S32.HI UR6, URZ, 0x1f, UR5 ;  /* 0x0000001f3f067899 */ /* 0x000fe20008011405 */
[----:B------:R-:W-:-:S02]  /*4ad0*/  @!UP0 UMOV UR7, URZ ;  /* 0x0000003f00078c82 */ /* 0x000fc40008000000 */
[----:B------:R1:W-:Y:S01]  /*4ae0*/  STS.128 [R0+0x1000], R32 ;  /* 0x0010002000007388 */ /* 0x0003e20000000c00 */
[----:B------:R-:W-:Y:S02]  /*4af0*/  ULEA.HI.X.SX32 UR9, UR10, UR7, 0x1, UP1 ;  /* 0x000000070a097291 */ /* 0x000fe400088f0e3f */
[----:B------:R-:W-:Y:S01]  /*4b00*/  UIMAD UR7, UR6, UR12, URZ ;  /* 0x0000000c060772a4 */ /* 0x000fe2000f8e023f */
[----:B------:R1:W-:Y:S01]  /*4b10*/  STS.128 [R0+0x1800], R36 ;  /* 0x0018002400007388 */ /* 0x0003e20000000c00 */
[----:B------:R-:W-:Y:S02]  /*4b20*/  UIMAD UR11, UR6, UR14, URZ ;  /* 0x0000000e060b72a4 */ /* 0x000fe4000f8e023f */
[----:B------:R-:W-:Y:S01]  /*4b30*/  UIMAD UR10, UR5, UR13, UR7 ;  /* 0x0000000d050a72a4 */ /* 0x000fe2000f8e0207 */
[----:B------:R1:W-:Y:S01]  /*4b40*/  STS.128 [R0+0x2000], R40 ;  /* 0x0020002800007388 */ /* 0x0003e20000000c00 */
[----:B------:R-:W-:Y:S02]  /*4b50*/  UIMAD.WIDE.U32 UR6, UR5, UR12, UR8 ;  /* 0x0000000c050672a5 */ /* 0x000fe4000f8e0008 */
[----:B------:R-:W-:Y:S01]  /*4b60*/  UIMAD UR12, UR5, UR15, UR11 ;  /* 0x0000000f050c72a4 */ /* 0x000fe2000f8e020b */
[----:B------:R1:W-:Y:S01]  /*4b70*/  STS.128 [R0+0x2800], R44 ;  /* 0x0028002c00007388 */ /* 0x0003e20000000c00 */
[----:B------:R-:W-:-:S02]  /*4b80*/  UIMAD.WIDE.U32 UR8, UR5, UR14, UR8 ;  /* 0x0000000e050872a5 */ /* 0x000fc4000f8e0008 */
[----:B------:R-:W-:Y:S01]  /*4b90*/  USHF.R.S32.HI UR5, URZ, 0x1f, UR36 ;  /* 0x0000001f3f057899 */ /* 0x000fe20008011424 */
[----:B------:R1:W-:Y:S01]  /*4ba0*/  STS.128 [R0+0x3000], R48 ;  /* 0x0030003000007388 */ /* 0x0003e20000000c00 */
[----:B------:R-:W-:Y:S01]  /*4bb0*/  ULDC.64 UR14, c[0x0][0x820] ;  /* 0x00020800000e7ab9 */ /* 0x000fe20000000a00 */
[----:B------:R-:W-:Y:S02]  /*4bc0*/  USEL UR36, UR36, URZ, !UP0 ;  /* 0x0000003f24247287 */ /* 0x000fe4000c000000 */
[----:B------:R1:W-:Y:S01]  /*4bd0*/  STS.128 [R0+0x3800], R52 ;  /* 0x0038003400007388 */ /* 0x0003e20000000c00 */
[----:B------:R-:W-:Y:S02]  /*4be0*/  USEL UR5, UR5, URZ, !UP0 ;  /* 0x0000003f05057287 */ /* 0x000fe4000c000000 */
[----:B------:R-:W-:Y:S01]  /*4bf0*/  UIADD3 UR7, UR7, UR10, URZ ;  /* 0x0000000a07077290 */ /* 0x000fe2000fffe03f */
[----:B------:R1:W-:Y:S01]  /*4c00*/  STS.128 [R0+0x4000], R56 ;  /* 0x0040003800007388 */ /* 0x0003e20000000c00 */
[----:B------:R-:W-:-:S02]  /*4c10*/  UIMAD UR11, UR5, UR14, URZ ;  /* 0x0000000e050b72a4 */ /* 0x000fc4000f8e023f */
[----:B------:R-:W-:Y:S01]  /*4c20*/  UIMAD UR5, UR5, UR16, URZ ;  /* 0x00000010050572a4 */ /* 0x000fe2000f8e023f */
[----:B------:R1:W-:Y:S01]  /*4c30*/  STS.128 [R0+0x4800], R60 ;  /* 0x0048003c00007388 */ /* 0x0003e20000000c00 */
[----:B------:R-:W-:Y:S02]  /*4c40*/  UIADD3 UR9, UR9, UR12, URZ ;  /* 0x0000000c09097290 */ /* 0x000fe4000fffe03f */
[----:B------:R-:W-:Y:S01]  /*4c50*/  UIMAD UR11, UR36, UR15, UR11 ;  /* 0x0000000f240b72a4 */ /* 0x000fe2000f8e020b */
[----:B------:R1:W-:Y:S01]  /*4c60*/  STS.128 [R0+0x5000], R64 ;  /* 0x0050004000007388 */ /* 0x0003e20000000c00 */
[----:B------:R-:W-:Y:S02]  /*4c70*/  UIMAD.WIDE.U32 UR6, UR36, UR14, UR6 ;  /* 0x0000000e240672a5 */ /* 0x000fe4000f8e0006 */
[----:B------:R-:W-:Y:S01]  /*4c80*/  UIMAD UR5, UR36, UR17, UR5 ;  /* 0x00000011240572a4 */ /* 0x000fe2000f8e0205 */
[----:B------:R1:W-:Y:S01]  /*4c90*/  STS.128 [R0+0x5800], R68 ;  /* 0x0058004400007388 */ /* 0x0003e20000000c00 */
[----:B------:R-:W-:Y:S01]  /*4ca0*/  UIMAD.WIDE.U32 UR8, UR36, UR16, UR8 ;  /* 0x00000010240872a5 */ /* 0x000fe2000f8e0008 */
[----:B------:R-:W-:-:S02]  /*4cb0*/  ULDC.64 UR12, c[0x0][0x800] ;  /* 0x00020000000c7ab9 */ /* 0x000fc40000000a00 */
[----:B------:R1:W-:Y:S01]  /*4cc0*/  STS.128 [R0+0x6000], R72 ;  /* 0x0060004800007388 */ /* 0x0003e20000000c00 */
[----:B------:R-:W-:Y:S01]  /*4cd0*/  ULDC.64 UR14, c[0x0][0x828] ;  /* 0x00020a00000e7ab9 */ /* 0x000fe20000000a00 */
[----:B------:R-:W-:Y:S02]  /*4ce0*/  UIADD3 UR7, UR7, UR11, URZ ;  /* 0x0000000b07077290 */ /* 0x000fe4000fffe03f */
[----:B------:R1:W-:Y:S01]  /*4cf0*/  STS.128 [R0+0x6800], R76 ;  /* 0x0068004c00007388 */ /* 0x0003e20000000c00 */
[----:B------:R-:W-:Y:S02]  /*4d00*/  ULEA UR12, UP0, UR6, UR12, 0x2 ;  /* 0x0000000c060c7291 */ /* 0x000fe4000f80103f */
[----:B------:R-:W-:Y:S01]  /*4d10*/  UIADD3 UR5, UR9, UR5, URZ ;  /* 0x0000000509057290 */ /* 0x000fe2000fffe03f */
[----:B------:R1:W-:Y:S01]  /*4d20*/  STS.128 [R0+0x7000], R80 ;  /* 0x0070005000007388 */ /* 0x0003e20000000c00 */
[----:B------:R-:W-:Y:S02]  /*4d30*/  ULEA UR14, UP1, UR8, UR14, 0x2 ;  /* 0x0000000e080e7291 */ /* 0x000fe4000f82103f */
[----:B------:R-:W-:Y:S01]  /*4d40*/  ULEA.HI.X UR13, UR6, UR13, UR7, 0x2, UP0 ;  /* 0x0000000d060d7291 */ /* 0x000fe200080f1407 */
[----:B------:R1:W-:Y:S01]  /*4d50*/  STS.128 [R0+0x7800], R84 ;  /* 0x0078005400007388 */ /* 0x0003e20000000c00 */
[----:B------:R-:W-:Y:S01]  /*4d60*/  ULEA.HI.X UR7, UR8, UR15, UR5, 0x2, UP1 ;  /* 0x0000000f08077291 */ /* 0x000fe200088f1405 */
        /* <DEDUP_REMOVED lines=13> */
.L_x_2133:
[----:B------:R-:W-:Y:S01]  /*4e40*/  @P0 ELECT P1, URZ, PT ;  /* 0x00000000003f082f */ /* 0x000fe20003820000 */
[----:B------:R2:W-:-:S12]  /*4e50*/  UBLKRED.G.S.ADD.F32.RN [UR6], [UR4], UR5, desc[UR8] ;  /* 0x00000806040073bb */ /* 0x0005d800080a1405 */
[----:B------:R-:W-:Y:S02]  /*4e60*/  @P1 PLOP3.LUT P0, PT, P1, PT, PT, 0x8, 0x0 ;  /* 0x000000000000181c */ /* 0x000fe40000f0e170 */
[----:B------:R-:W-:-:S11]  /*4e70*/  PLOP3.LUT P1, PT, PT, PT, PT, 0x8, 0x0 ;  /* 0x000000000000781c */ /* 0x000fd60003f2e170 */
[----:B--2---:R-:W-:Y:S05]  /*4e80*/  @P0 BRA.U.ANY `(.L_x_2133) ;  /* 0xfffffffd00ec0947 */ /* 0x004fea000393ffff */
[----:B------:R0:W-:Y:S01]  /*4e90*/  UTMACMDFLUSH ;  /* 0x00000000000079b7 */ /* 0x0001e20000000000 */
[----:B------:R-:W-:-:S04]  /*4ea0*/  DEPBAR.LE SB0, 0x0 ;  /* 0x000080000000791a */ /* 0x000fc80000000000 */
.L_x_2132:
[----:B------:R-:W-:Y:S05]  /*4eb0*/  BSYNC B0 ;  /* 0x0000000000007941 */ /* 0x000fea0003800000 */
.L_x_2131:
        /* <DEDUP_REMOVED lines=32> */
.L_x_2134:
        /* <DEDUP_REMOVED lines=8> */
.L_x_2101:
        /* <DEDUP_REMOVED lines=21> */
.L_x_2136:
        /* <DEDUP_REMOVED lines=13> */
.L_x_2138:
[----:B------:R-:W-:-:S05]  /*5360*/  ULDC UR4, c[0x0][0x8c4] ;  /* 0x0002310000047ab9 */ /* 0x000fca0000000800 */
.L_x_2137:
        /* <DEDUP_REMOVED lines=44> */
.L_x_2139:
        /* <DEDUP_REMOVED lines=13> */
.L_x_2140:
        /* <DEDUP_REMOVED lines=12> */
.L_x_2141:
        /* <DEDUP_REMOVED lines=22> */
.L_x_2142:
[----:B------:R-:W-:-:S13]  /*5920*/  ISETP.GT.AND P0, PT, R2, UR7, PT ;  /* 0x0000000702007c0c */ /* 0x000fda000bf04270 */
[----:B------:R-:W-:Y:S05]  /*5930*/  @!P0 BRA `(.L_x_2106) ;  /* 0x0000003000d88947 */ /* 0x000fea0003800000 */
[----:B------:R-:W-:Y:S01]  /*5940*/  ULDC.64 UR14, c[0x0][0x2d8] ;  /* 0x0000b600000e7ab9 */ /* 0x000fe20000000a00 */
[----:B------:R-:W-:Y:S01]  /*5950*/  VIADD R0, R2, -UR7 ;  /* 0x8000000702007c36 */ /* 0x000fe20008000000 */
[----:B------:R-:W-:Y:S02]  /*5960*/  UIMAD UR11, UR11, UR14, URZ ;  /* 0x0000000e0b0b72a4 */ /* 0x000fe4000f8e023f */
[----:B------:R-:W-:Y:S02]  /*5970*/  USHF.R.S32.HI UR6, URZ, 0x1f, UR12 ;  /* 0x0000001f3f067899 */ /* 0x000fe4000801140c */
[----:B------:R-:W-:Y:S01]  /*5980*/  UIMAD.WIDE.U32 UR8, UR16, UR14, URZ ;  /* 0x0000000e100872a5 */ /* 0x000fe2000f8e003f */
        /* <DEDUP_REMOVED lines=33> */
.L_x_2145:
[----:B------:R-:W-:Y:S05]  /*5ba0*/  BSYNC B0 ;  /* 0x0000000000007941 */ /* 0x000fea0003800000 */
.L_x_2144:
        /* <DEDUP_REMOVED lines=19> */
.L_x_2147:
[----:B------:R-:W-:Y:S05]  /*5ce0*/  BSYNC B0 ;  /* 0x0000000000007941 */ /* 0x000fea0003800000 */
.L_x_2146:
[----:B------:R-:W-:Y:S06]  /*5cf0*/  BAR.ARV 0xa, 0xa0 ;  /* 0x0282800000007b1d */ /* 0x000fec0000002000 */
[----:B------:R-:W-:Y:S04]  /*5d00*/  BSSY B0, `(.L_x_2148) ;  /* 0x0000003000007945 */ /* 0x000fe80003800000 */
[----:B------:R-:W-:Y:S05]  /*5d10*/  @!P0 BRA `(.L_x_2149) ;  /* 0x0000000000048947 */ /* 0x000fea0003800000 */
[----:B------:R-:W-:-:S04]  /*5d20*/  DEPBAR.LE SB0, 0x0 ;  /* 0x000080000000791a */ /* 0x000fc80000000000 */
.L_x_2149:
[----:B------:R-:W-:Y:S05]  /*5d30*/  BSYNC B0 ;  /* 0x0000000000007941 */ /* 0x000fea0003800000 */
.L_x_2148:
[----:B------:R-:W-:Y:S06]  /*5d40*/  BAR.ARV 0xb, 0xa0 ;  /* 0x02c2800000007b1d */ /* 0x000fec0000002000 */
[----:B------:R-:W-:Y:S01]  /*5d50*/  UIADD3 UR15, UR7, 0x1, URZ ;  /* 0x00000001070f7890 */ /* 0x000fe2000fffe03f */
[----:B------:R-:W-:Y:S11]  /*5d60*/  BRA `(.L_x_2150) ;  /* 0x0000000000047947 */ /* 0x000ff60003800000 */
.L_x_2143:
[----:B------:R-:W-:-:S05]  /*5d70*/  UMOV UR15, UR7 ;  /* 0x00000007000f7c82 */ /* 0x000fca0008000000 */
.L_x_2150:
        /* <DEDUP_REMOVED lines=21> */
.L_x_2163:
        /* <DEDUP_REMOVED lines=20> */
.L_x_2152:
[----:B------:R-:W-:Y:S05]  /*6010*/  BSYNC B0 ;  /* 0x0000000000007941 */ /* 0x000fea0003800000 */
.L_x_2151:
        /* <DEDUP_REMOVED lines=13> */
.L_x_2154:
[----:B------:R-:W-:Y:S05]  /*60f0*/  BSYNC B0 ;  /* 0x0000000000007941 */ /* 0x000fea0003800000 */
.L_x_2153:
[----:B------:R-:W-:Y:S06]  /*6100*/  BAR.ARV 0xa, 0xa0 ;  /* 0x0282800000007b1d */ /* 0x000fec0000002000 */
[----:B------:R-:W-:Y:S04]  /*6110*/  BSSY B0, `(.L_x_2155) ;  /* 0x0000003000007945 */ /* 0x000fe80003800000 */
[----:B------:R-:W-:Y:S05]  /*6120*/  @!P0 BRA `(.L_x_2156) ;  /* 0x0000000000048947 */ /* 0x000fea0003800000 */
[----:B------:R-:W-:-:S04]  /*6130*/  DEPBAR.LE SB0, 0x0 ;  /* 0x000080000000791a */ /* 0x000fc80000000000 */
.L_x_2156:
[----:B------:R-:W-:Y:S05]  /*6140*/  BSYNC B0 ;  /* 0x0000000000007941 */ /* 0x000fea0003800000 */
.L_x_2155:
        /* <DEDUP_REMOVED lines=13> */
.L_x_2158:
[----:B------:R-:W-:Y:S05]  /*6220*/  BSYNC B0 ;  /* 0x0000000000007941 */ /* 0x000fea0003800000 */
.L_x_2157:
        /* <DEDUP_REMOVED lines=13> */
.L_x_2160:
[----:B------:R-:W-:Y:S05]  /*6300*/  BSYNC B0 ;  /* 0x0000000000007941 */ /* 0x000fea0003800000 */
.L_x_2159:
[----:B------:R-:W-:Y:S01]  /*6310*/  UIADD3 UR15, UR15, 0x2, URZ ;  /* 0x000000020f0f7890 */ /* 0x000fe2000fffe03f */
[----:B------:R-:W-:Y:S06]  /*6320*/  BAR.ARV 0xa, 0xa0 ;  /* 0x0282800000007b1d */ /* 0x000fec0000002000 */
[----:B------:R-:W-:Y:S01]  /*6330*/  BSSY B0, `(.L_x_2161) ;  /* 0x0000004000007945 */ /* 0x000fe20003800000 */
[----:B------:R-:W-:-:S03]  /*6340*/  ISETP.LE.AND P1, PT, R2, UR15, PT ;  /* 0x0000000f02007c0c */ /* 0x000fc6000bf23270 */
[----:B------:R-:W-:Y:S10]  /*6350*/  @!P0 BRA `(.L_x_2162) ;  /* 0x0000000000048947 */ /* 0x000ff40003800000 */
[----:B------:R-:W-:-:S04]  /*6360*/  DEPBAR.LE SB0, 0x0 ;  /* 0x000080000000791a */ /* 0x000fc80000000000 */
.L_x_2162:
[----:B------:R-:W-:Y:S05]  /*6370*/  BSYNC B0 ;  /* 0x0000000000007941 */ /* 0x000fea0003800000 */
.L_x_2161:
[----:B------:R-:W-:Y:S06]  /*6380*/  BAR.ARV 0xb, 0xa0 ;  /* 0x02c2800000007b1d */ /* 0x000fec0000002000 */
[----:B------:R-:W-:Y:S02]  /*6390*/  UIADD3 UR19, UR19, 0x4000, URZ ;  /* 0x0000400013137890 */ /* 0x000fe4000fffe03f */
[----:B------:R-:W-:Y:S01]  /*63a0*/  UIADD3 UR6, UR6, 0x4000, URZ ;  /* 0x0000400006067890 */ /* 0x000fe2000fffe03f */
[----:B------:R-:W-:Y:S11]  /*63b0*/  @!P1 BRA `(.L_x_2163) ;  /* 0xfffffff800c49947 */ /* 0x000ff6000383ffff */
[----:B------:R-:W-:Y:S05]  /*63c0*/  BRA `(.L_x_2106) ;  /* 0x0000002800347947 */ /* 0x000fea0003800000 */
.L_x_2135:
        /* <DEDUP_REMOVED lines=14> */
.L_x_2164:
        /* <DEDUP_REMOVED lines=14> */
.L_x_2166:
[----:B------:R-:W-:-:S05]  /*6590*/  ULDC UR4, c[0x0][0x8c4] ;  /* 0x0002310000047ab9 */ /* 0x000fca0000000800 */
.L_x_2165:
        /* <DEDUP_REMOVED lines=59> */
.L_x_2168:
        /* <DEDUP_REMOVED lines=13> */
.L_x_2169:
        /* <DEDUP_REMOVED lines=8> */
.L_x_2170:
        /* <DEDUP_REMOVED lines=21> */
.L_x_2171:
        /* <DEDUP_REMOVED lines=50> */
.L_x_2201:
        /* <DEDUP_REMOVED lines=15> */
.L_x_2174:
        /* <DEDUP_REMOVED lines=97> */
.L_x_2185:
[----:B-123--:R-:W-:-:S04]  /*7610*/  SHF.L.U32 R18, R10, 0x1f, RZ ;  /* 0x0000001f0a127819 */ /* 0x00efc800000006ff */
[----:B------:R-:W2:Y:S02]  /*7620*/  SYNCS.PHASECHK.TRANS64.TRYWAIT P1, [R15+URZ+0x30840], R18 ;  /* 0x030840120f0075a7 */ /* 0x000ea4000802017f */
[----:B--2---:R-:W-:Y:S05]  /*7630*/  @!P1 BRA `(.L_x_2177) ;  /* 0x00000018000c9947 */ /* 0x004fea0003800000 */
.L_x_2202:
        /* <DEDUP_REMOVED lines=8> */
.L_x_2178:
        /* <DEDUP_REMOVED lines=37> */
.L_x_2203:
        /* <DEDUP_REMOVED lines=8> */
.L_x_2180:
        /* <DEDUP_REMOVED lines=37> */
.L_x_2204:
        /* <DEDUP_REMOVED lines=8> */
.L_x_2182:
        /* <DEDUP_REMOVED lines=31> */
.L_x_2206:
        /* <DEDUP_REMOVED lines=8> */
.L_x_2184:
        /* <DEDUP_REMOVED lines=37> */
.L_x_2176:
[----:B------:R-:W4:Y:S02]  /*8120*/  LDL.LU R4, [R1+0x4] ;  /* 0x0000040001047983 */ /* 0x000f240000300800 */
[----:B----4-:R-:W-:Y:S02]  /*8130*/  ISETP.NE.AND P1, PT, R4, RZ, PT ;  /* 0x000000ff0400720c */ /* 0x010fe40003f25270 */
[----:B------:R4:W5:Y:S11]  /*8140*/  LDL R4, [R1] ;  /* 0x0000000001047983 */ /* 0x0009760000100800 */
[----:B----4-:R-:W-:Y:S05]  /*8150*/  @!P1 BRA `(.L_x_2175) ;  /* 0x00000004005c9947 */ /* 0x010fea0003800000 */
[----:B------:R-:W-:-:S04]  /*8160*/  SHF.L.U32 R12, R10, 0x1f, RZ ;  /* 0x0000001f0a0c7819 */ /* 0x000fc800000006ff */
[----:B------:R-:W4:Y:S02]  /*8170*/  SYNCS.PHASECHK.TRANS64.TRYWAIT P1, [R15+URZ+0x30840], R12 ;  /* 0x0308400c0f0075a7 */ /* 0x000f24000802017f */
[----:B----4-:R-:W-:Y:S05]  /*8180*/  @!P1 BRA `(.L_x_2186) ;  /* 0x0000000c008c9947 */ /* 0x010fea0003800000 */
.L_x_2207:
        /* <DEDUP_REMOVED lines=8> */
.L_x_2187:
        /* <DEDUP_REMOVED lines=34> */
.L_x_2208:
        /* <DEDUP_REMOVED lines=8> */
.L_x_2189:
        /* <DEDUP_REMOVED lines=34> */
.L_x_2175:
[----:B------:R-:W1:Y:S01]  /*86d0*/  S2R R0, SR_TID.X ;  /* 0x0000000000007919 */ /* 0x000e620000002100 */
[----:B------:R-:W-:Y:S01]  /*86e0*/  IMAD R3, R16, 0x8, R15 ;  /* 0x0000000810037824 */ /* 0x000fe200078e020f */
[----:B-1----:R-:W-:Y:S02]  /*86f0*/  LOP3.LUT R2, R0, 0x7f, RZ, 0xc0, !PT ;  /* 0x0000007f00027812 */ /* 0x002fe400078ec0ff */
[----:B------:R-:W-:Y:S02]  /*8700*/  SHF.L.U32 R0, R10, 0x1f, RZ ;  /* 0x0000001f0a007819 */ /* 0x000fe400000006ff */
[----:B------:R-:W-:Y:S02]  /*8710*/  ISETP.NE.AND P1, PT, R2, RZ, PT ;  /* 0x000000ff0200720c */ /* 0x000fe40003f25270 */
[----:B------:R-:W1:Y:S02]  /*8720*/  SYNCS.PHASECHK.TRANS64.TRYWAIT P0, [R3+URZ+0x30840], R0 ;  /* 0x03084000030075a7 */ /* 0x000e64000800017f */
[----:B-1----:R-:W-:Y:S09]  /*8730*/  @!P0 BRA `(.L_x_2190) ;  /* 0x0000000800488947 */ /* 0x002ff20003800000 */
.L_x_2209:
[----:B------:R-:W-:Y:S05]  /*8740*/  @P1 BRA `(.L_x_2191) ;  /* 0x0000000000181947 */ /* 0x000fea0003800000 */
[----:B------:R-:W1:Y:S01]  /*8750*/  S2R R2, SR_TID.X ;  /* 0x0000000000027919 */ /* 0x000e620000002100 */
[----:B------:R-:W-:-:S04]  /*8760*/  IMAD.MOV.U32 R0, RZ, RZ, 0x4100 ;  /* 0x00004100ff007424 */ /* 0x000fc800078e00ff */
[----:B------:R1:W-:Y:S02]  /*8770*/  SYNCS.ARRIVE.TRANS64 RZ, [R3+URZ+0x30830], R0 ;  /* 0x0308300003ff79a7 */ /* 0x0003e4000800003f */
[----:B-1----:R-:W-:-:S13]  /*8780*/  LOP3.LUT P0, RZ, R2, 0x1f, RZ, 0xc0, !PT ;  /* 0x0000001f02ff7812 */ /* 0x002fda000780c0ff */
[----:B------:R-:W-:Y:S05]  /*8790*/  @!P0 BRA `(.L_x_2191) ;  /* 0x0000000000048947 */ /* 0x000fea0003800000 */
[----:B------:R-:W-:Y:S01]  /*87a0*/  BPT.TRAP 0x1 ;  /* 0x000000040000795c */ /* 0x000fe20000300000 */
.L_x_2191:
        /* <DEDUP_REMOVED lines=41> */
.L_x_2172:
[----:B------:R-:W-:Y:S05]  /*8a40*/  BSYNC B0 ;  /* 0x0000000000007941 */ /* 0x000fea0003800000 */
.L_x_2167:
[----:B------:R-:W-:-:S03]  /*8a50*/  UMOV UR8, 0xffffffff ;  /* 0xffffffff00087882 */ /* 0x000fc60000000000 */
[----:B------:R-:W-:Y:S05]  /*8a60*/  BRA.DIV UR8, `(.L_x_2192) ;  /* 0x0000000608907947 */ /* 0x000fea000b800000 */
[----:B------:R-:W-:-:S13]  /*8a70*/  ELECT P6, URZ, PT ;  /* 0x00000000003f782f */ /* 0x000fda00038c0000 */
.L_x_2212:
[----:B------:R-:W-:Y:S05]  /*8a80*/  @!P6 BRA `(.L_x_2106) ;  /* 0x000000000084e947 */ /* 0x000fea0003800000 */
[----:B------:R-:W-:-:S06]  /*8a90*/  ULOP3.LUT UR8, UR38, 0x2, URZ, 0xfc, !UPT ;  /* 0x0000000226087892 */ /* 0x000fcc000f8efc3f */
[----:B------:R-:W-:-:S05]  /*8aa0*/  IMAD.U32 R2, RZ, RZ, UR8 ;  /* 0x00000008ff027e24 */ /* 0x000fca000f8e00ff */
[----:B------:R-:W-:-:S13]  /*8ab0*/  ISETP.NE.AND P2, PT, R2, 0x3, PT ;  /* 0x000000030200780c */ /* 0x000fda0003f45270 */
[----:B------:R-:W-:Y:S05]  /*8ac0*/  @!P2 BRA `(.L_x_2193) ;  /* 0x000000000004a947 */ /* 0x000fea0003800000 */
[----:B---3--:R-:W-:Y:S01]  /*8ad0*/  BPT.TRAP 0x1 ;  /* 0x000000040000795c */ /* 0x008fe20000300000 */
.L_x_2193:
        /* <DEDUP_REMOVED lines=15> */
.L_x_2213:
[----:B------:R-:W2:Y:S02]  /*8bd0*/  SYNCS.PHASECHK.TRANS64.TRYWAIT P0, [R3+URZ], R2 ;  /* 0x00000002030075a7 */ /* 0x000ea4000800017f */
[----:B--2---:R-:W-:Y:S05]  /*8be0*/  @!P0 BRA `(.L_x_2195) ;  /* 0x0000000400648947 */ /* 0x004fea0003800000 */
.L_x_2214:
[----:B------:R-:W-:Y:S05]  /*8bf0*/  @!P2 BRA `(.L_x_2196) ;  /* 0x000000000004a947 */ /* 0x000fea0003800000 */
[----:B---3--:R-:W-:Y:S01]  /*8c00*/  BPT.TRAP 0x1 ;  /* 0x000000040000795c */ /* 0x008fe20000300000 */
.L_x_2196:
[----:B--2---:R-:W-:-:S04]  /*8c10*/  VIADD R3, R8, 0x30840 ;  /* 0x0003084008037836 */ /* 0x004fc80000000000 */
[----:B------:R-:W-:-:S04]  /*8c20*/  IMAD R5, R0, 0x8, R3 ;  /* 0x0000000800057824 */ /* 0x000fc800078e0203 */
[----:B------:R-:W2:Y:S02]  /*8c30*/  SYNCS.PHASECHK.TRANS64.TRYWAIT P0, [R5+URZ], R4 ;  /* 0x00000004050075a7 */ /* 0x000ea4000800017f */
[----:B--2---:R-:W-:Y:S05]  /*8c40*/  @!P0 BRA `(.L_x_2197) ;  /* 0x0000000400608947 */ /* 0x004fea0003800000 */
.L_x_2215:
[----:B------:R-:W-:-:S07]  /*8c50*/  IMAD R3, R6, 0x8, R3 ;  /* 0x0000000806037824 */ /* 0x000fce00078e0203 */
.L_x_2198:
[----:B----4-:R4:W1:Y:S02]  /*8c60*/  SYNCS.PHASECHK.TRANS64.TRYWAIT P0, [R3+URZ], R2 ;  /* 0x00000002030075a7 */ /* 0x010864000800017f */
[----:B-1----:R-:W-:Y:S05]  /*8c70*/  @!P0 NANOSLEEP.SYNCS 0x989680 ;  /* 0x009896800000895d */ /* 0x002fea0003900000 */
[----:B------:R-:W1:Y:S02]  /*8c80*/  @!P0 SYNCS.PHASECHK.TRANS64 P0, [R3+URZ], R2 ;  /* 0x00000002030085a7 */ /* 0x000e64000800007f */
[----:B-1----:R-:W-:Y:S05]  /*8c90*/  @!P0 BRA `(.L_x_2198) ;  /* 0xfffffffc00f08947 */ /* 0x002fea000383ffff */
.L_x_2106:
[----:B---3--:R-:W-:Y:S05]  /*8ca0*/  BSYNC B6 ;  /* 0x0000000000067941 */ /* 0x008fea0003800000 */
.L_x_2100:
[----:B------:R-:W-:Y:S05]  /*8cb0*/  EXIT ;  /* 0x000000000000794d */ /* 0x000fea0003800000 */
.L_x_2117:
[----:B------:R-:W-:Y:S02]  /*8cc0*/  IMAD.MOV.U32 R12, RZ, RZ, RZ ;  /* 0x000000ffff0c7224 */ /* 0x000fe400078e00ff */
[----:B------:R-:W-:Y:S02]  /*8cd0*/  IMAD.MOV.U32 R11, RZ, RZ, 0x1f ;  /* 0x0000001fff0b7424 */ /* 0x000fe400078e00ff */
[----:B------:R-:W-:-:S07]  /*8ce0*/  IMAD.MOV.U32 R15, RZ, RZ, -0x1 ;  /* 0xffffffffff0f7424 */ /* 0x000fce00078e00ff */
[----:B------:R-:W-:Y:S05]  /*8cf0*/  WARPSYNC.COLLECTIVE R15, `(.L_x_2199) ;  /* 0x000000000f087348 */ /* 0x000fea0003c00000 */
[----:B------:R1:W2:Y:S02]  /*8d00*/  SHFL.IDX P6, R14, R13, R12, R11 ;  /* 0x0000000c0d0e7389 */ /* 0x0002a400000c000b */
[----:B-12---:R-:W-:Y:S01]  /*8d10*/  ENDCOLLECTIVE ;  /* 0x000000000000791b */ /* 0x006fe20003800000 */
.L_x_2199:
[----:B------:R-:W-:Y:S05]  /*8d20*/  BRA `(.L_x_2200) ;  /* 0xffffff8800407947 */ /* 0x000fea000383ffff */
.L_x_2119:
[----:B--2---:R2:W3:Y:S02]  /*8d30*/  SYNCS.PHASECHK.TRANS64.TRYWAIT P0, [R231+URZ+0x30800], R8 ;  /* 0x03080008e70075a7 */ /* 0x0044e4000800017f */
[----:B---3--:R-:W-:Y:S05]  /*8d40*/  @!P0 NANOSLEEP.SYNCS 0x989680 ;  /* 0x009896800000895d */ /* 0x008fea0003900000 */
[----:B------:R-:W3:Y:S02]  /*8d50*/  @!P0 SYNCS.PHASECHK.TRANS64 P0, [R231+URZ+0x30800], R8 ;  /* 0x03080008e70085a7 */ /* 0x000ee4000800007f */
[----:B---3--:R-:W-:Y:S05]  /*8d60*/  @!P0 BRA `(.L_x_2119) ;  /* 0xfffffffc00f08947 */ /* 0x008fea000383ffff */
[----:B------:R-:W-:Y:S05]  /*8d70*/  BRA `(.L_x_2118) ;  /* 0xffffff8800887947 */ /* 0x000fea000383ffff */
.L_x_2123:
[----:B---3--:R3:W4:Y:S02]  /*8d80*/  SYNCS.PHASECHK.TRANS64.TRYWAIT P0, [R0+URZ+0x30810], R7 ;  /* 0x03081007000075a7 */ /* 0x008724000800017f */
[----:B----4-:R-:W-:Y:S05]  /*8d90*/  @!P0 NANOSLEEP.SYNCS 0x989680 ;  /* 0x009896800000895d */ /* 0x010fea0003900000 */
[----:B------:R-:W4:Y:S02]  /*8da0*/  @!P0 SYNCS.PHASECHK.TRANS64 P0, [R0+URZ+0x30810], R7 ;  /* 0x03081007000085a7 */ /* 0x000f24000800007f */
[----:B----4-:R-:W-:Y:S05]  /*8db0*/  @!P0 BRA `(.L_x_2123) ;  /* 0xfffffffc00f08947 */ /* 0x010fea000383ffff */
[----:B------:R-:W-:Y:S05]  /*8dc0*/  BRA `(.L_x_2122) ;  /* 0xffffff90001c7947 */ /* 0x000fea000383ffff */
.L_x_2127:
[----:B------:R1:W1:Y:S02]  /*8dd0*/  SYNCS.PHASECHK.TRANS64.TRYWAIT P0, [R0+URZ+0x30830], R7 ;  /* 0x03083007000075a7 */ /* 0x000264000800017f */
[----:B-1----:R-:W-:Y:S05]  /*8de0*/  @!P0 NANOSLEEP.SYNCS 0x989680 ;  /* 0x009896800000895d */ /* 0x002fea0003900000 */
[----:B------:R-:W1:Y:S02]  /*8df0*/  @!P0 SYNCS.PHASECHK.TRANS64 P0, [R0+URZ+0x30830], R7 ;  /* 0x03083007000085a7 */ /* 0x000e64000800007f */
[----:B-1----:R-:W-:Y:S05]  /*8e00*/  @!P0 BRA `(.L_x_2127) ;  /* 0xfffffffc00f08947 */ /* 0x002fea000383ffff */
[----:B------:R-:W-:Y:S05]  /*8e10*/  BRA `(.L_x_2126) ;  /* 0xffffff9400747947 */ /* 0x000fea000383ffff */
.L_x_2173:
[----:B-1----:R1:W2:Y:S02]  /*8e20*/  SYNCS.PHASECHK.TRANS64.TRYWAIT P0, [R15+URZ+0x30820], R0 ;  /* 0x030820000f0075a7 */ /* 0x0022a4000800017f */
[----:B--2---:R-:W-:Y:S05]  /*8e30*/  @!P0 NANOSLEEP.SYNCS 0x989680 ;  /* 0x009896800000895d */ /* 0x004fea0003900000 */
[----:B------:R-:W2:Y:S02]  /*8e40*/  @!P0 SYNCS.PHASECHK.TRANS64 P0, [R15+URZ+0x30820], R0 ;  /* 0x030820000f0085a7 */ /* 0x000ea4000800007f */
[----:B--2---:R-:W-:Y:S05]  /*8e50*/  @!P0 BRA `(.L_x_2173) ;  /* 0xfffffffc00f08947 */ /* 0x004fea000383ffff */
[----:B------:R-:W-:Y:S05]  /*8e60*/  BRA `(.L_x_2201) ;  /* 0xffffffe000287947 */ /* 0x000fea000383ffff */
.L_x_2177:
[----:B--2---:R2:W3:Y:S02]  /*8e70*/  SYNCS.PHASECHK.TRANS64.TRYWAIT P1, [R15+URZ+0x30840], R18 ;  /* 0x030840120f0075a7 */ /* 0x0044e4000802017f */
[----:B---3--:R-:W-:Y:S05]  /*8e80*/  @!P1 NANOSLEEP.SYNCS 0x989680 ;  /* 0x009896800000995d */ /* 0x008fea0003900000 */
[----:B------:R-:W3:Y:S02]  /*8e90*/  @!P1 SYNCS.PHASECHK.TRANS64 P1, [R15+URZ+0x30840], R18 ;  /* 0x030840120f0095a7 */ /* 0x000ee4000802007f */
[----:B---3--:R-:W-:Y:S05]  /*8ea0*/  @!P1 BRA `(.L_x_2177) ;  /* 0xfffffffc00f09947 */ /* 0x008fea000383ffff */
[----:B------:R-:W-:Y:S05]  /*8eb0*/  BRA `(.L_x_2202) ;  /* 0xffffffe400e07947 */ /* 0x000fea000383ffff */
.L_x_2179:
[----:B-1----:R1:W3:Y:S02]  /*8ec0*/  SYNCS.PHASECHK.TRANS64.TRYWAIT P1, [R15+URZ+0x30828], R18 ;  /* 0x030828120f0075a7 */ /* 0x0022e4000802017f */
[----:B---3--:R-:W-:Y:S05]  /*8ed0*/  @!P1 NANOSLEEP.SYNCS 0x989680 ;  /* 0x009896800000995d */ /* 0x008fea0003900000 */
[----:B------:R-:W3:Y:S02]  /*8ee0*/  @!P1 SYNCS.PHASECHK.TRANS64 P1, [R15+URZ+0x30828], R18 ;  /* 0x030828120f0095a7 */ /* 0x000ee4000802007f */
[----:B---3--:R-:W-:Y:S05]  /*8ef0*/  @!P1 BRA `(.L_x_2179) ;  /* 0xfffffffc00f09947 */ /* 0x008fea000383ffff */
[----:B------:R-:W-:Y:S05]  /*8f00*/  BRA `(.L_x_2203) ;  /* 0xffffffe800807947 */ /* 0x000fea000383ffff */
.L_x_2181:
[----:B---3--:R3:W4:Y:S02]  /*8f10*/  SYNCS.PHASECHK.TRANS64.TRYWAIT P1, [R15+URZ+0x30848], R18 ;  /* 0x030848120f0075a7 */ /* 0x008724000802017f */
[----:B----4-:R-:W-:Y:S05]  /*8f20*/  @!P1 NANOSLEEP.SYNCS 0x989680 ;  /* 0x009896800000995d */ /* 0x010fea0003900000 */
[----:B------:R-:W4:Y:S02]  /*8f30*/  @!P1 SYNCS.PHASECHK.TRANS64 P1, [R15+URZ+0x30848], R18 ;  /* 0x030848120f0095a7 */ /* 0x000f24000802007f */
[----:B----4-:R-:W-:Y:S05]  /*8f40*/  @!P1 BRA `(.L_x_2181) ;  /* 0xfffffffc00f09947 */ /* 0x010fea000383ffff */
[----:B------:R-:W-:Y:S05]  /*8f50*/  BRA `(.L_x_2204) ;  /* 0xffffffec00207947 */ /* 0x000fea000383ffff */
.L_x_2183:
[----:B------:R-:W-:-:S07]  /*8f60*/  SHF.L.U32 R4, R10, 0x1f, RZ ;  /* 0x0000001f0a047819 */ /* 0x000fce00000006ff */
.L_x_2205:
[----:B----4-:R4:W1:Y:S02]  /*8f70*/  SYNCS.PHASECHK.TRANS64.TRYWAIT P1, [R15+URZ+0x30820], R4 ;  /* 0x030820040f0075a7 */ /* 0x010864000802017f */
[----:B-1----:R-:W-:Y:S05]  /*8f80*/  @!P1 NANOSLEEP.SYNCS 0x989680 ;  /* 0x009896800000995d */ /* 0x002fea0003900000 */
[----:B------:R-:W1:Y:S02]  /*8f90*/  @!P1 SYNCS.PHASECHK.TRANS64 P1, [R15+URZ+0x30820], R4 ;  /* 0x030820040f0095a7 */ /* 0x000e64000802007f */
[----:B-1----:R-:W-:Y:S05]  /*8fa0*/  @!P1 BRA `(.L_x_2205) ;  /* 0xfffffffc00f09947 */ /* 0x002fea000383ffff */
[----:B------:R-:W-:Y:S05]  /*8fb0*/  BRA `(.L_x_2206) ;  /* 0xffffffec00a47947 */ /* 0x000fea000383ffff */
.L_x_2186:
[----:B----4-:R4:W1:Y:S02]  /*8fc0*/  SYNCS.PHASECHK.TRANS64.TRYWAIT P1, [R15+URZ+0x30840], R12 ;  /* 0x0308400c0f0075a7 */ /* 0x010864000802017f */
[----:B-1----:R-:W-:Y:S05]  /*8fd0*/  @!P1 NANOSLEEP.SYNCS 0x989680 ;  /* 0x009896800000995d */ /* 0x002fea0003900000 */
[----:B------:R-:W1:Y:S02]  /*8fe0*/  @!P1 SYNCS.PHASECHK.TRANS64 P1, [R15+URZ+0x30840], R12 ;  /* 0x0308400c0f0095a7 */ /* 0x000e64000802007f */
[----:B-1----:R-:W-:Y:S05]  /*8ff0*/  @!P1 BRA `(.L_x_2186) ;  /* 0xfffffffc00f09947 */ /* 0x002fea000383ffff */
[----:B------:R-:W-:Y:S05]  /*9000*/  BRA `(.L_x_2207) ;  /* 0xfffffff000607947 */ /* 0x000fea000383ffff */
.L_x_2188:
[----:B-1----:R1:W2:Y:S02]  /*9010*/  SYNCS.PHASECHK.TRANS64.TRYWAIT P1, [R15+URZ+0x30828], R12 ;  /* 0x0308280c0f0075a7 */ /* 0x0022a4000802017f */
[----:B--2---:R-:W-:Y:S05]  /*9020*/  @!P1 NANOSLEEP.SYNCS 0x989680 ;  /* 0x009896800000995d */ /* 0x004fea0003900000 */
[----:B------:R-:W2:Y:S02]  /*9030*/  @!P1 SYNCS.PHASECHK.TRANS64 P1, [R15+URZ+0x30828], R12 ;  /* 0x0308280c0f0095a7 */ /* 0x000ea4000802007f */
[----:B--2---:R-:W-:Y:S05]  /*9040*/  @!P1 BRA `(.L_x_2188) ;  /* 0xfffffffc00f09947 */ /* 0x004fea000383ffff */
[----:B------:R-:W-:Y:S05]  /*9050*/  BRA `(.L_x_2208) ;  /* 0xfffffff000f47947 */ /* 0x000fea000383ffff */
.L_x_2190:
[----:B------:R1:W1:Y:S02]  /*9060*/  SYNCS.PHASECHK.TRANS64.TRYWAIT P0, [R3+URZ+0x30840], R0 ;  /* 0x03084000030075a7 */ /* 0x000264000800017f */
[----:B-1----:R-:W-:Y:S05]  /*9070*/  @!P0 NANOSLEEP.SYNCS 0x989680 ;  /* 0x009896800000895d */ /* 0x002fea0003900000 */
[----:B------:R-:W1:Y:S02]  /*9080*/  @!P0 SYNCS.PHASECHK.TRANS64 P0, [R3+URZ+0x30840], R0 ;  /* 0x03084000030085a7 */ /* 0x000e64000800007f */
[----:B-1----:R-:W-:Y:S05]  /*9090*/  @!P0 BRA `(.L_x_2190) ;  /* 0xfffffffc00f08947 */ /* 0x002fea000383ffff */
[----:B------:R-:W-:Y:S05]  /*90a0*/  BRA `(.L_x_2209) ;  /* 0xfffffff400a47947 */ /* 0x000fea000383ffff */
.L_x_2192:
[----:B------:R-:W-:Y:S01]  /*90b0*/  BSSY B0, `(.L_x_2210) ;  /* 0x0000006000007945 */ /* 0x000fe20003800000 */
[----:B------:R-:W-:-:S07]  /*90c0*/  IMAD.MOV.U32 R15, RZ, RZ, -0x1 ;  /* 0xffffffffff0f7424 */ /* 0x000fce00078e00ff */
[----:B---3--:R-:W-:Y:S05]  /*90d0*/  WARPSYNC.COLLECTIVE R15, `(.L_x_2211) ;  /* 0x000000000f0c7348 */ /* 0x008fea0003c00000 */
[----:B------:R-:W-:Y:S02]  /*90e0*/  ELECT P6, UR62, PT ;  /* 0x00000000003e782f */ /* 0x000fe400038c0000 */
[----:B------:R-:W-:Y:S01]  /*90f0*/  MOV R14, UR62 ;  /* 0x0000003e000e7c02 */ /* 0x000fe20008000f00 */
[----:B---3--:R-:W-:Y:S10]  /*9100*/  ENDCOLLECTIVE ;  /* 0x000000000000791b */ /* 0x008ff40003800000 */
.L_x_2211:
[----:B------:R-:W-:Y:S05]  /*9110*/  BSYNC B0 ;  /* 0x0000000000007941 */ /* 0x000fea0003800000 */
.L_x_2210:
[----:B------:R-:W-:Y:S05]  /*9120*/  BRA `(.L_x_2212) ;  /* 0xfffffff800547947 */ /* 0x000fea000383ffff */
.L_x_2194:
[----:B-1----:R1:W2:Y:S02]  /*9130*/  SYNCS.PHASECHK.TRANS64.TRYWAIT P0, [R7+URZ], R4 ;  /* 0x00000004070075a7 */ /* 0x0022a4000800017f */
[----:B--2---:R-:W-:Y:S05]  /*9140*/  @!P0 NANOSLEEP.SYNCS 0x989680 ;  /* 0x009896800000895d */ /* 0x004fea0003900000 */
[----:B------:R-:W2:Y:S02]  /*9150*/  @!P0 SYNCS.PHASECHK.TRANS64 P0, [R7+URZ], R4 ;  /* 0x00000004070085a7 */ /* 0x000ea4000800007f */
[----:B--2---:R-:W-:Y:S05]  /*9160*/  @!P0 BRA `(.L_x_2194) ;  /* 0xfffffffc00f08947 */ /* 0x004fea000383ffff */
[----:B------:R-:W-:Y:S05]  /*9170*/  BRA `(.L_x_2213) ;  /* 0xfffffff800947947 */ /* 0x000fea000383ffff */
.L_x_2195:
[----:B--2---:R2:W4:Y:S02]  /*9180*/  SYNCS.PHASECHK.TRANS64.TRYWAIT P0, [R3+URZ], R2 ;  /* 0x00000002030075a7 */ /* 0x004524000800017f */
[----:B----4-:R-:W-:Y:S05]  /*9190*/  @!P0 NANOSLEEP.SYNCS 0x989680 ;  /* 0x009896800000895d */ /* 0x010fea0003900000 */
[----:B------:R-:W4:Y:S02]  /*91a0*/  @!P0 SYNCS.PHASECHK.TRANS64 P0, [R3+URZ], R2 ;  /* 0x00000002030085a7 */ /* 0x000f24000800007f */
[----:B----4-:R-:W-:Y:S05]  /*91b0*/  @!P0 BRA `(.L_x_2195) ;  /* 0xfffffffc00f08947 */ /* 0x010fea000383ffff */
[----:B------:R-:W-:Y:S05]  /*91c0*/  BRA `(.L_x_2214) ;  /* 0xfffffff800887947 */ /* 0x000fea000383ffff */
.L_x_2197:
[----:B--2---:R2:W4:Y:S02]  /*91d0*/  SYNCS.PHASECHK.TRANS64.TRYWAIT P0, [R5+URZ], R4 ;  /* 0x00000004050075a7 */ /* 0x004524000800017f */
[----:B----4-:R-:W-:Y:S05]  /*91e0*/  @!P0 NANOSLEEP.SYNCS 0x989680 ;  /* 0x009896800000895d */ /* 0x010fea0003900000 */
[----:B------:R-:W4:Y:S02]  /*91f0*/  @!P0 SYNCS.PHASECHK.TRANS64 P0, [R5+URZ], R4 ;  /* 0x00000004050085a7 */ /* 0x000f24000800007f */
[----:B----4-:R-:W-:Y:S05]  /*9200*/  @!P0 BRA `(.L_x_2197) ;  /* 0xfffffffc00f08947 */ /* 0x010fea000383ffff */
[----:B------:R-:W-:Y:S05]  /*9210*/  BRA `(.L_x_2215) ;  /* 0xfffffff8008c7947 */ /* 0x000fea000383ffff */
.L_x_2216:
        /* <DEDUP_REMOVED lines=14> */
.L_x_3699:


//--------------------- .text._ZN7cutlass13device_kernelIN5flash11enable_sm90INS1_16FlashAttnBwdSm90INS1_25CollectiveMainloopBwdSm90ILi2ELi2ELi2EN4cute5tupleIJNS5_1CILi1EEES8_S8_EEENS6_IJNS7_ILi64EEENS7_ILi128EEESB_EEENS_10bfloat16_tEfNS_4arch4Sm90ELb0ELb1ELb0ELb1ELb1ELb1ELb0ELb0ELi2ELi1ELi2ELi1ELb0EEENS1_24CollectiveEpilogueBwdGQAISC_fSF_Li256ELb1ELb1EEENS1_19SingleTileSchedulerILb1ELb0ELb0ELi128EEEEEEEEEvNT_6ParamsE --------------------------
	.section	.text._ZN7cutlass13device_kernelIN5flash11enable_sm90INS1_16FlashAttnBwdSm90INS1_25CollectiveMainloopBwdSm90ILi2ELi2ELi2EN4cute5tupleIJNS5_1CILi1EEES8_S8_EEENS6_IJNS7_ILi64EEENS7_ILi128EEESB_EEENS_10bfloat16_tEfNS_4arch4Sm90ELb0ELb1ELb0ELb1ELb1ELb1ELb0ELb0ELi2ELi1ELi2ELi1ELb0EEENS1_24CollectiveEpilogueBwdGQAISC_fSF_Li256ELb1ELb1EEENS1_19SingleTileSchedulerILb1ELb0ELb0ELi128EEEEEEEEEvNT_6ParamsE,"ax",@progbits
	.align	128
.text._ZN7cutlass13device_kernelIN5flash11enable_sm90INS1_16FlashAttnBwdSm90INS1_25CollectiveMainloopBwdSm90ILi2ELi2ELi2EN4cute5tupleIJNS5_1CILi1EEES8_S8_EEENS6_IJNS7_ILi64EEENS7_ILi128EEESB_EEENS_10bfloat16_tEfNS_4arch4Sm90ELb0ELb1ELb0ELb1ELb1ELb1ELb0ELb0ELi2ELi1ELi2ELi1ELb0EEENS1_24CollectiveEpilogueBwdGQAISC_fSF_Li256ELb1ELb1EEENS1_19SingleTileSchedulerILb1ELb0ELb0ELi128EEEEEEEEEvNT_6ParamsE:
        .type           _ZN7cutlass13device_kernelIN5flash11enable_sm90INS1_16FlashAttnBwdSm90INS1_25CollectiveMainloopBwdSm90ILi2ELi2ELi2EN4cute5tupleIJNS5_1CILi1EEES8_S8_EEENS6_IJNS7_ILi64EEENS7_ILi128EEESB_EEENS_10bfloat16_tEfNS_4arch4Sm90ELb0ELb1ELb0ELb1ELb1ELb1ELb0ELb0ELi2ELi1ELi2ELi1ELb0EEENS1_24CollectiveEpilogueBwdGQAISC_fSF_Li256ELb1ELb1EEENS1_19SingleTileSchedulerILb1ELb0ELb0ELi128EEEEEEEEEvNT_6ParamsE,@function
        .size           _ZN7cutlass13device_kernelIN5flash11enable_sm90INS1_16FlashAttnBwdSm90INS1_25CollectiveMainloopBwdSm90ILi2ELi2ELi2EN4cute5tupleIJNS5_1CILi1EEES8_S8_EEENS6_IJNS7_ILi64EEENS7_ILi128EEESB_EEENS_10bfloat16_tEfNS_4arch4Sm90ELb0ELb1ELb0ELb1ELb1ELb1ELb0ELb0ELi2ELi1ELi2ELi1ELb0EEENS1_24CollectiveEpilogueBwdGQAISC_fSF_Li256ELb1ELb1EEENS1_19SingleTileSchedulerILb1ELb0ELb0ELi128EEEEEEEEEvNT_6ParamsE,(.L_x_3700 - _ZN7cutlass13device_kernelIN5flash11enable_sm90INS1_16FlashAttnBwdSm90INS1_25CollectiveMainloopBwdSm90ILi2ELi2ELi2EN4cute5tupleIJNS5_1CILi1EEES8_S8_EEENS6_IJNS7_ILi64EEENS7_ILi128EEESB_EEENS_10bfloat16_tEfNS_4arch4Sm90ELb0ELb1ELb0ELb1ELb1ELb1ELb0ELb0ELi2ELi1ELi2ELi1ELb0EEENS1_24CollectiveEpilogueBwdGQAISC_fSF_Li256ELb1ELb1EEENS1_19SingleTileSchedulerILb1ELb0ELb0ELi128EEEEEEEEEvNT_6ParamsE)
        .other          _ZN7cutlass13device_kernelIN5flash11enable_sm90INS1_16FlashAttnBwdSm90INS1_25CollectiveMainloopBwdSm90ILi2ELi2ELi2EN4cute5tupleIJNS5_1CILi1EEES8_S8_EEENS6_IJNS7_ILi64EEENS7_ILi128EEESB_EEENS_10bfloat16_tEfNS_4arch4Sm90ELb0ELb1ELb0ELb1ELb1ELb1ELb0ELb0ELi2ELi1ELi2ELi1ELb0EEENS1_24CollectiveEpilogueBwdGQAISC_fSF_Li256ELb1ELb1EEENS1_19SingleTileSchedulerILb1ELb0ELb0ELi128EEEEEEEEEvNT_6ParamsE,@"STO_CUDA_ENTRY STV_DEFAULT"
_ZN7cutlass13device_kernelIN5flash11enable_sm90INS1_16FlashAttnBwdSm90INS1_25CollectiveMainloopBwdSm90ILi2ELi2ELi2EN4cute5tupleIJNS5_1CILi1EEES8_S8_EEENS6_IJNS7_ILi64EEENS7_ILi128EEESB_EEENS_10bfloat16_tEfNS_4arch4Sm90ELb0ELb1ELb0ELb1ELb1ELb1ELb0ELb0ELi2ELi1ELi2ELi1ELb0EEENS1_24CollectiveEpilogueBwdGQAISC_fSF_Li256ELb1ELb1EEENS1_19SingleTileSchedulerILb1ELb0ELb0ELi128EEEEEEEEEvNT_6ParamsE:
        /* <DEDUP_REMOVED lines=24> */
.L_x_2218:
[----:B------:R-:W-:Y:S05]  /*0180*/  BSYNC B0 ;  /* 0x0000000000007941 */ /* 0x000fea0003800000 */
.L_x_2217:
        /* <DEDUP_REMOVED lines=37> */
.L_x_2219:
        /* <DEDUP_REMOVED lines=22> */
.L_x_2220:
[----:B------:R-:W-:Y:S01]  /*0540*/  PLOP3.LUT P0, PT, PT, PT, UP0, 0x80, 0x0 ;  /* 0x000000000000781c */ /* 0x000fe20003f0f008 */
[----:B------:R-:W-:Y:S01]  /*0550*/  NOP ;  /* 0x0000000000007918 */ /* 0x000fe20000000000 */
[----:B------:R-:W-:Y:S01]  /*0560*/  ULDC.64 UR46, c[0x0][0x208] ;  /* 0x00008200002e7ab9 */ /* 0x000fe20000000a00 */
[----:B------:R-:W-:Y:S01]  /*0570*/  BSSY B6, `(.L_x_2221) ;  /* 0x00009b6000067945 */ /* 0x000fe20003800000 */
[----:B-12-4-:R-:W-:Y:S09]  /*0580*/  BAR.SYNC.DEFER_BLOCKING 0x0 ;  /* 0x0000000000007b1d */ /* 0x016ff20000010000 */
[----:B------:R-:W-:Y:S05]  /*0590*/  @!P0 BRA `(.L_x_2222) ;  /* 0x0000005000248947 */ /* 0x000fea0003800000 */
.L_x_2223:
        /* <DEDUP_REMOVED lines=24> */
.L_x_2224:
        /* <DEDUP_REMOVED lines=14> */
.L_x_2226:
[----:B------:R-:W-:-:S05]  /*0800*/  ULDC UR4, c[0x0][0x8c4] ;  /* 0x0002310000047ab9 */ /* 0x000fca0000000800 */
.L_x_2225:
        /* <DEDUP_REMOVED lines=17> */
.L_x_2228:
        /* <DEDUP_REMOVED lines=14> */
.L_x_2229:
        /* <DEDUP_REMOVED lines=11> */
.L_x_2230:
        /* <DEDUP_REMOVED lines=13> */
.L_x_2231:
        /* <DEDUP_REMOVED lines=82> */
.L_x_2232:
        /* <DEDUP_REMOVED lines=29> */
.L_x_2235:
        /* <DEDUP_REMOVED lines=15> */
.L_x_2234:
        /* <DEDUP_REMOVED lines=22> */
.L_x_2237:
        /* <DEDUP_REMOVED lines=15> */
.L_x_2236:
        /* <DEDUP_REMOVED lines=8> */
.L_x_2361:
        /* <DEDUP_REMOVED lines=23> */
.L_x_2239:
        /* <DEDUP_REMOVED lines=95> */
.L_x_2251:
[----:B------:R-:W-:-:S13]  /*1d90*/  ISETP.NE.AND P6, PT, R235, 0x3, PT ;  /* 0x00000003eb00780c */ /* 0x000fda0003fc5270 */
[----:B------:R-:W-:Y:S05]  /*1da0*/  @!P6 BRA `(.L_x_2241) ;  /* 0x000000000004e947 */ /* 0x000fea0003800000 */
[----:B------:R-:W-:Y:S01]  /*1db0*/  BPT.TRAP 0x1 ;  /* 0x000000040000795c */ /* 0x000fe20000300000 */
.L_x_2241:
[----:B------:R-:W-:Y:S01]  /*1dc0*/  IMAD R0, R4, 0x8, R231 ;  /* 0x0000000804007824 */ /* 0x000fe200078e02e7 */
[----:B------:R-:W-:-:S04]  /*1dd0*/  SHF.L.U32 R7, R226, 0x1f, RZ ;  /* 0x0000001fe2077819 */ /* 0x000fc800000006ff */
[----:B------:R2:W3:Y:S01]  /*1de0*/  SYNCS.PHASECHK.TRANS64.TRYWAIT P0, [R0+URZ+0x30810], R7 ;  /* 0x03081007000075a7 */ /* 0x0004e2000800017f */
[----:B------:R-:W-:Y:S05]  /*1df0*/  @!P6 BRA `(.L_x_2242) ;  /* 0x000000000004e947 */ /* 0x000fea0003800000 */
[----:B------:R-:W-:Y:S01]  /*1e00*/  BPT.TRAP 0x1 ;  /* 0x000000040000795c */ /* 0x000fe20000300000 */
.L_x_2242:
[----:B---3--:R-:W-:Y:S05]  /*1e10*/  @P0 BRA `(.L_x_2243) ;  /* 0x0000000000080947 */ /* 0x008fea0003800000 */
[----:B------:R-:W3:Y:S02]  /*1e20*/  SYNCS.PHASECHK.TRANS64.TRYWAIT P0, [R0+URZ+0x30810], R7 ;  /* 0x03081007000075a7 */ /* 0x000ee4000800017f */
[----:B---3--:R-:W-:Y:S05]  /*1e30*/  @!P0 BRA `(.L_x_2244) ;  /* 0x0000008000dc8947 */ /* 0x008fea0003800000 */
.L_x_2243:
        /* <DEDUP_REMOVED lines=81> */
.L_x_2245:
[----:B------:R1:W1:Y:S01]  /*2350*/  SYNCS.PHASECHK.TRANS64.TRYWAIT P0, [R0+URZ+0x30830], R7 ;  /* 0x03083007000075a7 */ /* 0x000262000800017f */
[----:B------:R-:W-:Y:S05]  /*2360*/  @!P6 BRA `(.L_x_2246) ;  /* 0x000000000004e947 */ /* 0x000fea0003800000 */
[----:B------:R-:W-:Y:S01]  /*2370*/  BPT.TRAP 0x1 ;  /* 0x000000040000795c */ /* 0x000fe20000300000 */
.L_x_2246:
[----:B------:R-:W-:-:S05]  /*2380*/  VIADD R5, R231, 0x20000 ;  /* 0x00020000e7057836 */ /* 0x000fca0000000000 */
[----:B------:R-:W-:-:S04]  /*2390*/  SHF.R.U32.HI R5, RZ, 0x4, R5 ;  /* 0x00000004ff057819 */ /* 0x000fc80000011605 */
[----:B------:R-:W-:-:S04]  /*23a0*/  LOP3.LUT R234, R5, 0x3fff, RZ, 0xc0, !PT ;  /* 0x00003fff05ea7812 */ /* 0x000fc800078ec0ff */
[----:B------:R-:W-:Y:S01]  /*23b0*/  LOP3.LUT R5, R234, 0x10000, RZ, 0xfc, !PT ;  /* 0x00010000ea057812 */ /* 0x000fe200078efcff */
[----:B-1----:R-:W-:Y:S06]  /*23c0*/  @P0 BRA `(.L_x_2247) ;  /* 0x0000000000080947 */ /* 0x002fec0003800000 */
[----:B------:R-:W1:Y:S02]  /*23d0*/  SYNCS.PHASECHK.TRANS64.TRYWAIT P0, [R0+URZ+0x30830], R7 ;  /* 0x03083007000075a7 */ /* 0x000e64000800017f */
[----:B-1----:R-:W-:Y:S05]  /*23e0*/  @!P0 BRA `(.L_x_2248) ;  /* 0x0000007c00848947 */ /* 0x002fea0003800000 */
.L_x_2247:
        /* <DEDUP_REMOVED lines=445> */
.L_x_2249:
        /* <DEDUP_REMOVED lines=49> */
.L_x_2250:
        /* <DEDUP_REMOVED lines=78> */
.L_x_2233:
[----:B------:R-:W-:Y:S05]  /*47b0*/  @P0 BRA `(.L_x_2227) ;  /* 0x0000005800440947 */ /* 0x000fea0003800000 */
[----:B------:R-:W-:Y:S01]  /*47c0*/  ULDC.64 UR4, c[0x0][0x878] ;  /* 0x00021e0000047ab9 */ /* 0x000fe20000000a00 */
[----:B------:R-:W1:Y:S01]  /*47d0*/  S2UR UR15, SR_CTAID.X ;  /* 0x00000000000f79c3 */ /* 0x000e620000002500 */
[----:B------:R-:W-:Y:S01]  /*47e0*/  UISETP.NE.U32.AND UP0, UPT, UR4, URZ, UPT ;  /* 0x0000003f0400728c */ /* 0x000fe2000bf05070 */
[----:B------:R-:W2:Y:S01]  /*47f0*/  S2R R4, SR_TID.X ;  /* 0x0000000000047919 */ /* 0x000ea20000002100 */
[----:B------:R-:W-:Y:S01]  /*4800*/  ULDC UR10, c[0x0][0x870] ;  /* 0x00021c00000a7ab9 */ /* 0x000fe20000000800 */
[----:B------:R-:W-:Y:S01]  /*4810*/  ULDC UR11, c[0x0][0x80c] ;  /* 0x00020300000b7ab9 */ /* 0x000fe20000000800 */
[----:B------:R-:W-:Y:S01]  /*4820*/  UISETP.NE.AND.EX UP0, UPT, UR5, URZ, UPT, UP0 ;  /* 0x0000003f0500728c */ /* 0x000fe2000bf05300 */
[----:B------:R-:W-:Y:S02]  /*4830*/  ULDC.64 UR18, c[0x0][0x818] ;  /* 0x0002060000127ab9 */ /* 0x000fe40000000a00 */
[----:B------:R-:W-:Y:S01]  /*4840*/  S2UR UR14, SR_CgaCtaId ;  /* 0x00000000000e79c3 */ /* 0x000fe20000008800 */
[----:B------:R-:W-:Y:S01]  /*4850*/  ULDC.64 UR20, c[0x0][0x840] ;  /* 0x0002100000147ab9 */ /* 0x000fe20000000a00 */
[----:B------:R-:W-:Y:S01]  /*4860*/  ULDC.64 UR22, c[0x0][0x848] ;  /* 0x0002120000167ab9 */ /* 0x000fe20000000a00 */
[----:B------:R-:W-:-:S05]  /*4870*/  PLOP3.LUT P0, PT, PT, PT, UP0, 0x80, 0x0 ;  /* 0x000000000000781c */ /* 0x000fca0003f0f008 */
[----:B------:R-:W-:Y:S02]  /*4880*/  @UP0 ULDC.64 UR4, c[0x0][0x878] ;  /* 0x00021e0000040ab9 */ /* 0x000fe40000000a00 */
[----:B------:R-:W-:-:S06]  /*4890*/  @UP0 UIMAD.WIDE UR4, UR36, 0x4, UR4 ;  /* 0x00000004240408a5 */ /* 0x000fcc000f8e0204 */
[----:B------:R-:W-:Y:S02]  /*48a0*/  IMAD.U32 R2, RZ, RZ, UR4 ;  /* 0x00000004ff027e24 */ /* 0x000fe4000f8e00ff */
[----:B------:R-:W-:Y:S01]  /*48b0*/  IMAD.U32 R3, RZ, RZ, UR5 ;  /* 0x00000005ff037e24 */ /* 0x000fe2000f8e00ff */
[----:B------:R-:W-:-:S04]  /*48c0*/  ULDC UR5, c[0x0][0x850] ;  /* 0x0002140000057ab9 */ /* 0x000fc80000000800 */
[----:B------:R-:W3:Y:S01]  /*48d0*/  @P0 LDG.E R2, desc[UR46][R2.64] ;  /* 0x0000002e02020981 */ /* 0x000ee2000c1e1900 */
[----:B------:R-:W4:Y:S01]  /*48e0*/  S2UR UR4, SR_CTAID.Y ;  /* 0x00000000000479c3 */ /* 0x000f220000002600 */
[----:B------:R-:W-:Y:S01]  /*48f0*/  UISETP.NE.AND UP1, UPT, UR5, 0x1, UPT ;  /* 0x000000010500788c */ /* 0x000fe2000bf25270 */
[----:B--2---:R-:W-:Y:S01]  /*4900*/  VIADD R5, R4, 0xffffff80 ;  /* 0xffffff8004057836 */ /* 0x004fe20000000000 */
[----:B-1----:R-:W-:Y:S01]  /*4910*/  UIMAD UR10, UR15, UR10, URZ ;  /* 0x0000000a0f0a72a4 */ /* 0x002fe2000f8e023f */
[----:B------:R-:W-:Y:S01]  /*4920*/  BSSY B0, `(.L_x_2252) ;  /* 0x000005f000007945 */ /* 0x000fe20003800000 */
[----:B------:R-:W-:-:S03]  /*4930*/  UIMAD UR7, UR36, UR11, URZ ;  /* 0x0000000b240772a4 */ /* 0x000fc6000f8e023f */
[----:B------:R-:W-:Y:S01]  /*4940*/  BAR.SYNC.DEFER_BLOCKING 0x1, 0x100 ;  /* 0x0044000000007b1d */ /* 0x000fe20000010000 */
[----:B------:R-:W-:Y:S01]  /*4950*/  UIMAD UR10, UR10, UR11, URZ ;  /* 0x0000000b0a0a72a4 */ /* 0x000fe2000f8e023f */
[----:B------:R-:W-:Y:S01]  /*4960*/  SHF.R.S32.HI R0, RZ, 0x1f, R5 ;  /* 0x0000001fff007819 */ /* 0x000fe20000011405 */
[----:B------:R-:W-:Y:S01]  /*4970*/  USHF.L.U32 UR15, UR15, 0xe, URZ ;  /* 0x0000000e0f0f7899 */ /* 0x000fe2000800063f */
[----:B------:R-:W-:Y:S01]  /*4980*/  ISETP.NE.AND P1, PT, R4, 0x80, PT ;  /* 0x000000800400780c */ /* 0x000fe20003f25270 */
[----:B------:R-:W-:Y:S01]  /*4990*/  USHF.R.S32.HI UR11, URZ, 0x1f, UR10 ;  /* 0x0000001f3f0b7899 */ /* 0x000fe2000801140a */
[----:B------:R-:W-:Y:S01]  /*49a0*/  @UP1 ULDC UR8, c[0x0][0x854] ;  /* 0x0002150000081ab9 */ /* 0x000fe20000000800 */
[----:B------:R-:W-:Y:S01]  /*49b0*/  @UP1 ULDC UR12, c[0x0][0x858] ;  /* 0x00021600000c1ab9 */ /* 0x000fe20000000800 */
[----:B----4-:R-:W-:Y:S02]  /*49c0*/  UIMAD.WIDE.U32 UR8, UR4, UR8, URZ ;  /* 0x00000008040872a5 */ /* 0x010fe4000f8e003f */
[----:B------:R-:W-:Y:S01]  /*49d0*/  UMOV UR6, UR4 ;  /* 0x0000000400067c82 */ /* 0x000fe20008000000 */
[----:B------:R-:W-:-:S02]  /*49e0*/  USHF.R.S32.HI UR8, URZ, 0x1f, UR7 ;  /* 0x0000001f3f087899 */ /* 0x000fc40008011407 */
[----:B------:R-:W-:-:S03]  /*49f0*/  @UP1 USHF.R.U32.HI UR6, URZ, UR12, UR9 ;  /* 0x0000000c3f061299 */ /* 0x000fc60008011609 */
[----:B------:R-:W-:Y:S01]  /*4a00*/  ULDC.64 UR12, c[0x0][0x868] ;  /* 0x00021a00000c7ab9 */ /* 0x000fe20000000a00 */
[----:B------:R-:W-:Y:S02]  /*4a10*/  USHF.R.S32.HI UR16, URZ, 0x1f, UR6 ;  /* 0x0000001f3f107899 */ /* 0x000fe40008011406 */
[----:B------:R-:W-:-:S04]  /*4a20*/  UIADD3 UR10, UP1, UP2, UR10, UR7, UR6 ;  /* 0x000000070a0a7290 */ /* 0x000fc8000fa3e006 */
[----:B------:R-:W-:Y:S02]  /*4a30*/  UIADD3.X UR8, UR11, UR8, UR16, UP1, UP2 ;  /* 0x000000080b087290 */ /* 0x000fe40008fe4410 */
[----:B------:R-:W-:Y:S02]  /*4a40*/  USHF.L.U32 UR7, UR10, 0x2, URZ ;  /* 0x000000020a077899 */ /* 0x000fe4000800063f */
[----:B------:R-:W-:Y:S02]  /*4a50*/  USHF.L.U64.HI UR8, UR10, 0x2, UR8 ;  /* 0x000000020a087899 */ /* 0x000fe40008010208 */
[----:B------:R-:W-:-:S04]  /*4a60*/  UIADD3 UR10, UP1, UR7, UR12, URZ ;  /* 0x0000000c070a7290 */ /* 0x000fc8000ff3e03f */
[----:B------:R-:W-:Y:S01]  /*4a70*/  UIADD3.X UR11, UR8, UR13, URZ, UP1, !UPT ;  /* 0x0000000d080b7290 */ /* 0x000fe20008ffe43f */
[----:B---3--:R-:W-:Y:S02]  /*4a80*/  @P0 R2UR UR9, R2 ;  /* 0x00000000020902ca */ /* 0x008fe400000e0000 */
[----:B------:R-:W-:Y:S02]  /*4a90*/  LEA.HI R2, R0, R5, RZ, 0x7 ;  /* 0x0000000500027211 */ /* 0x000fe400078f38ff */
[----:B------:R-:W-:Y:S02]  /*4aa0*/  ISETP.NE.AND P0, PT, R5, RZ, PT ;  /* 0x000000ff0500720c */ /* 0x000fe40003f05270 */
[C---:B------:R-:W-:Y:S01]  /*4ab0*/  LOP3.LUT R0, R2.reuse, 0xfffff80, RZ, 0xc0, !PT ;  /* 0x0fffff8002007812 */ /* 0x040fe200078ec0ff */
[----:B------:R-:W-:-:S04]  /*4ac0*/  IMAD.SHL.U32 R2, R2, 0x40, RZ ;  /* 0x0000004002027824 */ /* 0x000fc800078e00ff */
[----:B------:R-:W-:Y:S01]  /*4ad0*/  IMAD.IADD R0, R5, 0x1, -R0 ;  /* 0x0000000105007824 */ /* 0x000fe200078e0a00 */
[----:B------:R-:W-:Y:S01]  /*4ae0*/  LOP3.LUT R3, R2, 0x3fffe000, RZ, 0xc0, !PT ;  /* 0x3fffe00002037812 */ /* 0x000fe200078ec0ff */
[----:B------:R-:W-:Y:S01]  /*4af0*/  @UP0 ULEA UR9, UR36, UR9, 0x7 ;  /* 0x0000000924090291 */ /* 0x000fe2000f8e383f */
[----:B------:R-:W-:-:S03]  /*4b00*/  IMAD.U32 R2, RZ, RZ, UR10 ;  /* 0x0000000aff027e24 */ /* 0x000fc6000f8e00ff */
[----:B------:R-:W-:Y:S01]  /*4b10*/  @UP0 USHF.R.S32.HI UR12, URZ, 0x1f, UR9 ;  /* 0x0000001f3f0c0899 */ /* 0x000fe20008011409 */
[----:B------:R-:W-:Y:S02]  /*4b20*/  IMAD R0, R0, 0x4, R3 ;  /* 0x0000000400007824 */ /* 0x000fe400078e0203 */
[----:B------:R-:W-:Y:S01]  /*4b30*/  IMAD.U32 R3, RZ, RZ, UR11 ;  /* 0x0000000bff037e24 */ /* 0x000fe2000f8e00ff */
[----:B------:R-:W-:-:S03]  /*4b40*/  @UP0 ULEA.HI UR12, UR12, UR9, URZ, 0x7 ;  /* 0x000000090c0c0291 */ /* 0x000fc6000f8f383f */
[----:B------:R-:W-:Y:S01]  /*4b50*/  UMOV UR9, 0x400 ;  /* 0x0000040000097882 */ /* 0x000fe20000000000 */
[----:B------:R-:W-:Y:S02]  /*4b60*/  @UP0 USHF.L.U32 UR12, UR12, 0x7, URZ ;  /* 0x000000070c0c0899 */ /* 0x000fe4000800063f */
[----:B------:R-:W-:Y:S02]  /*4b70*/  ULEA UR9, UR14, UR9, 0x18 ;  /* 0x000000090e097291 */ /* 0x000fe4000f8ec03f */
[----:B------:R-:W-:-:S04]  /*4b80*/  @UP0 ULOP3.LUT UR12, UR12, 0xffffc000, URZ, 0xc0, !UPT ;  /* 0xffffc0000c0c0892 */ /* 0x000fc8000f8ec03f */
[----:B------:R-:W-:Y:S01]  /*4b90*/  @UP0 USHF.R.S32.HI UR13, URZ, 0x1f, UR12 ;  /* 0x0000001f3f0d0899 */ /* 0x000fe2000801140c */
[----:B------:R-:W-:Y:S02]  /*4ba0*/  LEA R0, R0, UR9, 0x2 ;  /* 0x0000000900007c11 */ /* 0x000fe4000f8e10ff */
[----:B------:R-:W-:Y:S02]  /*4bb0*/  @!UP0 UMOV UR12, URZ ;  /* 0x0000003f000c8c82 */ /* 0x000fe40008000000 */
[----:B------:R-:W-:Y:S01]  /*4bc0*/  UIADD3 UR14, UP1, UR15, UR12, URZ ;  /* 0x0000000c0f0e7290 */ /* 0x000fe2000ff3e03f */
[----:B------:R1:W-:Y:S01]  /*4bd0*/  STS.128 [R0], R24 ;  /* 0x0000001800007388 */ /* 0x0003e20000000c00 */
[----:B------:R-:W-:Y:S02]  /*4be0*/  UIMAD UR12, UR16, UR18, URZ ;  /* 0x00000012100c72a4 */ /* 0x000fe4000f8e023f */
[----:B------:R-:W-:Y:S01]  /*4bf0*/  UIMAD UR16, UR16, UR20, URZ ;  /* 0x00000014101072a4 */ /* 0x000fe2000f8e023f */
[----:B------:R1:W-:Y:S01]  /*4c00*/  STS.128 [R0+0x800], R28 ;  /* 0x0008001c00007388 */ /* 0x0003e20000000c00 */
[----:B------:R-:W-:Y:S01]  /*4c10*/  @!UP0 UMOV UR13, URZ ;  /* 0x0000003f000d8c82 */ /* 0x000fe20008000000 */
[----:B------:R-:W-:-:S02]  /*4c20*/  UIMAD UR17, UR6, UR19, UR12 ;  /* 0x00000013061172a4 */ /* 0x000fc4000f8e020c */
[----:B------:R-:W-:Y:S01]  /*4c30*/  UIMAD UR19, UR6, UR21, UR16 ;  /* 0x00000015061372a4 */ /* 0x000fe2000f8e0210 */
[----:B------:R1:W-:Y:S01]  /*4c40*/  STS.128 [R0+0x1000], R32 ;  /* 0x0010002000007388 */ /* 0x0003e20000000c00 */
[----:B------:R-:W-:Y:S02]  /*4c50*/  ULEA.HI.X.SX32 UR15, UR15, UR13, 0x1, UP1 ;  /* 0x0000000d0f0f7291 */ /* 0x000fe400088f0e3f */
[----:B------:R-:W-:Y:S01]  /*4c60*/  USHF.R.S32.HI UR16, URZ, 0x1f, UR36 ;  /* 0x0000001f3f107899 */ /* 0x000fe20008011424 */
[----:B------:R1:W-:Y:S01]  /*4c70*/  STS.128 [R0+0x1800], R36 ;  /* 0x0018002400007388 */ /* 0x0003e20000000c00 */
[----:B------:R-:W-:Y:S02]  /*4c80*/  UIMAD.WIDE.U32 UR12, UR6, UR18, UR14 ;  /* 0x00000012060c72a5 */ /* 0x000fe4000f8e000e */
[----:B------:R-:W-:Y:S01]  /*4c90*/  USEL UR16, UR16, URZ, !UP0 ;  /* 0x0000003f10107287 */ /* 0x000fe2000c000000 */
[----:B------:R1:W-:Y:S01]  /*4ca0*/  STS.128 [R0+0x2000], R40 ;  /* 0x0020002800007388 */ /* 0x0003e20000000c00 */
[----:B------:R-:W-:-:S02]  /*4cb0*/  UIMAD.WIDE.U32 UR14, UR6, UR20, UR14 ;  /* 0x00000014060e72a5 */ /* 0x000fc4000f8e000e */
[----:B------:R-:W-:Y:S01]  /*4cc0*/  USEL UR36, UR36, URZ, !UP0 ;  /* 0x0000003f24247287 */ /* 0x000fe2000c000000 */
[----:B------:R1:W-:Y:S01]  /*4cd0*/  STS.128 [R0+0x2800], R44 ;  /* 0x0028002c00007388 */ /* 0x0003e20000000c00 */
[----:B------:R-:W-:Y:S01]  /*4ce0*/  ULDC.64 UR20, c[0x0][0x820] ;  /* 0x0002080000147ab9 */ /* 0x000fe20000000a00 */
[----:B------:R-:W-:Y:S02]  /*4cf0*/  UIADD3 UR13, UR13, UR17, URZ ;  /* 0x000000110d0d7290 */ /* 0x000fe4000fffe03f */
[----:B------:R1:W-:Y:S01]  /*4d00*/  STS.128 [R0+0x3000], R48 ;  /* 0x0030003000007388 */ /* 0x0003e20000000c00 */
[----:B------:R-:W-:Y:S02]  /*4d10*/  UIMAD UR18, UR16, UR20, URZ ;  /* 0x00000014101272a4 */ /* 0x000fe4000f8e023f */
[----:B------:R-:W-:Y:S01]  /*4d20*/  UIMAD UR16, UR16, UR22, URZ ;  /* 0x00000016101072a4 */ /* 0x000fe2000f8e023f */
[----:B------:R1:W-:Y:S01]  /*4d30*/  STS.128 [R0+0x3800], R52 ;  /* 0x0038003400007388 */ /* 0x0003e20000000c00 */
[----:B------:R-:W-:-:S02]  /*4d40*/  UIADD3 UR15, UR15, UR19, URZ ;  /* 0x000000130f0f7290 */ /* 0x000fc4000fffe03f */
[----:B------:R-:W-:Y:S01]  /*4d50*/  UIMAD UR18, UR36, UR21, UR18 ;  /* 0x00000015241272a4 */ /* 0x000fe2000f8e0212 */
[----:B------:R1:W-:Y:S01]  /*4d60*/  STS.128 [R0+0x4000], R56 ;  /* 0x0040003800007388 */ /* 0x0003e20000000c00 */
[----:B------:R-:W-:Y:S02]  /*4d70*/  UIMAD.WIDE.U32 UR12, UR36, UR20, UR12 ;  /* 0x00000014240c72a5 */ /* 0x000fe4000f8e000c */
[----:B------:R-:W-:Y:S01]  /*4d80*/  UIMAD UR16, UR36, UR23, UR16 ;  /* 0x00000017241072a4 */ /* 0x000fe2000f8e0210 */
[----:B------:R1:W-:Y:S01]  /*4d90*/  STS.128 [R0+0x4800], R60 ;  /* 0x0048003c00007388 */ /* 0x0003e20000000c00 */
[----:B------:R-:W-:Y:S01]  /*4da0*/  UIMAD.WIDE.U32 UR14, UR36, UR22, UR14 ;  /* 0x00000016240e72a5 */ /* 0x000fe2000f8e000e */
[----:B------:R-:W-:Y:S02]  /*4db0*/  ULDC.64 UR20, c[0x0][0x800] ;  /* 0x0002000000147ab9 */ /* 0x000fe40000000a00 */
[----:B------:R1:W-:Y:S01]  /*4dc0*/  STS.128 [R0+0x5000], R64 ;  /* 0x0050004000007388 */ /* 0x0003e20000000c00 */
[----:B------:R-:W-:Y:S01]  /*4dd0*/  ULDC.64 UR22, c[0x0][0x828] ;  /* 0x00020a0000167ab9 */ /* 0x000fe20000000a00 */
[----:B------:R-:W-:-:S02]  /*4de0*/  UIADD3 UR17, -UR6, URZ, URZ ;  /* 0x0000003f06117290 */ /* 0x000fc4000fffe13f */
[----:B------:R1:W-:Y:S01]  /*4df0*/  STS.128 [R0+0x5800], R68 ;  /* 0x0058004400007388 */ /* 0x0003e20000000c00 */
[----:B------:R-:W-:Y:S02]  /*4e00*/  UIADD3 UR13, UR13, UR18, URZ ;  /* 0x000000120d0d7290 */ /* 0x000fe4000fffe03f */
[----:B------:R-:W-:Y:S01]  /*4e10*/  UIADD3 UR6, UR15, UR16, URZ ;  /* 0x000000100f067290 */ /* 0x000fe2000fffe03f */
[----:B------:R1:W-:Y:S01]  /*4e20*/  STS.128 [R0+0x6000], R72 ;  /* 0x0060004800007388 */ /* 0x0003e20000000c00 */
[----:B------:R-:W-:Y:S02]  /*4e30*/  ULEA UR20, UP0, UR12, UR20, 0x2 ;  /* 0x000000140c147291 */ /* 0x000fe4000f80103f */
[----:B------:R-:W-:Y:S01]  /*4e40*/  ULEA UR22, UP1, UR14, UR22, 0x2 ;  /* 0x000000160e167291 */ /* 0x000fe2000f82103f */
[----:B------:R1:W-:Y:S01]  /*4e50*/  STS.128 [R0+0x6800], R76 ;  /* 0x0068004c00007388 */ /* 0x0003e20000000c00 */
[----:B------:R-:W-:Y:S02]  /*4e60*/  ULEA.HI.X UR21, UR12, UR21, UR13, 0x2, UP0 ;  /* 0x000000150c157291 */ /* 0x000fe400080f140d */
[----:B------:R-:W-:Y:S01]  /*4e70*/  ULEA.HI.X UR23, UR14, UR23, UR6, 0x2, UP1 ;  /* 0x000000170e177291 */ /* 0x000fe200088f1406 */
[----:B------:R1:W-:Y:S01]  /*4e80*/  STS.128 [R0+0x7000], R80 ;  /* 0x0070005000007388 */ /* 0x0003e20000000c00 */
[----:B------:R-:W-:-:S03]  /*4e90*/  UIMAD UR17, UR5, UR17, UR4 ;  /* 0x00000011051172a4 */ /* 0x000fc6000f8e0204 */
[----:B------:R1:W-:Y:S01]  /*4ea0*/  STS.128 [R0+0x7800], R84 ;  /* 0x0078005400007388 */ /* 0x0003e20000000c00 */
[----:B------:R-:W-:Y:S08]  /*4eb0*/  @P0 BRA `(.L_x_2253) ;  /* 0x0000000000140947 */ /* 0x000ff00003800000 */
.L_x_2254:
[----:B------:R-:W2:Y:S04]  /*4ec0*/  LDG.E.STRONG.GPU R4, desc[UR46][R2.64] ;  /* 0x0000002e02047981 */ /* 0x000ea8000c1ef900 */
[----:B--2---:R-:W-:Y:S01]  /*4ed0*/  CCTL.IVALL ;  /* 0x00000000ff00798f */ /* 0x004fe20002000000 */
[----:B------:R-:W-:Y:S05]  /*4ee0*/  YIELD ;  /* 0x0000000000007946 */ /* 0x000fea0003800000 */
[----:B------:R-:W-:-:S13]  /*4ef0*/  ISETP.NE.AND P0, PT, R4, UR17, PT ;  /* 0x0000001104007c0c */ /* 0x000fda000bf05270 */
[----:B------:R-:W-:Y:S05]  /*4f00*/  @P0 BRA `(.L_x_2254) ;  /* 0xfffffffc00ec0947 */ /* 0x000fea000383ffff */
.L_x_2253:
[----:B------:R-:W-:Y:S05]  /*4f10*/  BSYNC B0 ;  /* 0x0000000000007941 */ /* 0x000fea0003800000 */
.L_x_2252:
[----:B------:R-:W-:-:S03]  /*4f20*/  UMOV UR4, 0xffffffff ;  /* 0xffffffff00047882 */ /* 0x000fc60000000000 */
[----:B------:R-:W-:Y:S05]  /*4f30*/  BRA.DIV UR4, `(.L_x_2255) ;  /* 0x0000005204c47947 */ /* 0x000fea000b800000 */
[----:B------:R-:W-:Y:S01]  /*4f40*/  NOP ;  /* 0x0000000000007918 */ /* 0x000fe20000000000 */
.L_x_2364:
        /* <DEDUP_REMOVED lines=14> */
[----:B------:R-:W-:Y:S01]  /*5030*/  UMOV UR4, UR22 ;  /* 0x0000001600047c82 */ /* 0x000fe20008000000 */
[----:B------:R-:W-:-:S08]  /*5040*/  UMOV UR5, UR23 ;  /* 0x0000001700057c82 */ /* 0x000fd00008000000 */
.L_x_2258:
[----:B------:R-:W-:Y:S01]  /*5050*/  @P0 ELECT P2, URZ, PT ;  /* 0x00000000003f082f */ /* 0x000fe20003840000 */
[----:B------:R2:W-:-:S12]  /*5060*/  UBLKRED.G.S.ADD.F32.RN [UR4], [UR9], UR6, desc[UR10] ;  /* 0x00000a04090073bb */ /* 0x0005d800080a1406 */
[----:B------:R-:W-:Y:S02]  /*5070*/  @P2 PLOP3.LUT P0, PT, P2, PT, PT, 0x8, 0x0 ;  /* 0x000000000000281c */ /* 0x000fe4000170e170 */
[----:B------:R-:W-:-:S11]  /*5080*/  PLOP3.LUT P2, PT, PT, PT, PT, 0x8, 0x0 ;  /* 0x000000000000781c */ /* 0x000fd60003f4e170 */
[----:B--2---:R-:W-:Y:S05]  /*5090*/  @P0 BRA.U.ANY `(.L_x_2258) ;  /* 0xfffffffd00ec0947 */ /* 0x004fea000393ffff */
[----:B------:R0:W-:Y:S01]  /*50a0*/  UTMACMDFLUSH ;  /* 0x00000000000079b7 */ /* 0x0001e20000000000 */
[----:B------:R-:W-:-:S04]  /*50b0*/  DEPBAR.LE SB0, 0x0 ;  /* 0x000080000000791a */ /* 0x000fc80000000000 */
.L_x_2257:
[----:B------:R-:W-:Y:S05]  /*50c0*/  BSYNC B0 ;  /* 0x0000000000007941 */ /* 0x000fea0003800000 */
.L_x_2256:
        /* <DEDUP_REMOVED lines=14> */
.L_x_2260:
[----:B------:R-:W-:Y:S05]  /*51b0*/  BSYNC B0 ;  /* 0x0000000000007941 */ /* 0x000fea0003800000 */
.L_x_2259:
        /* <DEDUP_REMOVED lines=24> */
.L_x_2263:
[----:B-12---:R-:W2:Y:S04]  /*5340*/  LDG.E.STRONG.GPU R0, desc[UR46][R2.64] ;  /* 0x0000002e02007981 */ /* 0x006ea8000c1ef900 */
[----:B--2---:R-:W-:Y:S01]  /*5350*/  CCTL.IVALL ;  /* 0x00000000ff00798f */ /* 0x004fe20002000000 */
[----:B------:R-:W-:Y:S05]  /*5360*/  YIELD ;  /* 0x0000000000007946 */ /* 0x000fea0003800000 */
[----:B------:R-:W-:-:S13]  /*5370*/  ISETP.NE.AND P0, PT, R0, UR17, PT ;  /* 0x0000001100007c0c */ /* 0x000fda000bf05270 */
[----:B------:R-:W-:Y:S05]  /*5380*/  @P0 BRA `(.L_x_2263) ;  /* 0xfffffffc00ec0947 */ /* 0x000fea000383ffff */
.L_x_2262:
[----:B------:R-:W-:Y:S05]  /*5390*/  BSYNC B0 ;  /* 0x0000000000007941 */ /* 0x000fea0003800000 */
.L_x_2261:
[----:B------:R-:W-:-:S03]  /*53a0*/  UMOV UR4, 0xffffffff ;  /* 0xffffffff00047882 */ /* 0x000fc60000000000 */
[----:B------:R-:W-:Y:S05]  /*53b0*/  BRA.DIV UR4, `(.L_x_2264) ;  /* 0x0000004e04c07947 */ /* 0x000fea000b800000 */
[----:B------:R-:W-:Y:S01]  /*53c0*/  NOP ;  /* 0x0000000000007918 */ /* 0x000fe20000000000 */
.L_x_2367:
        /* <DEDUP_REMOVED lines=16> */
.L_x_2267:
[----:B------:R-:W-:Y:S01]  /*54d0*/  @P0 ELECT P2, URZ, PT ;  /* 0x00000000003f082f */ /* 0x000fe20003840000 */
[----:B------:R3:W-:-:S12]  /*54e0*/  UBLKRED.G.S.ADD.F32.RN [UR4], [UR9], UR6, desc[UR10] ;  /* 0x00000a04090073bb */ /* 0x0007d800080a1406 */
[----:B------:R-:W-:Y:S02]  /*54f0*/  @P2 PLOP3.LUT P0, PT, P2, PT, PT, 0x8, 0x0 ;  /* 0x000000000000281c */ /* 0x000fe4000170e170 */
[----:B------:R-:W-:-:S11]  /*5500*/  PLOP3.LUT P2, PT, PT, PT, PT, 0x8, 0x0 ;  /* 0x000000000000781c */ /* 0x000fd60003f4e170 */
[----:B---3--:R-:W-:Y:S05]  /*5510*/  @P0 BRA.U.ANY `(.L_x_2267) ;  /* 0xfffffffd00ec0947 */ /* 0x008fea000393ffff */
[----:B------:R0:W-:Y:S01]  /*5520*/  UTMACMDFLUSH ;  /* 0x00000000000079b7 */ /* 0x0001e20000000000 */
[----:B------:R-:W-:-:S04]  /*5530*/  DEPBAR.LE SB0, 0x0 ;  /* 0x000080000000791a */ /* 0x000fc80000000000 */
.L_x_2266:
[----:B------:R-:W-:Y:S05]  /*5540*/  BSYNC B0 ;  /* 0x0000000000007941 */ /* 0x000fea0003800000 */
.L_x_2265:
        /* <DEDUP_REMOVED lines=14> */
.L_x_2222:
        /* <DEDUP_REMOVED lines=21> */
.L_x_2269:
        /* <DEDUP_REMOVED lines=13> */
.L_x_2271:
[----:B------:R-:W-:-:S05]  /*5850*/  ULDC UR4, c[0x0][0x8c4] ;  /* 0x0002310000047ab9 */ /* 0x000fca0000000800 */
.L_x_2270:
        /* <DEDUP_REMOVED lines=44> */
.L_x_2272:
        /* <DEDUP_REMOVED lines=13> */
.L_x_2273:
        /* <DEDUP_REMOVED lines=12> */
.L_x_2274:
[----:B------:R-:W-:Y:S01]  /*5cb0*/  UIADD3 UR8, -UR12, UR10, UR6 ;  /* 0x0000000a0c087290 */ /* 0x000fe2000fffe106 */
[----:B------:R-:W-:Y:S01]  /*5cc0*/  ISETP.LE.AND P0, PT, RZ, UR22, PT ;  /* 0x00000016ff007c0c */ /* 0x000fe2000bf03270 */
[----:B------:R-:W-:Y:S01]  /*5cd0*/  ULDC UR9, c[0x0][0x74c] ;  /* 0x0001d30000097ab9 */ /* 0x000fe20000000800 */
[----:B------:R-:W-:Y:S01]  /*5ce0*/  ULDC UR20, c[0x0][0x288] ;  /* 0x0000a20000147ab9 */ /* 0x000fe20000000800 */
[----:B------:R-:W-:Y:S02]  /*5cf0*/  UIADD3 UR9, UR8, -UR9, URZ ;  /* 0x8000000908097290 */ /* 0x000fe4000fffe03f */
[----:B------:R-:W-:Y:S02]  /*5d00*/  UIADD3 UR8, UR10, 0x3f, URZ ;  /* 0x0000003f0a087890 */ /* 0x000fe4000fffe03f */
[----:B------:R-:W-:Y:S02]  /*5d10*/  USHF.R.S32.HI UR11, URZ, 0x1f, UR9 ;  /* 0x0000001f3f0b7899 */ /* 0x000fe40008011409 */
[----:B------:R-:W-:-:S02]  /*5d20*/  USHF.R.S32.HI UR15, URZ, 0x1f, UR13 ;  /* 0x0000001f3f0f7899 */ /* 0x000fc4000801140d */
[----:B------:R-:W-:Y:S02]  /*5d30*/  ULEA.HI UR11, UR11, UR9, URZ, 0x6 ;  /* 0x000000090b0b7291 */ /* 0x000fe4000f8f303f */
[----:B------:R-:W-:Y:S02]  /*5d40*/  USHF.R.S32.HI UR9, URZ, 0x1f, UR8 ;  /* 0x0000001f3f097899 */ /* 0x000fe40008011408 */
[----:B------:R-:W-:Y:S02]  /*5d50*/  USHF.R.S32.HI UR11, URZ, 0x6, UR11 ;  /* 0x000000063f0b7899 */ /* 0x000fe4000801140b */
[----:B------:R-:W-:Y:S02]  /*5d60*/  ULEA.HI UR8, UR9, UR8, URZ, 0x6 ;  /* 0x0000000809087291 */ /* 0x000fe4000f8f303f */
[----:B------:R-:W-:Y:S02]  /*5d70*/  UISETP.LT.AND UP1, UPT, URZ, UR11, UPT ;  /* 0x0000000b3f00728c */ /* 0x000fe4000bf21270 */
[----:B------:R-:W-:-:S02]  /*5d80*/  USHF.R.S32.HI UR8, URZ, 0x6, UR8 ;  /* 0x000000063f087899 */ /* 0x000fc40008011408 */
[----:B------:R-:W-:Y:S02]  /*5d90*/  USEL UR16, UR13, URZ, !UP0 ;  /* 0x0000003f0d107287 */ /* 0x000fe4000c000000 */
[----:B------:R-:W-:Y:S02]  /*5da0*/  USEL UR9, URZ, UR11, !UP1 ;  /* 0x0000000b3f097287 */ /* 0x000fe4000c800000 */
[----:B------:R-:W-:Y:S01]  /*5db0*/  UIMAD UR13, UR13, UR20, URZ ;  /* 0x000000140d0d72a4 */ /* 0x000fe2000f8e023f */
[----:B------:R-:W-:Y:S01]  /*5dc0*/  UMOV UR11, UR8 ;  /* 0x00000008000b7c82 */ /* 0x000fe20008000000 */
        /* <DEDUP_REMOVED lines=8> */
[----:B------:R-:W-:-:S12]  /*5e50*/  USEL UR11, UR8, UR10, UP1 ;  /* 0x0000000a080b7287 */ /* 0x000fd80008800000 */
.L_x_2275:
[----:B------:R-:W-:Y:S02]  /*5e60*/  UISETP.GT.AND UP1, UPT, UR11, UR9, UPT ;  /* 0x000000090b00728c */ /* 0x000fe4000bf24270 */
[----:B------:R-:W-:Y:S02]  /*5e70*/  USEL UR21, UR15, URZ, !UP0 ;  /* 0x0000003f0f157287 */ /* 0x000fe4000c000000 */
[----:B------:R-:W-:Y:S02]  /*5e80*/  UIADD3 UR23, UP0, UR13, UR7, URZ ;  /* 0x000000070d177290 */ /* 0x000fe4000ff1e03f */
[----:B------:R-:W-:Y:S02]  /*5e90*/  PLOP3.LUT P1, PT, PT, PT, UP1, 0x80, 0x0 ;  /* 0x000000000000781c */ /* 0x000fe40003f2f018 */
[----:B------:R-:W-:Y:S01]  /*5ea0*/  ELECT P0, URZ, PT ;  /* 0x00000000003f782f */ /* 0x000fe20003800000 */
[----:B------:R-:W-:-:S10]  /*5eb0*/  ULEA.HI.X.SX32 UR10, UR13, UR14, 0x1, UP0 ;  /* 0x0000000e0d0a7291 */ /* 0x000fd400080f0e3f */
[----:B------:R-:W-:Y:S05]  /*5ec0*/  @!P1 BRA `(.L_x_2276) ;  /* 0x0000001000909947 */ /* 0x000fea0003800000 */
[----:B------:R-:W-:Y:S01]  /*5ed0*/  ULDC.64 UR18, c[0x0][0x2d8] ;  /* 0x0000b60000127ab9 */ /* 0x000fe20000000a00 */
[----:B------:R-:W1:Y:S01]  /*5ee0*/  S2R R0, SR_TID.X ;  /* 0x0000000000007919 */ /* 0x000e620000002100 */
[----:B------:R-:W-:Y:S02]  /*5ef0*/  UIMAD UR14, UR14, UR18, URZ ;  /* 0x000000120e0e72a4 */ /* 0x000fe4000f8e023f */
[----:B------:R-:W-:Y:S02]  /*5f00*/  UIMAD.WIDE.U32 UR12, UR7, UR18, URZ ;  /* 0x00000012070c72a5 */ /* 0x000fe4000f8e003f */
[----:B------:R-:W-:Y:S02]  /*5f10*/  UIMAD UR14, UR7, UR19, UR14 ;  /* 0x00000013070e72a4 */ /* 0x000fe4000f8e020e */
[----:B------:R-:W-:Y:S02]  /*5f20*/  UIADD3 UR7, -UR9, UR11, URZ ;  /* 0x0000000b09077290 */ /* 0x000fe4000fffe13f */
[----:B------:R-:W-:-:S02]  /*5f30*/  UIADD3 UR6, UP0, UR4, UR12, URZ ;  /* 0x0000000c04067290 */ /* 0x000fc4000ff1e03f */
[----:B------:R-:W-:Y:S02]  /*5f40*/  UIADD3 UR19, UR13, UR14, URZ ;  /* 0x0000000e0d137290 */ /* 0x000fe4000fffe03f */
[----:B------:R-:W-:Y:S02]  /*5f50*/  ULOP3.LUT UR17, UR7, 0x1, URZ, 0xc0, !UPT ;  /* 0x0000000107117892 */ /* 0x000fe4000f8ec03f */
[----:B------:R-:W-:Y:S02]  /*5f60*/  UIADD3.X UR7, UR5, UR19, URZ, UP0, !UPT ;  /* 0x0000001305077290 */ /* 0x000fe400087fe43f */
[----:B------:R-:W-:Y:S01]  /*5f70*/  UISETP.NE.U32.AND UP0, UPT, UR17, 0x1, UPT ;  /* 0x000000011100788c */ /* 0x000fe2000bf05070 */
[----:B------:R-:W-:Y:S02]  /*5f80*/  ULDC.64 UR14, c[0x0][0x2e0] ;  /* 0x0000b800000e7ab9 */ /* 0x000fe40000000a00 */
[----:B------:R-:W-:-:S03]  /*5f90*/  UIMAD UR18, UR21, UR14, URZ ;  /* 0x0000000e151272a4 */ /* 0x000fc6000f8e023f */
[----:B------:R-:W-:Y:S01]  /*5fa0*/  PLOP3.LUT P1, PT, PT, PT, UP0, 0x80, 0x0 ;  /* 0x000000000000781c */ /* 0x000fe20003f2f008 */
[----:B------:R-:W-:Y:S02]  /*5fb0*/  UIMAD.WIDE.U32 UR6, UR16, UR14, UR6 ;  /* 0x0000000e100672a5 */ /* 0x000fe4000f8e0006 */
[----:B------:R-:W-:Y:S01]  /*5fc0*/  UIMAD UR18, UR16, UR15, UR18 ;  /* 0x0000000f101272a4 */ /* 0x000fe2000f8e0212 */
[----:B------:R-:W-:Y:S02]  /*5fd0*/  ULDC UR21, c[0x0][0x760] ;  /* 0x0001d80000157ab9 */ /* 0x000fe40000000800 */
[----:B------:R-:W-:Y:S02]  /*5fe0*/  UIMAD UR15, UR20, UR21, URZ ;  /* 0x00000015140f72a4 */ /* 0x000fe4000f8e023f */
[----:B------:R-:W-:Y:S01]  /*5ff0*/  UIADD3 UR24, UR7, UR18, URZ ;  /* 0x0000001207187290 */ /* 0x000fe2000fffe03f */
[----:B-1----:R-:W-:-:S04]  /*6000*/  LOP3.LUT R9, R0, 0x1f, RZ, 0xc0, !PT ;  /* 0x0000001f00097812 */ /* 0x002fc800078ec0ff */
[----:B------:R-:W-:Y:S07]  /*6010*/  @P1 BRA `(.L_x_2277) ;  /* 0x00000004006c1947 */ /* 0x000fee0003800000 */
        /* <DEDUP_REMOVED lines=11> */
.L_x_2280:
[----:B------:R-:W2:Y:S04]  /*60d0*/  LDG.E.STRONG.GPU R0, desc[UR46][R2.64] ;  /* 0x0000002e02007981 */ /* 0x000ea8000c1ef900 */
[----:B--2---:R-:W-:Y:S01]  /*60e0*/  CCTL.IVALL ;  /* 0x00000000ff00798f */ /* 0x004fe20002000000 */
[----:B------:R-:W-:Y:S05]  /*60f0*/  YIELD ;  /* 0x0000000000007946 */ /* 0x000fea0003800000 */
[----:B------:R-:W-:-:S13]  /*6100*/  ISETP.NE.AND P1, PT, R0, UR22, PT ;  /* 0x0000001600007c0c */ /* 0x000fda000bf25270 */
[----:B------:R-:W-:Y:S05]  /*6110*/  @P1 BRA `(.L_x_2280) ;  /* 0xfffffffc00ec1947 */ /* 0x000fea000383ffff */
.L_x_2279:
[----:B------:R-:W-:Y:S05]  /*6120*/  BSYNC B0 ;  /* 0x0000000000007941 */ /* 0x000fea0003800000 */
.L_x_2278:
[----:B------:R-:W-:-:S03]  /*6130*/  UMOV UR17, 0xffffffff ;  /* 0xffffffff00117882 */ /* 0x000fc60000000000 */
[----:B------:R-:W-:Y:S05]  /*6140*/  BRA.DIV UR17, `(.L_x_2281) ;  /* 0x0000004211787947 */ /* 0x000fea000b800000 */
[----:B------:R-:W-:Y:S01]  /*6150*/  NOP ;  /* 0x0000000000007918 */ /* 0x000fe20000000000 */
.L_x_2370:
        /* <DEDUP_REMOVED lines=22> */
.L_x_2283:
[----:B------:R-:W-:Y:S05]  /*62c0*/  BSYNC B0 ;  /* 0x0000000000007941 */ /* 0x000fea0003800000 */
.L_x_2282:
        /* <DEDUP_REMOVED lines=20> */
.L_x_2285:
[----:B------:R-:W-:Y:S05]  /*6410*/  BSYNC B0 ;  /* 0x0000000000007941 */ /* 0x000fea0003800000 */
.L_x_2284:
[----:B------:R-:W-:Y:S06]  /*6420*/  BAR.ARV 0xa, 0xa0 ;  /* 0x0282800000007b1d */ /* 0x000fec0000002000 */
[----:B------:R-:W-:Y:S04]  /*6430*/  BSSY B0, `(.L_x_2286) ;  /* 0x0000003000007945 */ /* 0x000fe80003800000 */
[----:B------:R-:W-:Y:S05]  /*6440*/  @!P0 BRA `(.L_x_2287) ;  /* 0x0000000000048947 */ /* 0x000fea0003800000 */
[----:B------:R-:W-:-:S04]  /*6450*/  DEPBAR.LE SB0, 0x0 ;  /* 0x000080000000791a */ /* 0x000fc80000000000 */
.L_x_2287:
[----:B------:R-:W-:Y:S05]  /*6460*/  BSYNC B0 ;  /* 0x0000000000007941 */ /* 0x000fea0003800000 */
.L_x_2286:
        /* <DEDUP_REMOVED lines=19> */
.L_x_2289:
[----:B------:R-:W-:Y:S05]  /*65a0*/  BSYNC B0 ;  /* 0x0000000000007941 */ /* 0x000fea0003800000 */
.L_x_2288:
[----:B------:R-:W-:Y:S01]  /*65b0*/  UIADD3 UR17, UR9, 0x1, URZ ;  /* 0x0000000109117890 */ /* 0x000fe2000fffe03f */
[----:B------:R-:W-:Y:S11]  /*65c0*/  BRA `(.L_x_2290) ;  /* 0x0000000000047947 */ /* 0x000ff60003800000 */
.L_x_2277:
[----:B------:R-:W-:-:S05]  /*65d0*/  UMOV UR17, UR9 ;  /* 0x0000000900117c82 */ /* 0x000fca0008000000 */
.L_x_2290:
[----:B------:R-:W-:-:S04]  /*65e0*/  UIADD3 UR9, UR9, 0x1, URZ ;  /* 0x0000000109097890 */ /* 0x000fc8000fffe03f */
[----:B------:R-:W-:-:S03]  /*65f0*/  UISETP.NE.AND UP0, UPT, UR11, UR9, UPT ;  /* 0x000000090b00728c */ /* 0x000fc6000bf05270 */
[----:B------:R-:W-:-:S03]  /*6600*/  UMOV UR9, UR17 ;  /* 0x0000001100097c82 */ /* 0x000fc60008000000 */
[----:B------:R-:W-:-:S13]  /*6610*/  PLOP3.LUT P1, PT, PT, PT, UP0, 0x80, 0x0 ;  /* 0x000000000000781c */ /* 0x000fda0003f2f008 */
[----:B------:R-:W-:Y:S05]  /*6620*/  @!P1 BRA `(.L_x_2276) ;  /* 0x0000000800b89947 */ /* 0x000fea0003800000 */
[----:B------:R-:W-:Y:S01]  /*6630*/  UMOV UR13, UR19 ;  /* 0x00000013000d7c82 */ /* 0x000fe20008000000 */
[----:B------:R-:W-:Y:S01]  /*6640*/  ULDC.64 UR20, c[0x0][0x2c0] ;  /* 0x0000b00000147ab9 */ /* 0x000fe20000000a00 */
[----:B------:R-:W-:Y:S01]  /*6650*/  UIMAD.WIDE.U32 UR12, UR16, UR14, UR12 ;  /* 0x0000000e100c72a5 */ /* 0x000fe2000f8e000c */
[----:B------:R-:W-:-:S03]  /*6660*/  UMOV UR9, UR17 ;  /* 0x0000001100097c82 */ /* 0x000fc60008000000 */
[----:B------:R-:W-:-:S04]  /*6670*/  UIADD3 UR4, UP0, UR4, UR12, URZ ;  /* 0x0000000c04047290 */ /* 0x000fc8000ff1e03f */
[----:B------:R-:W-:Y:S02]  /*6680*/  UIADD3.X UR5, UR5, UR18, UR13, UP0, !UPT ;  /* 0x0000001205057290 */ /* 0x000fe400087fe40d */
[----:B------:R-:W-:-:S04]  /*6690*/  ULEA UR14, UP0, UR4, UR20, 0x2 ;  /* 0x00000014040e7291 */ /* 0x000fc8000f80103f */
[----:B------:R-:W-:Y:S02]  /*66a0*/  ULEA.HI.X UR5, UR4, UR21, UR5, 0x2, UP0 ;  /* 0x0000001504057291 */ /* 0x000fe400080f1405 */
[----:B------:R-:W-:Y:S01]  /*66b0*/  UIADD3 UR14, UP0, UR14, 0x4000, URZ ;  /* 0x000040000e0e7890 */ /* 0x000fe2000ff1e03f */
[----:B------:R-:W-:-:S03]  /*66c0*/  UMOV UR4, URZ ;  /* 0x0000003f00047c82 */ /* 0x000fc60008000000 */
[----:B------:R-:W-:-:S12]  /*66d0*/  UIADD3.X UR5, URZ, UR5, URZ, UP0, !UPT ;  /* 0x000000053f057290 */ /* 0x000fd800087fe43f */
.L_x_2315:
        /* <DEDUP_REMOVED lines=11> */
.L_x_2293:
[----:B------:R-:W2:Y:S04]  /*6790*/  LDG.E.STRONG.GPU R0, desc[UR46][R2.64] ;  /* 0x0000002e02007981 */ /* 0x000ea8000c1ef900 */
[----:B--2---:R-:W-:Y:S01]  /*67a0*/  CCTL.IVALL ;  /* 0x00000000ff00798f */ /* 0x004fe20002000000 */
[----:B------:R-:W-:Y:S05]  /*67b0*/  YIELD ;  /* 0x0000000000007946 */ /* 0x000fea0003800000 */
[----:B------:R-:W-:-:S13]  /*67c0*/  ISETP.NE.AND P1, PT, R0, UR22, PT ;  /* 0x0000001600007c0c */ /* 0x000fda000bf25270 */
[----:B------:R-:W-:Y:S05]  /*67d0*/  @P1 BRA `(.L_x_2293) ;  /* 0xfffffffc00ec1947 */ /* 0x000fea000383ffff */
.L_x_2292:
[----:B------:R-:W-:Y:S05]  /*67e0*/  BSYNC B0 ;  /* 0x0000000000007941 */ /* 0x000fea0003800000 */
.L_x_2291:
[----:B------:R-:W-:-:S03]  /*67f0*/  UMOV UR16, 0xffffffff ;  /* 0xffffffff00107882 */ /* 0x000fc60000000000 */
[----:B------:R-:W-:Y:S05]  /*6800*/  BRA.DIV UR16, `(.L_x_2294) ;  /* 0x0000003a10e47947 */ /* 0x000fea000b800000 */
[----:B------:R-:W-:Y:S01]  /*6810*/  NOP ;  /* 0x0000000000007918 */ /* 0x000fe20000000000 */
.L_x_2373:
        /* <DEDUP_REMOVED lines=9> */
[----:B------:R-:W-:-:S03]  /*68b0*/  UMOV UR27, 0x14f00000 ;  /* 0x14f00000001b7882 */ /* 0x000fc60000000000 */
[----:B------:R-:W-:Y:S02]  /*68c0*/  ULEA.HI.X.SX32 UR16, UR16, UR24, 0x1, UP0 ;  /* 0x0000001810107291 */ /* 0x000fe400080f0e3f */
[----:B------:R-:W-:-:S04]  /*68d0*/  ULEA UR18, UP0, UR26, UR18, 0x2 ;  /* 0x000000121a127291 */ /* 0x000fc8000f80103f */
[----:B------:R-:W-:-:S03]  /*68e0*/  ULEA.HI.X UR19, UR26, UR19, UR16, 0x2, UP0 ;  /* 0x000000131a137291 */ /* 0x000fc600080f1410 */
[----:B------:R-:W-:Y:S01]  /*68f0*/  UMOV UR16, 0x400 ;  /* 0x0000040000107882 */ /* 0x000fe20000000000 */
[----:B------:R-:W-:Y:S01]  /*6900*/  UMOV UR26, 0x0 ;  /* 0x00000000001a7882 */ /* 0x000fe20000000000 */
[----:B-1----:R-:W-:-:S04]  /*6910*/  ULEA UR21, UR25, UR21, 0x18 ;  /* 0x0000001519157291 */ /* 0x002fc8000f8ec03f */
[----:B------:R-:W-:-:S09]  /*6920*/  UIADD3 UR21, UR21, 0x10000, URZ ;  /* 0x0001000015157890 */ /* 0x000fd2000fffe03f */
[----:B------:R1:W-:Y:S02]  /*6930*/  UBLKRED.G.S.ADD.F32.RN [UR18], [UR21], UR16, desc[UR26] ;  /* 0x00001a12150073bb */ /* 0x0003e400080a1410 */
[----:B-1----:R0:W-:Y:S02]  /*6940*/  UTMACMDFLUSH ;  /* 0x00000000000079b7 */ /* 0x0021e40000000000 */
.L_x_2296:
[----:B------:R-:W-:Y:S05]  /*6950*/  BSYNC B0 ;  /* 0x0000000000007941 */ /* 0x000fea0003800000 */
.L_x_2295:
        /* <DEDUP_REMOVED lines=17> */
.L_x_2298:
[----:B------:R-:W-:Y:S05]  /*6a70*/  BSYNC B0 ;  /* 0x0000000000007941 */ /* 0x000fea0003800000 */
.L_x_2297:
[----:B------:R-:W-:Y:S06]  /*6a80*/  BAR.ARV 0xa, 0xa0 ;  /* 0x0282800000007b1d */ /* 0x000fec0000002000 */
[----:B------:R-:W-:Y:S04]  /*6a90*/  BSSY B0, `(.L_x_2299) ;  /* 0x0000003000007945 */ /* 0x000fe80003800000 */
[----:B------:R-:W-:Y:S05]  /*6aa0*/  @!P0 BRA `(.L_x_2300) ;  /* 0x0000000000048947 */ /* 0x000fea0003800000 */
[----:B------:R-:W-:-:S04]  /*6ab0*/  DEPBAR.LE SB0, 0x0 ;  /* 0x000080000000791a */ /* 0x000fc80000000000 */
.L_x_2300:
[----:B------:R-:W-:Y:S05]  /*6ac0*/  BSYNC B0 ;  /* 0x0000000000007941 */ /* 0x000fea0003800000 */
.L_x_2299:
        /* <DEDUP_REMOVED lines=19> */
.L_x_2302:
[----:B------:R-:W-:Y:S05]  /*6c00*/  BSYNC B0 ;  /* 0x0000000000007941 */ /* 0x000fea0003800000 */
.L_x_2301:
        /* <DEDUP_REMOVED lines=9> */
.L_x_2305:
[----:B------:R-:W2:Y:S04]  /*6ca0*/  LDG.E.STRONG.GPU R0, desc[UR46][R2.64] ;  /* 0x0000002e02007981 */ /* 0x000ea8000c1ef900 */
[----:B--2---:R-:W-:Y:S01]  /*6cb0*/  CCTL.IVALL ;  /* 0x00000000ff00798f */ /* 0x004fe20002000000 */
[----:B------:R-:W-:Y:S05]  /*6cc0*/  YIELD ;  /* 0x0000000000007946 */ /* 0x000fea0003800000 */
[----:B------:R-:W-:-:S13]  /*6cd0*/  ISETP.NE.AND P1, PT, R0, UR22, PT ;  /* 0x0000001600007c0c */ /* 0x000fda000bf25270 */
[----:B------:R-:W-:Y:S05]  /*6ce0*/  @P1 BRA `(.L_x_2305) ;  /* 0xfffffffc00ec1947 */ /* 0x000fea000383ffff */
.L_x_2304:
[----:B------:R-:W-:Y:S05]  /*6cf0*/  BSYNC B0 ;  /* 0x0000000000007941 */ /* 0x000fea0003800000 */
.L_x_2303:
[----:B------:R-:W-:-:S03]  /*6d00*/  UMOV UR12, 0xffffffff ;  /* 0xffffffff000c7882 */ /* 0x000fc60000000000 */
[----:B------:R-:W-:Y:S05]  /*6d10*/  BRA.DIV UR12, `(.L_x_2306) ;  /* 0x000000360cbc7947 */ /* 0x000fea000b800000 */
[----:B------:R-:W-:Y:S01]  /*6d20*/  NOP ;  /* 0x0000000000007918 */ /* 0x000fe20000000000 */
.L_x_2376:
        /* <DEDUP_REMOVED lines=15> */
.L_x_2308:
[----:B------:R-:W-:Y:S05]  /*6e20*/  BSYNC B0 ;  /* 0x0000000000007941 */ /* 0x000fea0003800000 */
.L_x_2307:
        /* <DEDUP_REMOVED lines=15> */
.L_x_2310:
[----:B------:R-:W-:Y:S05]  /*6f20*/  BSYNC B0 ;  /* 0x0000000000007941 */ /* 0x000fea0003800000 */
.L_x_2309:
[----:B------:R-:W-:Y:S06]  /*6f30*/  BAR.ARV 0xa, 0xa0 ;  /* 0x0282800000007b1d */ /* 0x000fec0000002000 */
[----:B------:R-:W-:Y:S04]  /*6f40*/  BSSY B0, `(.L_x_2311) ;  /* 0x0000003000007945 */ /* 0x000fe80003800000 */
[----:B------:R-:W-:Y:S05]  /*6f50*/  @!P0 BRA `(.L_x_2312) ;  /* 0x0000000000048947 */ /* 0x000fea0003800000 */
[----:B------:R-:W-:-:S04]  /*6f60*/  DEPBAR.LE SB0, 0x0 ;  /* 0x000080000000791a */ /* 0x000fc80000000000 */
.L_x_2312:
[----:B------:R-:W-:Y:S05]  /*6f70*/  BSYNC B0 ;  /* 0x0000000000007941 */ /* 0x000fea0003800000 */
.L_x_2311:
        /* <DEDUP_REMOVED lines=19> */
.L_x_2314:
[----:B------:R-:W-:Y:S05]  /*70b0*/  BSYNC B0 ;  /* 0x0000000000007941 */ /* 0x000fea0003800000 */
.L_x_2313:
[----:B------:R-:W-:Y:S02]  /*70c0*/  UIADD3 UR9, UR9, 0x2, URZ ;  /* 0x0000000209097890 */ /* 0x000fe4000fffe03f */
[----:B------:R-:W-:Y:S02]  /*70d0*/  UIADD3 UR4, UR4, 0x4000, URZ ;  /* 0x0000400004047890 */ /* 0x000fe4000fffe03f */
[----:B------:R-:W-:-:S06]  /*70e0*/  UISETP.GE.AND UP0, UPT, UR9, UR11, UPT ;  /* 0x0000000b0900728c */ /* 0x000fcc000bf06270 */
[----:B------:R-:W-:-:S13]  /*70f0*/  PLOP3.LUT P1, PT, PT, PT, UP0, 0x80, 0x0 ;  /* 0x000000000000781c */ /* 0x000fda0003f2f008 */
[----:B------:R-:W-:Y:S05]  /*7100*/  @!P1 BRA `(.L_x_2315) ;  /* 0xfffffff400749947 */ /* 0x000fea000383ffff */
.L_x_2276:
        /* <DEDUP_REMOVED lines=41> */
.L_x_2318:
[----:B------:R-:W-:Y:S05]  /*73a0*/  BSYNC B0 ;  /* 0x0000000000007941 */ /* 0x000fea0003800000 */
.L_x_2317:
[----:B------:R-:W-:Y:S05]  /*73b0*/  BRA `(.L_x_2319) ;  /* 0x0000000000047947 */ /* 0x000fea0003800000 */
.L_x_2316:
[----:B------:R-:W-:-:S05]  /*73c0*/  UMOV UR4, UR9 ;  /* 0x0000000900047c82 */ /* 0x000fca0008000000 */
.L_x_2319:
        /* <DEDUP_REMOVED lines=11> */
.L_x_2324:
        /* <DEDUP_REMOVED lines=24> */
.L_x_2321:
[----:B------:R-:W-:Y:S05]  /*7600*/  BSYNC B0 ;  /* 0x0000000000007941 */ /* 0x000fea0003800000 */
.L_x_2320:
        /* <DEDUP_REMOVED lines=24> */
.L_x_2323:
[----:B------:R-:W-:Y:S05]  /*7790*/  BSYNC B0 ;  /* 0x0000000000007941 */ /* 0x000fea0003800000 */
.L_x_2322:
[----:B------:R-:W-:Y:S02]  /*77a0*/  UIADD3 UR7, UR7, 0x2, URZ ;  /* 0x0000000207077890 */ /* 0x000fe4000fffe03f */
[----:B------:R-:W-:Y:S02]  /*77b0*/  ULEA UR5, UR19, UR5, 0x1 ;  /* 0x0000000513057291 */ /* 0x000fe4000f8e083f */
[----:B------:R-:W-:Y:S02]  /*77c0*/  ULEA UR6, UR19, UR6, 0x1 ;  /* 0x0000000613067291 */ /* 0x000fe4000f8e083f */
[----:B------:R-:W-:-:S13]  /*77d0*/  ISETP.NE.AND P0, PT, RZ, UR7, PT ;  /* 0x00000007ff007c0c */ /* 0x000fda000bf05270 */
[----:B------:R-:W-:Y:S05]  /*77e0*/  @!P0 BRA `(.L_x_2227) ;  /* 0x0000002800388947 */ /* 0x000fea0003800000 */
[----:B------:R-:W-:Y:S05]  /*77f0*/  BRA `(.L_x_2324) ;  /* 0xfffffffc00207947 */ /* 0x000fea000383ffff */
.L_x_2268:
        /* <DEDUP_REMOVED lines=14> */
.L_x_2325:
        /* <DEDUP_REMOVED lines=14> */
.L_x_2327:
[----:B------:R-:W-:-:S05]  /*79c0*/  ULDC UR4, c[0x0][0x8c4] ;  /* 0x0002310000047ab9 */ /* 0x000fca0000000800 */
.L_x_2326:
        /* <DEDUP_REMOVED lines=59> */
.L_x_2329:
        /* <DEDUP_REMOVED lines=13> */
.L_x_2330:
        /* <DEDUP_REMOVED lines=8> */
.L_x_2331:
        /* <DEDUP_REMOVED lines=21> */
.L_x_2332:
        /* <DEDUP_REMOVED lines=50> */
.L_x_2377:
        /* <DEDUP_REMOVED lines=15> */
.L_x_2335:
        /* <DEDUP_REMOVED lines=97> */
.L_x_2346:
[----:B-123--:R-:W-:-:S04]  /*8a40*/  SHF.L.U32 R18, R10, 0x1f, RZ ;  /* 0x0000001f0a127819 */ /* 0x00efc800000006ff */
[----:B------:R-:W2:Y:S02]  /*8a50*/  SYNCS.PHASECHK.TRANS64.TRYWAIT P1, [R15+URZ+0x30840], R18 ;  /* 0x030840120f0075a7 */ /* 0x000ea4000802017f */
[----:B--2---:R-:W-:Y:S05]  /*8a60*/  @!P1 BRA `(.L_x_2338) ;  /* 0x0000001800989947 */ /* 0x004fea0003800000 */
.L_x_2378:
        /* <DEDUP_REMOVED lines=8> */
.L_x_2339:
        /* <DEDUP_REMOVED lines=37> */
.L_x_2379:
        /* <DEDUP_REMOVED lines=8> */
.L_x_2341:
        /* <DEDUP_REMOVED lines=37> */
.L_x_2380:
        /* <DEDUP_REMOVED lines=8> */
.L_x_2343:
        /* <DEDUP_REMOVED lines=31> */
.L_x_2382:
        /* <DEDUP_REMOVED lines=8> */
.L_x_2345:
        /* <DEDUP_REMOVED lines=37> */
.L_x_2337:
[----:B------:R-:W4:Y:S02]  /*9550*/  LDL.LU R4, [R1+0x4] ;  /* 0x0000040001047983 */ /* 0x000f240000300800 */
[----:B----4-:R-:W-:Y:S02]  /*9560*/  ISETP.NE.AND P1, PT, R4, RZ, PT ;  /* 0x000000ff0400720c */ /* 0x010fe40003f25270 */
[----:B------:R4:W5:Y:S11]  /*9570*/  LDL R4, [R1] ;  /* 0x0000000001047983 */ /* 0x0009760000100800 */
[----:B----4-:R-:W-:Y:S05]  /*9580*/  @!P1 BRA `(.L_x_2336) ;  /* 0x00000004005c9947 */ /* 0x010fea0003800000 */
[----:B------:R-:W-:-:S04]  /*9590*/  SHF.L.U32 R12, R10, 0x1f, RZ ;  /* 0x0000001f0a0c7819 */ /* 0x000fc800000006ff */
[----:B------:R-:W4:Y:S02]  /*95a0*/  SYNCS.PHASECHK.TRANS64.TRYWAIT P1, [R15+URZ+0x30840], R12 ;  /* 0x0308400c0f0075a7 */ /* 0x000f24000802017f */
[----:B----4-:R-:W-:Y:S05]  /*95b0*/  @!P1 BRA `(.L_x_2347) ;  /* 0x0000001000189947 */ /* 0x010fea0003800000 */
.L_x_2383:
        /* <DEDUP_REMOVED lines=8> */
.L_x_2348:
        /* <DEDUP_REMOVED lines=34> */
.L_x_2384:
        /* <DEDUP_REMOVED lines=8> */
.L_x_2350:
        /* <DEDUP_REMOVED lines=34> */
.L_x_2336:
[----:B------:R-:W1:Y:S01]  /*9b00*/  S2R R0, SR_TID.X ;  /* 0x0000000000007919 */ /* 0x000e620000002100 */
[----:B------:R-:W-:Y:S01]  /*9b10*/  IMAD R3, R16, 0x8, R15 ;  /* 0x0000000810037824 */ /* 0x000fe200078e020f */
[----:B-1----:R-:W-:Y:S02]  /*9b20*/  LOP3.LUT R2, R0, 0x7f, RZ, 0xc0, !PT ;  /* 0x0000007f00027812 */ /* 0x002fe400078ec0ff */
[----:B------:R-:W-:Y:S02]  /*9b30*/  SHF.L.U32 R0, R10, 0x1f, RZ ;  /* 0x0000001f0a007819 */ /* 0x000fe400000006ff */
[----:B------:R-:W-:Y:S02]  /*9b40*/  ISETP.NE.AND P1, PT, R2, RZ, PT ;  /* 0x000000ff0200720c */ /* 0x000fe40003f25270 */
[----:B------:R-:W1:Y:S02]  /*9b50*/  SYNCS.PHASECHK.TRANS64.TRYWAIT P0, [R3+URZ+0x30840], R0 ;  /* 0x03084000030075a7 */ /* 0x000e64000800017f */
[----:B-1----:R-:W-:Y:S09]  /*9b60*/  @!P0 BRA `(.L_x_2351) ;  /* 0x0000000800d48947 */ /* 0x002ff20003800000 */
.L_x_2385:
[----:B------:R-:W-:Y:S05]  /*9b70*/  @P1 BRA `(.L_x_2352) ;  /* 0x0000000000181947 */ /* 0x000fea0003800000 */
[----:B------:R-:W1:Y:S01]  /*9b80*/  S2R R2, SR_TID.X ;  /* 0x0000000000027919 */ /* 0x000e620000002100 */
[----:B------:R-:W-:-:S04]  /*9b90*/  IMAD.MOV.U32 R0, RZ, RZ, 0x4100 ;  /* 0x00004100ff007424 */ /* 0x000fc800078e00ff */
[----:B------:R1:W-:Y:S02]  /*9ba0*/  SYNCS.ARRIVE.TRANS64 RZ, [R3+URZ+0x30830], R0 ;  /* 0x0308300003ff79a7 */ /* 0x0003e4000800003f */
[----:B-1----:R-:W-:-:S13]  /*9bb0*/  LOP3.LUT P0, RZ, R2, 0x1f, RZ, 0xc0, !PT ;  /* 0x0000001f02ff7812 */ /* 0x002fda000780c0ff */
[----:B------:R-:W-:Y:S05]  /*9bc0*/  @!P0 BRA `(.L_x_2352) ;  /* 0x0000000000048947 */ /* 0x000fea0003800000 */
[----:B------:R-:W-:Y:S01]  /*9bd0*/  BPT.TRAP 0x1 ;  /* 0x000000040000795c */ /* 0x000fe20000300000 */
.L_x_2352:
        /* <DEDUP_REMOVED lines=41> */
.L_x_2333:
[----:B------:R-:W-:Y:S05]  /*9e70*/  BSYNC B0 ;  /* 0x0000000000007941 */ /* 0x000fea0003800000 */
.L_x_2328:
[----:B------:R-:W-:-:S03]  /*9e80*/  UMOV UR8, 0xffffffff ;  /* 0xffffffff00087882 */ /* 0x000fc60000000000 */
[----:B------:R-:W-:Y:S05]  /*9e90*/  BRA.DIV UR8, `(.L_x_2353) ;  /* 0x0000000a081c7947 */ /* 0x000fea000b800000 */
[----:B------:R-:W-:-:S13]  /*9ea0*/  ELECT P6, URZ, PT ;  /* 0x00000000003f782f */ /* 0x000fda00038c0000 */
.L_x_2388:
[----:B------:R-:W-:Y:S05]  /*9eb0*/  @!P6 BRA `(.L_x_2227) ;  /* 0x000000000084e947 */ /* 0x000fea0003800000 */
[----:B------:R-:W-:-:S06]  /*9ec0*/  ULOP3.LUT UR8, UR38, 0x2, URZ, 0xfc, !UPT ;  /* 0x0000000226087892 */ /* 0x000fcc000f8efc3f */
[----:B------:R-:W-:-:S05]  /*9ed0*/  IMAD.U32 R2, RZ, RZ, UR8 ;  /* 0x00000008ff027e24 */ /* 0x000fca000f8e00ff */
[----:B------:R-:W-:-:S13]  /*9ee0*/  ISETP.NE.AND P2, PT, R2, 0x3, PT ;  /* 0x000000030200780c */ /* 0x000fda0003f45270 */
[----:B------:R-:W-:Y:S05]  /*9ef0*/  @!P2 BRA `(.L_x_2354) ;  /* 0x000000000004a947 */ /* 0x000fea0003800000 */
[----:B---3--:R-:W-:Y:S01]  /*9f00*/  BPT.TRAP 0x1 ;  /* 0x000000040000795c */ /* 0x008fe20000300000 */
.L_x_2354:
        /* <DEDUP_REMOVED lines=15> */
.L_x_2389:
[----:B------:R-:W2:Y:S02]  /*a000*/  SYNCS.PHASECHK.TRANS64.TRYWAIT P0, [R3+URZ], R2 ;  /* 0x00000002030075a7 */ /* 0x000ea4000800017f */
[----:B--2---:R-:W-:Y:S05]  /*a010*/  @!P0 BRA `(.L_x_2356) ;  /* 0x0000000400f08947 */ /* 0x004fea0003800000 */
.L_x_2390:
[----:B------:R-:W-:Y:S05]  /*a020*/  @!P2 BRA `(.L_x_2357) ;  /* 0x000000000004a947 */ /* 0x000fea0003800000 */
[----:B---3--:R-:W-:Y:S01]  /*a030*/  BPT.TRAP 0x1 ;  /* 0x000000040000795c */ /* 0x008fe20000300000 */
.L_x_2357:
[----:B--2---:R-:W-:-:S04]  /*a040*/  VIADD R3, R8, 0x30840 ;  /* 0x0003084008037836 */ /* 0x004fc80000000000 */
[----:B------:R-:W-:-:S04]  /*a050*/  IMAD R5, R0, 0x8, R3 ;  /* 0x0000000800057824 */ /* 0x000fc800078e0203 */
[----:B------:R-:W2:Y:S02]  /*a060*/  SYNCS.PHASECHK.TRANS64.TRYWAIT P0, [R5+URZ], R4 ;  /* 0x00000004050075a7 */ /* 0x000ea4000800017f */
[----:B--2---:R-:W-:Y:S05]  /*a070*/  @!P0 BRA `(.L_x_2358) ;  /* 0x0000000400ec8947 */ /* 0x004fea0003800000 */
.L_x_2391:
[----:B------:R-:W-:-:S07]  /*a080*/  IMAD R3, R6, 0x8, R3 ;  /* 0x0000000806037824 */ /* 0x000fce00078e0203 */
.L_x_2359:
[----:B----4-:R4:W1:Y:S02]  /*a090*/  SYNCS.PHASECHK.TRANS64.TRYWAIT P0, [R3+URZ], R2 ;  /* 0x00000002030075a7 */ /* 0x010864000800017f */
[----:B-1----:R-:W-:Y:S05]  /*a0a0*/  @!P0 NANOSLEEP.SYNCS 0x989680 ;  /* 0x009896800000895d */ /* 0x002fea0003900000 */
[----:B------:R-:W1:Y:S02]  /*a0b0*/  @!P0 SYNCS.PHASECHK.TRANS64 P0, [R3+URZ], R2 ;  /* 0x00000002030085a7 */ /* 0x000e64000800007f */
[----:B-1----:R-:W-:Y:S05]  /*a0c0*/  @!P0 BRA `(.L_x_2359) ;  /* 0xfffffffc00f08947 */ /* 0x002fea000383ffff */
.L_x_2227:
[----:B---3--:R-:W-:Y:S05]  /*a0d0*/  BSYNC B6 ;  /* 0x0000000000067941 */ /* 0x008fea0003800000 */
.L_x_2221:
[----:B------:R-:W-:Y:S05]  /*a0e0*/  EXIT ;  /* 0x000000000000794d */ /* 0x000fea0003800000 */
.L_x_2238:
[----:B------:R-:W-:Y:S02]  /*a0f0*/  IMAD.MOV.U32 R12, RZ, RZ, RZ ;  /* 0x000000ffff0c7224 */ /* 0x000fe400078e00ff */
[----:B------:R-:W-:Y:S02]  /*a100*/  IMAD.MOV.U32 R11, RZ, RZ, 0x1f ;  /* 0x0000001fff0b7424 */ /* 0x000fe400078e00ff */
[----:B------:R-:W-:-:S07]  /*a110*/  IMAD.MOV.U32 R15, RZ, RZ, -0x1 ;  /* 0xffffffffff0f7424 */ /* 0x000fce00078e00ff */
[----:B------:R-:W-:Y:S05]  /*a120*/  WARPSYNC.COLLECTIVE R15, `(.L_x_2360) ;  /* 0x000000000f087348 */ /* 0x000fea0003c00000 */
[----:B------:R1:W2:Y:S02]  /*a130*/  SHFL.IDX P6, R14, R13, R12, R11 ;  /* 0x0000000c0d0e7389 */ /* 0x0002a400000c000b */
[----:B-12---:R-:W-:Y:S01]  /*a140*/  ENDCOLLECTIVE ;  /* 0x000000000000791b */ /* 0x006fe20003800000 */
.L_x_2360:
[----:B------:R-:W-:Y:S05]  /*a150*/  BRA `(.L_x_2361) ;  /* 0xffffff7400347947 */ /* 0x000fea000383ffff */
.L_x_2240:
[----:B--2---:R2:W3:Y:S02]  /*a160*/  SYNCS.PHASECHK.TRANS64.TRYWAIT P0, [R231+URZ+0x30800], R8 ;  /* 0x03080008e70075a7 */ /* 0x0044e4000800017f */
[----:B---3--:R-:W-:Y:S05]  /*a170*/  @!P0 NANOSLEEP.SYNCS 0x989680 ;  /* 0x009896800000895d */ /* 0x008fea0003900000 */
[----:B------:R-:W3:Y:S02]  /*a180*/  @!P0 SYNCS.PHASECHK.TRANS64 P0, [R231+URZ+0x30800], R8 ;  /* 0x03080008e70085a7 */ /* 0x000ee4000800007f */
[----:B---3--:R-:W-:Y:S05]  /*a190*/  @!P0 BRA `(.L_x_2240) ;  /* 0xfffffffc00f08947 */ /* 0x008fea000383ffff */
[----:B------:R-:W-:Y:S05]  /*a1a0*/  BRA `(.L_x_2239) ;  /* 0xffffff74007c7947 */ /* 0x000fea000383ffff */
.L_x_2244:
[----:B---3--:R3:W4:Y:S02]  /*a1b0*/  SYNCS.PHASECHK.TRANS64.TRYWAIT P0, [R0+URZ+0x30810], R7 ;  /* 0x03081007000075a7 */ /* 0x008724000800017f */
[----:B----4-:R-:W-:Y:S05]  /*a1c0*/  @!P0 NANOSLEEP.SYNCS 0x989680 ;  /* 0x009896800000895d */ /* 0x010fea0003900000 */
[----:B------:R-:W4:Y:S02]  /*a1d0*/  @!P0 SYNCS.PHASECHK.TRANS64 P0, [R0+URZ+0x30810], R7 ;  /* 0x03081007000085a7 */ /* 0x000f24000800007f */
[----:B----4-:R-:W-:Y:S05]  /*a1e0*/  @!P0 BRA `(.L_x_2244) ;  /* 0xfffffffc00f08947 */ /* 0x010fea000383ffff */
[----:B------:R-:W-:Y:S05]  /*a1f0*/  BRA `(.L_x_2243) ;  /* 0xffffff7c00107947 */ /* 0x000fea000383ffff */
.L_x_2248:
[----:B------:R1:W1:Y:S02]  /*a200*/  SYNCS.PHASECHK.TRANS64.TRYWAIT P0, [R0+URZ+0x30830], R7 ;  /* 0x03083007000075a7 */ /* 0x000264000800017f */
[----:B-1----:R-:W-:Y:S05]  /*a210*/  @!P0 NANOSLEEP.SYNCS 0x989680 ;  /* 0x009896800000895d */ /* 0x002fea0003900000 */
[----:B------:R-:W1:Y:S02]  /*a220*/  @!P0 SYNCS.PHASECHK.TRANS64 P0, [R0+URZ+0x30830], R7 ;  /* 0x03083007000085a7 */ /* 0x000e64000800007f */
[----:B-1----:R-:W-:Y:S05]  /*a230*/  @!P0 BRA `(.L_x_2248) ;  /* 0xfffffffc00f08947 */ /* 0x002fea000383ffff */
[----:B------:R-:W-:Y:S05]  /*a240*/  BRA `(.L_x_2247) ;  /* 0xffffff8000687947 */ /* 0x000fea000383ffff */
.L_x_2255:
[----:B------:R-:W-:Y:S01]  /*a250*/  BSSY B0, `(.L_x_2362) ;  /* 0x0000005000007945 */ /* 0x000fe20003800000 */
[----:B------:R-:W-:-:S07]  /*a260*/  IMAD.MOV.U32 R15, RZ, RZ, -0x1 ;  /* 0xffffffffff0f7424 */ /* 0x000fce00078e00ff */
[----:B-1----:R-:W-:Y:S05]  /*a270*/  WARPSYNC.COLLECTIVE R15, `(.L_x_2363) ;  /* 0x000000000f087348 */ /* 0x002fea0003c00000 */
[----:B------:R-:W-:Y:S01]  /*a280*/  NOP ;  /* 0x0000000000007918 */ /* 0x000fe20000000000 */
[----:B-1----:R-:W-:Y:S01]  /*a290*/  ENDCOLLECTIVE ;  /* 0x000000000000791b */ /* 0x002fe20003800000 */
.L_x_2363:
[----:B------:R-:W-:Y:S05]  /*a2a0*/  BSYNC B0 ;  /* 0x0000000000007941 */ /* 0x000fea0003800000 */
.L_x_2362:
[----:B------:R-:W-:Y:S05]  /*a2b0*/  BRA `(.L_x_2364) ;  /* 0xffffffac00247947 */ /* 0x000fea000383ffff */
.L_x_2264:
[----:B------:R-:W-:Y:S01]  /*a2c0*/  BSSY B0, `(.L_x_2365) ;  /* 0x0000005000007945 */ /* 0x000fe20003800000 */
[----:B------:R-:W-:-:S07]  /*a2d0*/  IMAD.MOV.U32 R15, RZ, RZ, -0x1 ;  /* 0xffffffffff0f7424 */ /* 0x000fce00078e00ff */
[----:B-12---:R-:W-:Y:S05]  /*a2e0*/  WARPSYNC.COLLECTIVE R15, `(.L_x_2366) ;  /* 0x000000000f087348 */ /* 0x006fea0003c00000 */
[----:B------:R-:W-:Y:S01]  /*a2f0*/  NOP ;  /* 0x0000000000007918 */ /* 0x000fe20000000000 */
[----:B-12---:R-:W-:Y:S01]  /*a300*/  ENDCOLLECTIVE ;  /* 0x000000000000791b */ /* 0x006fe20003800000 */
.L_x_2366:
[----:B------:R-:W-:Y:S05]  /*a310*/  BSYNC B0 ;  /* 0x0000000000007941 */ /* 0x000fea0003800000 */
.L_x_2365:
[----:B------:R-:W-:Y:S05]  /*a320*/  BRA `(.L_x_2367) ;  /* 0xffffffb000287947 */ /* 0x000fea000383ffff */
.L_x_2281:
[----:B------:R-:W-:Y:S01]  /*a330*/  BSSY B0, `(.L_x_2368) ;  /* 0x0000005000007945 */ /* 0x000fe20003800000 */
[----:B------:R-:W-:-:S07]  /*a340*/  IMAD.MOV.U32 R15, RZ, RZ, -0x1 ;  /* 0xffffffffff0f7424 */ /* 0x000fce00078e00ff */
[----:B------:R-:W-:Y:S05]  /*a350*/  WARPSYNC.COLLECTIVE R15, `(.L_x_2369) ;  /* 0x000000000f087348 */ /* 0x000fea0003c00000 */
[----:B------:R-:W-:Y:S01]  /*a360*/  NOP ;  /* 0x0000000000007918 */ /* 0x000fe20000000000 */
[----:B------:R-:W-:Y:S01]  /*a370*/  ENDCOLLECTIVE ;  /* 0x000000000000791b */ /* 0x000fe20003800000 */
.L_x_2369:
[----:B------:R-:W-:Y:S05]  /*a380*/  BSYNC B0 ;  /* 0x0000000000007941 */ /* 0x000fea0003800000 */
.L_x_2368:
[----:B------:R-:W-:Y:S05]  /*a390*/  BRA `(.L_x_2370) ;  /* 0xffffffbc00707947 */ /* 0x000fea000383ffff */
.L_x_2294:
[----:B------:R-:W-:Y:S01]  /*a3a0*/  BSSY B0, `(.L_x_2371) ;  /* 0x0000005000007945 */ /* 0x000fe20003800000 */
[----:B------:R-:W-:-:S07]  /*a3b0*/  IMAD.MOV.U32 R15, RZ, RZ, -0x1 ;  /* 0xffffffffff0f7424 */ /* 0x000fce00078e00ff */
[----:B------:R-:W-:Y:S05]  /*a3c0*/  WARPSYNC.COLLECTIVE R15, `(.L_x_2372) ;  /* 0x000000000f087348 */ /* 0x000fea0003c00000 */
[----:B------:R-:W-:Y:S01]  /*a3d0*/  NOP ;  /* 0x0000000000007918 */ /* 0x000fe20000000000 */
[----:B------:R-:W-:Y:S01]  /*a3e0*/  ENDCOLLECTIVE ;  /* 0x000000000000791b */ /* 0x000fe20003800000 */
.L_x_2372:
[----:B------:R-:W-:Y:S05]  /*a3f0*/  BSYNC B0 ;  /* 0x0000000000007941 */ /* 0x000fea0003800000 */
.L_x_2371:
[----:B------:R-:W-:Y:S05]  /*a400*/  BRA `(.L_x_2373) ;  /* 0xffffffc400047947 */ /* 0x000fea000383ffff */
.L_x_2306:
[----:B------:R-:W-:Y:S01]  /*a410*/  BSSY B0, `(.L_x_2374) ;  /* 0x0000005000007945 */ /* 0x000fe20003800000 */
[----:B------:R-:W-:-:S07]  /*a420*/  IMAD.MOV.U32 R15, RZ, RZ, -0x1 ;  /* 0xffffffffff0f7424 */ /* 0x000fce00078e00ff */
[----:B------:R-:W-:Y:S05]  /*a430*/  WARPSYNC.COLLECTIVE R15, `(.L_x_2375) ;  /* 0x000000000f087348 */ /* 0x000fea0003c00000 */
[----:B------:R-:W-:Y:S01]  /*a440*/  NOP ;  /* 0x0000000000007918 */ /* 0x000fe20000000000 */
[----:B------:R-:W-:Y:S01]  /*a450*/  ENDCOLLECTIVE ;  /* 0x000000000000791b */ /* 0x000fe20003800000 */
.L_x_2375:
[----:B------:R-:W-:Y:S05]  /*a460*/  BSYNC B0 ;  /* 0x0000000000007941 */ /* 0x000fea0003800000 */
.L_x_2374:
[----:B------:R-:W-:Y:S05]  /*a470*/  BRA `(.L_x_2376) ;  /* 0xffffffc8002c7947 */ /* 0x000fea000383ffff */
.L_x_2334:
[----:B-1----:R1:W2:Y:S02]  /*a480*/  SYNCS.PHASECHK.TRANS64.TRYWAIT P0, [R15+URZ+0x30820], R0 ;  /* 0x030820000f0075a7 */ /* 0x0022a4000800017f */
[----:B--2---:R-:W-:Y:S05]  /*a490*/  @!P0 NANOSLEEP.SYNCS 0x989680 ;  /* 0x009896800000895d */ /* 0x004fea0003900000 */
[----:B------:R-:W2:Y:S02]  /*a4a0*/  @!P0 SYNCS.PHASECHK.TRANS64 P0, [R15+URZ+0x30820], R0 ;  /* 0x030820000f0085a7 */ /* 0x000ea4000800007f */
[----:B--2---:R-:W-:Y:S05]  /*a4b0*/  @!P0 BRA `(.L_x_2334) ;  /* 0xfffffffc00f08947 */ /* 0x004fea000383ffff */
[----:B------:R-:W-:Y:S05]  /*a4c0*/  BRA `(.L_x_2377) ;  /* 0xffffffdc009c7947 */ /* 0x000fea000383ffff */
.L_x_2338:
[----:B--2---:R2:W3:Y:S02]  /*a4d0*/  SYNCS.PHASECHK.TRANS64.TRYWAIT P1, [R15+URZ+0x30840], R18 ;  /* 0x030840120f0075a7 */ /* 0x0044e4000802017f */
[----:B---3--:R-:W-:Y:S05]  /*a4e0*/  @!P1 NANOSLEEP.SYNCS 0x989680 ;  /* 0x009896800000995d */ /* 0x008fea0003900000 */
[----:B------:R-:W3:Y:S02]  /*a4f0*/  @!P1 SYNCS.PHASECHK.TRANS64 P1, [R15+URZ+0x30840], R18 ;  /* 0x030840120f0095a7 */ /* 0x000ee4000802007f */
[----:B---3--:R-:W-:Y:S05]  /*a500*/  @!P1 BRA `(.L_x_2338) ;  /* 0xfffffffc00f09947 */ /* 0x008fea000383ffff */
[----:B------:R-:W-:Y:S05]  /*a510*/  BRA `(.L_x_2378) ;  /* 0xffffffe400547947 */ /* 0x000fea000383ffff */
.L_x_2340:
[----:B-1----:R1:W3:Y:S02]  /*a520*/  SYNCS.PHASECHK.TRANS64.TRYWAIT P1, [R15+URZ+0x30828], R18 ;  /* 0x030828120f0075a7 */ /* 0x0022e4000802017f */
[----:B---3--:R-:W-:Y:S05]  /*a530*/  @!P1 NANOSLEEP.SYNCS 0x989680 ;  /* 0x009896800000995d */ /* 0x008fea0003900000 */
[----:B------:R-:W3:Y:S02]  /*a540*/  @!P1 SYNCS.PHASECHK.TRANS64 P1, [R15+URZ+0x30828], R18 ;  /* 0x030828120f0095a7 */ /* 0x000ee4000802007f */
[----:B---3--:R-:W-:Y:S05]  /*a550*/  @!P1 BRA `(.L_x_2340) ;  /* 0xfffffffc00f09947 */ /* 0x008fea000383ffff */
[----:B------:R-:W-:Y:S05]  /*a560*/  BRA `(.L_x_2379) ;  /* 0xffffffe400f47947 */ /* 0x000fea000383ffff */
.L_x_2342:
[----:B---3--:R3:W4:Y:S02]  /*a570*/  SYNCS.PHASECHK.TRANS64.TRYWAIT P1, [R15+URZ+0x30848], R18 ;  /* 0x030848120f0075a7 */ /* 0x008724000802017f */
[----:B----4-:R-:W-:Y:S05]  /*a580*/  @!P1 NANOSLEEP.SYNCS 0x989680 ;  /* 0x009896800000995d */ /* 0x010fea0003900000 */
[----:B------:R-:W4:Y:S02]  /*a590*/  @!P1 SYNCS.PHASECHK.TRANS64 P1, [R15+URZ+0x30848], R18 ;  /* 0x030848120f0095a7 */ /* 0x000f24000802007f */
[----:B----4-:R-:W-:Y:S05]  /*a5a0*/  @!P1 BRA `(.L_x_2342) ;  /* 0xfffffffc00f09947 */ /* 0x010fea000383ffff */
[----:B------:R-:W-:Y:S05]  /*a5b0*/  BRA `(.L_x_2380) ;  /* 0xffffffe800947947 */ /* 0x000fea000383ffff */
.L_x_2344:
[----:B------:R-:W-:-:S07]  /*a5c0*/  SHF.L.U32 R4, R10, 0x1f, RZ ;  /* 0x0000001f0a047819 */ /* 0x000fce00000006ff */
.L_x_2381:
[----:B----4-:R4:W1:Y:S02]  /*a5d0*/  SYNCS.PHASECHK.TRANS64.TRYWAIT P1, [R15+URZ+0x30820], R4 ;  /* 0x030820040f0075a7 */ /* 0x010864000802017f */
[----:B-1----:R-:W-:Y:S05]  /*a5e0*/  @!P1 NANOSLEEP.SYNCS 0x989680 ;  /* 0x009896800000995d */ /* 0x002fea0003900000 */
[----:B------:R-:W1:Y:S02]  /*a5f0*/  @!P1 SYNCS.PHASECHK.TRANS64 P1, [R15+URZ+0x30820], R4 ;  /* 0x030820040f0095a7 */ /* 0x000e64000802007f */
[----:B-1----:R-:W-:Y:S05]  /*a600*/  @!P1 BRA `(.L_x_2381) ;  /* 0xfffffffc00f09947 */ /* 0x002fea000383ffff */
[----:B------:R-:W-:Y:S05]  /*a610*/  BRA `(.L_x_2382) ;  /* 0xffffffec00187947 */ /* 0x000fea000383ffff */
.L_x_2347:
[----:B----4-:R4:W1:Y:S02]  /*a620*/  SYNCS.PHASECHK.TRANS64.TRYWAIT P1, [R15+URZ+0x30840], R12 ;  /* 0x0308400c0f0075a7 */ /* 0x010864000802017f */
[----:B-1----:R-:W-:Y:S05]  /*a630*/  @!P1 NANOSLEEP.SYNCS 0x989680 ;  /* 0x009896800000995d */ /* 0x002fea0003900000 */
[----:B------:R-:W1:Y:S02]  /*a640*/  @!P1 SYNCS.PHASECHK.TRANS64 P1, [R15+URZ+0x30840], R12 ;  /* 0x0308400c0f0095a7 */ /* 0x000e64000802007f */
[----:B-1----:R-:W-:Y:S05]  /*a650*/  @!P1 BRA `(.L_x_2347) ;  /* 0xfffffffc00f09947 */ /* 0x002fea000383ffff */
[----:B------:R-:W-:Y:S05]  /*a660*/  BRA `(.L_x_2383) ;  /* 0xffffffec00d47947 */ /* 0x000fea000383ffff */
.L_x_2349:
[----:B-1----:R1:W2:Y:S02]  /*a670*/  SYNCS.PHASECHK.TRANS64.TRYWAIT P1, [R15+URZ+0x30828], R12 ;  /* 0x0308280c0f0075a7 */ /* 0x0022a4000802017f */
[----:B--2---:R-:W-:Y:S05]  /*a680*/  @!P1 NANOSLEEP.SYNCS 0x989680 ;  /* 0x009896800000995d */ /* 0x004fea0003900000 */
[----:B------:R-:W2:Y:S02]  /*a690*/  @!P1 SYNCS.PHASECHK.TRANS64 P1, [R15+URZ+0x30828], R12 ;  /* 0x0308280c0f0095a7 */ /* 0x000ea4000802007f */
[----:B--2---:R-:W-:Y:S05]  /*a6a0*/  @!P1 BRA `(.L_x_2349) ;  /* 0xfffffffc00f09947 */ /* 0x004fea000383ffff */
[----:B------:R-:W-:Y:S05]  /*a6b0*/  BRA `(.L_x_2384) ;  /* 0xfffffff000687947 */ /* 0x000fea000383ffff */
.L_x_2351:
[----:B------:R1:W1:Y:S02]  /*a6c0*/  SYNCS.PHASECHK.TRANS64.TRYWAIT P0, [R3+URZ+0x30840], R0 ;  /* 0x03084000030075a7 */ /* 0x000264000800017f */
[----:B-1----:R-:W-:Y:S05]  /*a6d0*/  @!P0 NANOSLEEP.SYNCS 0x989680 ;  /* 0x009896800000895d */ /* 0x002fea0003900000 */
[----:B------:R-:W1:Y:S02]  /*a6e0*/  @!P0 SYNCS.PHASECHK.TRANS64 P0, [R3+URZ+0x30840], R0 ;  /* 0x03084000030085a7 */ /* 0x000e64000800007f */
[----:B-1----:R-:W-:Y:S05]  /*a6f0*/  @!P0 BRA `(.L_x_2351) ;  /* 0xfffffffc00f08947 */ /* 0x002fea000383ffff */
[----:B------:R-:W-:Y:S05]  /*a700*/  BRA `(.L_x_2385) ;  /* 0xfffffff400187947 */ /* 0x000fea000383ffff */
.L_x_2353:
[----:B------:R-:W-:Y:S01]  /*a710*/  BSSY B0, `(.L_x_2386) ;  /* 0x0000006000007945 */ /* 0x000fe20003800000 */
[----:B------:R-:W-:-:S07]  /*a720*/  IMAD.MOV.U32 R15, RZ, RZ, -0x1 ;  /* 0xffffffffff0f7424 */ /* 0x000fce00078e00ff */
[----:B---3--:R-:W-:Y:S05]  /*a730*/  WARPSYNC.COLLECTIVE R15, `(.L_x_2387) ;  /* 0x000000000f0c7348 */ /* 0x008fea0003c00000 */
[----:B------:R-:W-:Y:S02]  /*a740*/  ELECT P6, UR62, PT ;  /* 0x00000000003e782f */ /* 0x000fe400038c0000 */
[----:B------:R-:W-:Y:S01]  /*a750*/  MOV R14, UR62 ;  /* 0x0000003e000e7c02 */ /* 0x000fe20008000f00 */
[----:B---3--:R-:W-:Y:S10]  /*a760*/  ENDCOLLECTIVE ;  /* 0x000000000000791b */ /* 0x008ff40003800000 */
.L_x_2387:
[----:B------:R-:W-:Y:S05]  /*a770*/  BSYNC B0 ;  /* 0x0000000000007941 */ /* 0x000fea0003800000 */
.L_x_2386:
[----:B------:R-:W-:Y:S05]  /*a780*/  BRA `(.L_x_2388) ;  /* 0xfffffff400c87947 */ /* 0x000fea000383ffff */
.L_x_2355:
[----:B-1----:R1:W2:Y:S02]  /*a790*/  SYNCS.PHASECHK.TRANS64.TRYWAIT P0, [R7+URZ], R4 ;  /* 0x00000004070075a7 */ /* 0x0022a4000800017f */
[----:B--2---:R-:W-:Y:S05]  /*a7a0*/  @!P0 NANOSLEEP.SYNCS 0x989680 ;  /* 0x009896800000895d */ /* 0x004fea0003900000 */
[----:B------:R-:W2:Y:S02]  /*a7b0*/  @!P0 SYNCS.PHASECHK.TRANS64 P0, [R7+URZ], R4 ;  /* 0x00000004070085a7 */ /* 0x000ea4000800007f */
[----:B--2---:R-:W-:Y:S05]  /*a7c0*/  @!P0 BRA `(.L_x_2355) ;  /* 0xfffffffc00f08947 */ /* 0x004fea000383ffff */
[----:B------:R-:W-:Y:S05]  /*a7d0*/  BRA `(.L_x_2389) ;  /* 0xfffffff800087947 */ /* 0x000fea000383ffff */
.L_x_2356:
[----:B--2---:R2:W4:Y:S02]  /*a7e0*/  SYNCS.PHASECHK.TRANS64.TRYWAIT P0, [R3+URZ], R2 ;  /* 0x00000002030075a7 */ /* 0x004524000800017f */
[----:B----4-:R-:W-:Y:S05]  /*a7f0*/  @!P0 NANOSLEEP.SYNCS 0x989680 ;  /* 0x009896800000895d */ /* 0x010fea0003900000 */
[----:B------:R-:W4:Y:S02]  /*a800*/  @!P0 SYNCS.PHASECHK.TRANS64 P0, [R3+URZ], R2 ;  /* 0x00000002030085a7 */ /* 0x000f24000800007f */
[----:B----4-:R-:W-:Y:S05]  /*a810*/  @!P0 BRA `(.L_x_2356) ;  /* 0xfffffffc00f08947 */ /* 0x010fea000383ffff */
[----:B------:R-:W-:Y:S05]  /*a820*/  BRA `(.L_x_2390) ;  /* 0xfffffff400fc7947 */ /* 0x000fea000383ffff */
.L_x_2358:
[----:B--2---:R2:W4:Y:S02]  /*a830*/  SYNCS.PHASECHK.TRANS64.TRYWAIT P0, [R5+URZ], R4 ;  /* 0x00000004050075a7 */ /* 0x004524000800017f */
[----:B----4-:R-:W-:Y:S05]  /*a840*/  @!P0 NANOSLEEP.SYNCS 0x989680 ;  /* 0x009896800000895d */ /* 0x010fea0003900000 */
[----:B------:R-:W4:Y:S02]  /*a850*/  @!P0 SYNCS.PHASECHK.TRANS64 P0, [R5+URZ], R4 ;  /* 0x00000004050085a7 */ /* 0x000f24000800007f */
[----:B----4-:R-:W-:Y:S05]  /*a860*/  @!P0 BRA `(.L_x_2358) ;  /* 0xfffffffc00f08947 */ /* 0x010fea000383ffff */
[----:B------:R-:W-:Y:S05]  /*a870*/  BRA `(.L_x_2391) ;  /* 0xfffffff800007947 */ /* 0x000fea000383ffff */
.L_x_2392:
        /* <DEDUP_REMOVED lines=16> */
.L_x_3700:


//--------------------- .text._ZN7cutlass13device_kernelIN5flash11enable_sm90INS1_16FlashAttnBwdSm90INS1_25CollectiveMainloopBwdSm90ILi2ELi2ELi2EN4cute5tupleIJNS5_1CILi1EEES8_S8_EEENS6_IJNS7_ILi64EEENS7_ILi128EEESB_EEENS_10bfloat16_tEfNS_4arch4Sm90ELb1ELb0ELb0ELb0ELb0ELb1ELb0ELb0ELi2ELi1ELi2ELi1ELb0EEENS1_21CollectiveEpilogueBwdISC_SD_SF_Li256ELb0ELb0ELi1EEENS1_25SingleTileBwdLPTSchedulerILb0ELi128ELb0EEEEEEEEEvNT_6ParamsE --------------------------
	.section	.text._ZN7cutlass13device_kernelIN5flash11enable_sm90INS1_16FlashAttnBwdSm90INS1_25CollectiveMainloopBwdSm90ILi2ELi2ELi2EN4cute5tupleIJNS5_1CILi1EEES8_S8_EEENS6_IJNS7_ILi64EEENS7_ILi128EEESB_EEENS_10bfloat16_tEfNS_4arch4Sm90ELb1ELb0ELb0ELb0ELb0ELb1ELb0ELb0ELi2ELi1ELi2ELi1ELb0EEENS1_21CollectiveEpilogueBwdISC_SD_SF_Li256ELb0ELb0ELi1EEENS1_25SingleTileBwdLPTSchedulerILb0ELi128ELb0EEEEEEEEEvNT_6ParamsE,"ax",@progbits
	.align	128
.text._ZN7cutlass13device_kernelIN5flash11enable_sm90INS1_16FlashAttnBwdSm90INS1_25CollectiveMainloopBwdSm90ILi2ELi2ELi2EN4cute5tupleIJNS5_1CILi1EEES8_S8_EEENS6_IJNS7_ILi64EEENS7_ILi128EEESB_EEENS_10bfloat16_tEfNS_4arch4Sm90ELb1ELb0ELb0ELb0ELb0ELb1ELb0ELb0ELi2ELi1ELi2ELi1ELb0EEENS1_21CollectiveEpilogueBwdISC_SD_SF_Li256ELb0ELb0ELi1EEENS1_25SingleTileBwdLPTSchedulerILb0ELi128ELb0EEEEEEEEEvNT_6ParamsE:
        .type           _ZN7cutlass13device_kernelIN5flash11enable_sm90INS1_16FlashAttnBwdSm90INS1_25CollectiveMainloopBwdSm90ILi2ELi2ELi2EN4cute5tupleIJNS5_1CILi1EEES8_S8_EEENS6_IJNS7_ILi64EEENS7_ILi128EEESB_EEENS_10bfloat16_tEfNS_4arch4Sm90ELb1ELb0ELb0ELb0ELb0ELb1ELb0ELb0ELi2ELi1ELi2ELi1ELb0EEENS1_21CollectiveEpilogueBwdISC_SD_SF_Li256ELb0ELb0ELi1EEENS1_25SingleTileBwdLPTSchedulerILb0ELi128ELb0EEEEEEEEEvNT_6ParamsE,@function
        .size           _ZN7cutlass13device_kernelIN5flash11enable_sm90INS1_16FlashAttnBwdSm90INS1_25CollectiveMainloopBwdSm90ILi2ELi2ELi2EN4cute5tupleIJNS5_1CILi1EEES8_S8_EEENS6_IJNS7_ILi64EEENS7_ILi128EEESB_EEENS_10bfloat16_tEfNS_4arch4Sm90ELb1ELb0ELb0ELb0ELb0ELb1ELb0ELb0ELi2ELi1ELi2ELi1ELb0EEENS1_21CollectiveEpilogueBwdISC_SD_SF_Li256ELb0ELb0ELi1EEENS1_25SingleTileBwdLPTSchedulerILb0ELi128ELb0EEEEEEEEEvNT_6ParamsE,(.L_x_3701 - _ZN7cutlass13device_kernelIN5flash11enable_sm90INS1_16FlashAttnBwdSm90INS1_25CollectiveMainloopBwdSm90ILi2ELi2ELi2EN4cute5tupleIJNS5_1CILi1EEES8_S8_EEENS6_IJNS7_ILi64EEENS7_ILi128EEESB_EEENS_10bfloat16_tEfNS_4arch4Sm90ELb1ELb0ELb0ELb0ELb0ELb1ELb0ELb0ELi2ELi1ELi2ELi1ELb0EEENS1_21CollectiveEpilogueBwdISC_SD_SF_Li256ELb0ELb0ELi1EEENS1_25SingleTileBwdLPTSchedulerILb0ELi128ELb0EEEEEEEEEvNT_6ParamsE)
        .other          _ZN7cutlass13device_kernelIN5flash11enable_sm90INS1_16FlashAttnBwdSm90INS1_25CollectiveMainloopBwdSm90ILi2ELi2ELi2EN4cute5tupleIJNS5_1CILi1EEES8_S8_EEENS6_IJNS7_ILi64EEENS7_ILi128EEESB_EEENS_10bfloat16_tEfNS_4arch4Sm90ELb1ELb0ELb0ELb0ELb0ELb1ELb0ELb0ELi2ELi1ELi2ELi1ELb0EEENS1_21CollectiveEpilogueBwdISC_SD_SF_Li256ELb0ELb0ELi1EEENS1_25SingleTileBwdLPTSchedulerILb0ELi128ELb0EEEEEEEEEvNT_6ParamsE,@"STO_CUDA_ENTRY STV_DEFAULT"
_ZN7cutlass13device_kernelIN5flash11enable_sm90INS1_16FlashAttnBwdSm90INS1_25CollectiveMainloopBwdSm90ILi2ELi2ELi2EN4cute5tupleIJNS5_1CILi1EEES8_S8_EEENS6_IJNS7_ILi64EEENS7_ILi128EEESB_EEENS_10bfloat16_tEfNS_4arch4Sm90ELb1ELb0ELb0ELb0ELb0ELb1ELb0ELb0ELi2ELi1ELi2ELi1ELb0EEENS1_21CollectiveEpilogueBwdISC_SD_SF_Li256ELb0ELb0ELi1EEENS1_25SingleTileBwdLPTSchedulerILb0ELi128ELb0EEEEEEEEEvNT_6ParamsE:
        /* <DEDUP_REMOVED lines=30> */
.L_x_2394:
[----:B------:R-:W-:Y:S05]  /*01e0*/  BSYNC B0 ;  /* 0x0000000000007941 */ /* 0x000fea0003800000 */
.L_x_2393:
        /* <DEDUP_REMOVED lines=37> */
.L_x_2395:
        /* <DEDUP_REMOVED lines=22> */
.L_x_2396:
[----:B------:R-:W-:Y:S01]  /*05a0*/  PLOP3.LUT P0, PT, PT, PT, UP0, 0x80, 0x0 ;  /* 0x000000000000781c */ /* 0x000fe20003f0f008 */
[----:B------:R-:W-:Y:S01]  /*05b0*/  NOP ;  /* 0x0000000000007918 */ /* 0x000fe20000000000 */
[----:B------:R-:W-:Y:S01]  /*05c0*/  BSSY B6, `(.L_x_2397) ;  /* 0x000090f000067945 */ /* 0x000fe20003800000 */
[----:B-12-4-:R-:W-:Y:S10]  /*05d0*/  BAR.SYNC.DEFER_BLOCKING 0x0 ;  /* 0x0000000000007b1d */ /* 0x016ff40000010000 */
[----:B------:R-:W-:Y:S05]  /*05e0*/  @!P0 BRA `(.L_x_2398) ;  /* 0x0000005c00d48947 */ /* 0x000fea0003800000 */
.L_x_2399:
[----:B------:R-:W-:-:S08]  /*05f0*/  NOP ;  /* 0x0000000000007918 */ /* 0x000fd00000000000 */
[----:B------:R-:W1:Y:S02]  /*0600*/  USETMAXREG.TRY_ALLOC.CTAPOOL UP0, 0xf0 ;  /* 0x000000f0000079c8 */ /* 0x000e640008000600 */
[----:B-1----:R-:W-:-:S13]  /*0610*/  PLOP3.LUT P0, PT, PT, PT, UP0, 0x80, 0x0 ;  /* 0x000000000000781c */ /* 0x002fda0003f0f008 */
[----:B------:R-:W-:Y:S05]  /*0620*/  @!P0 BRA `(.L_x_2399) ;  /* 0xfffffffc00f08947 */ /* 0x000fea000383ffff */
[----:B------:R-:W-:Y:S01]  /*0630*/  LOP3.LUT R0, R0, 0x3, RZ, 0xc0, !PT ;  /* 0x0000000300007812 */ /* 0x000fe200078ec0ff */
[----:B------:R-:W1:Y:S01]  /*0640*/  S2R R2, SR_TID.X ;  /* 0x0000000000027919 */ /* 0x000e620000002100 */
[----:B------:R-:W2:Y:S01]  /*0650*/  S2UR UR7, SR_CTAID.X ;  /* 0x00000000000779c3 */ /* 0x000ea20000002500 */
[----:B------:R-:W-:Y:S02]  /*0660*/  ULDC UR8, c[0x0][0xb50] ;  /* 0x0002d40000087ab9 */ /* 0x000fe40000000800 */
[----:B------:R-:W-:Y:S01]  /*0670*/  UISETP.NE.AND UP0, UPT, UR8, 0x1, UPT ;  /* 0x000000010800788c */ /* 0x000fe2000bf05270 */
[----:B------:R-:W3:Y:S04]  /*0680*/  SHFL.IDX PT, R0, R0, RZ, 0x1f ;  /* 0x00001fff00007589 */ /* 0x000ee800000e0000 */
[----:B------:R-:W4:Y:S06]  /*0690*/  LDC R3, c[0x0][0xb68] ;  /* 0x0002da00ff037b82 */ /* 0x000f2c0000000800 */
[----:B------:R-:W-:Y:S01]  /*06a0*/  @UP0 ULDC UR4, c[0x0][0xb54] ;  /* 0x0002d50000040ab9 */ /* 0x000fe20000000800 */
[----:B------:R-:W-:Y:S01]  /*06b0*/  @UP0 ULDC UR9, c[0x0][0xb58] ;  /* 0x0002d60000090ab9 */ /* 0x000fe20000000800 */
[----:B--2---:R-:W-:-:S02]  /*06c0*/  UIMAD.WIDE.U32 UR4, UR7, UR4, URZ ;  /* 0x00000004070472a5 */ /* 0x004fc4000f8e003f */
[----:B------:R-:W-:Y:S01]  /*06d0*/  UMOV UR6, UR7 ;  /* 0x0000000700067c82 */ /* 0x000fe20008000000 */
[----:B---3--:R-:W-:Y:S01]  /*06e0*/  ISETP.NE.AND P0, PT, R0, RZ, PT ;  /* 0x000000ff0000720c */ /* 0x008fe20003f05270 */
[----:B------:R-:W-:Y:S01]  /*06f0*/  @UP0 USHF.R.U32.HI UR6, URZ, UR9, UR5 ;  /* 0x000000093f060299 */ /* 0x000fe20008011605 */
[----:B-1----:R-:W-:-:S03]  /*0700*/  SHF.R.U32.HI R2, RZ, 0x7, R2 ;  /* 0x00000007ff027819 */ /* 0x002fc60000011602 */
[----:B------:R-:W-:-:S04]  /*0710*/  UIADD3 UR4, -UR6, URZ, URZ ;  /* 0x0000003f06047290 */ /* 0x000fc8000fffe13f */
[----:B------:R-:W-:-:S04]  /*0720*/  UIMAD UR10, UR8, UR4, UR7 ;  /* 0x00000004080a72a4 */ /* 0x000fc8000f8e0207 */
[----:B------:R-:W-:-:S05]  /*0730*/  @!P0 VIADD R2, R2, 0x9 ;  /* 0x0000000902028836 */ /* 0x000fca0000000000 */
[----:B------:R1:W-:Y:S06]  /*0740*/  @!P0 BAR.ARV R2, 0xa0 ;  /* 0x000280020000851d */ /* 0x0003ec0000002000 */
[----:B----4-:R-:W-:-:S13]  /*0750*/  ISETP.LE.AND P0, PT, R3, UR6, PT ;  /* 0x0000000603007c0c */ /* 0x010fda000bf03270 */
[----:B-1----:R-:W-:Y:S05]  /*0760*/  @!P0 BRA `(.L_x_2400) ;  /* 0x0000000000208947 */ /* 0x002fea0003800000 */
[----:B------:R-:W-:Y:S01]  /*0770*/  ULDC UR7, c[0x0][0xb5c] ;  /* 0x0002d70000077ab9 */ /* 0x000fe20000000800 */
[----:B------:R-:W-:Y:S01]  /*0780*/  UMOV UR36, UR10 ;  /* 0x0000000a00247c82 */ /* 0x000fe20008000000 */
[----:B------:R-:W-:-:S11]  /*0790*/  UISETP.NE.AND UP0, UPT, UR7, 0x1, UPT ;  /* 0x000000010700788c */ /* 0x000fd6000bf05270 */
[----:B------:R-:W-:Y:S02]  /*07a0*/  @UP0 ULDC.64 UR8, c[0x0][0xb60] ;  /* 0x0002d80000080ab9 */ /* 0x000fe40000000a00 */
[----:B------:R-:W-:-:S04]  /*07b0*/  UIMAD.WIDE.U32 UR4, UR10, UR8, URZ ;  /* 0x000000080a0472a5 */ /* 0x000fc8000f8e003f */
[----:B------:R-:W-:-:S04]  /*07c0*/  @UP0 USHF.R.U32.HI UR36, URZ, UR9, UR5 ;  /* 0x000000093f240299 */ /* 0x000fc80008011605 */
[----:B------:R-:W-:Y:S01]  /*07d0*/  UIMAD UR4, UR36, UR7, URZ ;  /* 0x00000007240472a4 */ /* 0x000fe2000f8e023f */
[----:B------:R-:W-:Y:S11]  /*07e0*/  BRA `(.L_x_2401) ;  /* 0x00000000001c7947 */ /* 0x000ff60003800000 */
.L_x_2400:
[----:B------:R-:W-:Y:S01]  /*07f0*/  ULDC UR7, c[0x0][0xb44] ;  /* 0x0002d10000077ab9 */ /* 0x000fe20000000800 */
[----:B------:R-:W-:Y:S01]  /*0800*/  UMOV UR36, UR10 ;  /* 0x0000000a00247c82 */ /* 0x000fe20008000000 */
[----:B------:R-:W-:-:S11]  /*0810*/  UISETP.NE.AND UP0, UPT, UR7, 0x1, UPT ;  /* 0x000000010700788c */ /* 0x000fd6000bf05270 */
[----:B------:R-:W-:Y:S02]  /*0820*/  @UP0 ULDC.64 UR8, c[0x0][0xb48] ;  /* 0x0002d20000080ab9 */ /* 0x000fe40000000a00 */
[----:B------:R-:W-:-:S04]  /*0830*/  UIMAD.WIDE.U32 UR4, UR10, UR8, URZ ;  /* 0x000000080a0472a5 */ /* 0x000fc8000f8e003f */
[----:B------:R-:W-:-:S04]  /*0840*/  @UP0 USHF.R.U32.HI UR36, URZ, UR9, UR5 ;  /* 0x000000093f240299 */ /* 0x000fc80008011605 */
[----:B------:R-:W-:-:S12]  /*0850*/  UIMAD UR4, UR36, UR7, URZ ;  /* 0x00000007240472a4 */ /* 0x000fd8000f8e023f */
.L_x_2401:
[----:B------:R-:W-:Y:S01]  /*0860*/  ULDC UR43, c[0x0][0xb38] ;  /* 0x0002ce00002b7ab9 */ /* 0x000fe20000000800 */
[----:B------:R-:W-:Y:S02]  /*0870*/  UIADD3 UR4, UR10, -UR4, URZ ;  /* 0x800000040a047290 */ /* 0x000fe4000fffe03f */
[----:B------:R-:W-:Y:S01]  /*0880*/  UISETP.NE.AND UP0, UPT, UR43, 0x1, UPT ;  /* 0x000000012b00788c */ /* 0x000fe2000bf05270 */
[----:B------:R-:W-:Y:S02]  /*0890*/  ULDC UR5, c[0x0][0xb44] ;  /* 0x0002d10000057ab9 */ /* 0x000fe40000000800 */
[----:B------:R-:W-:-:S08]  /*08a0*/  UIMAD UR6, UR6, UR5, UR4 ;  /* 0x00000005060672a4 */ /* 0x000fd0000f8e0204 */
[----:B------:R-:W-:Y:S01]  /*08b0*/  @UP0 ULDC UR4, c[0x0][0xb3c] ;  /* 0x0002cf0000040ab9 */ /* 0x000fe20000000800 */
[----:B------:R-:W-:Y:S01]  /*08c0*/  @UP0 ULDC UR7, c[0x0][0xb40] ;  /* 0x0002d00000070ab9 */ /* 0x000fe20000000800 */
[----:B------:R-:W-:Y:S02]  /*08d0*/  UIMAD.WIDE.U32 UR4, UR6, UR4, URZ ;  /* 0x00000004060472a5 */ /* 0x000fe4000f8e003f */
[----:B------:R-:W-:Y:S02]  /*08e0*/  UMOV UR44, UR6 ;  /* 0x00000006002c7c82 */ /* 0x000fe40008000000 */
[----:B------:R-:W-:-:S04]  /*08f0*/  @UP0 USHF.R.U32.HI UR44, URZ, UR7, UR5 ;  /* 0x000000073f2c0299 */ /* 0x000fc80008011605 */
[----:B------:R-:W-:Y:S02]  /*0900*/  UIADD3 UR4, -UR44, URZ, URZ ;  /* 0x0000003f2c047290 */ /* 0x000fe4000fffe13f */
[----:B------:R-:W-:Y:S02]  /*0910*/  ISETP.LE.AND P0, PT, RZ, UR44, PT ;  /* 0x0000002cff007c0c */ /* 0x000fe4000bf03270 */
[----:B------:R-:W-:-:S11]  /*0920*/  UIMAD UR43, UR43, UR4, UR6 ;  /* 0x000000042b2b72a4 */ /* 0x000fd6000f8e0206 */
[----:B------:R-:W-:Y:S05]  /*0930*/  @!P0 BRA `(.L_x_2402) ;  /* 0x0000008c005c8947 */ /* 0x000fea0003800000 */
[----:B------:R-:W-:Y:S01]  /*0940*/  ULDC UR7, c[0x0][0x280] ;  /* 0x0000a00000077ab9 */ /* 0x000fe20000000800 */
[----:B------:R-:W-:Y:S01]  /*0950*/  ULDC UR5, c[0x0][0x290] ;  /* 0x0000a40000057ab9 */ /* 0x000fe20000000800 */
[----:B------:R-:W-:Y:S01]  /*0960*/  ULEA UR4, UR36, UR7, 0x7 ;  /* 0x0000000724047291 */ /* 0x000fe2000f8e383f */
[----:B------:R-:W-:Y:S01]  /*0970*/  PLOP3.LUT P0, PT, PT, PT, PT, 0x80, 0x0 ;  /* 0x000000000000781c */ /* 0x000fe20003f0f070 */
[----:B------:R-:W-:Y:S01]  /*0980*/  ULDC UR6, c[0x0][0x74c] ;  /* 0x0001d30000067ab9 */ /* 0x000fe20000000800 */
[----:B------:R-:W-:Y:S01]  /*0990*/  CS2R R86, SRZ ;  /* 0x0000000000567805 */ /* 0x000fe2000001ff00 */
[----:B------:R-:W-:Y:S01]  /*09a0*/  UIADD3 UR5, -UR6, UR4, -UR5 ;  /* 0x0000000406057290 */ /* 0x000fe2000fffe905 */
[----:B------:R-:W-:Y:S01]  /*09b0*/  CS2R R84, SRZ ;  /* 0x0000000000547805 */ /* 0x000fe2000001ff00 */
[----:B------:R-:W-:Y:S01]  /*09c0*/  UIADD3 UR4, UR7, 0x3f, URZ ;  /* 0x0000003f07047890 */ /* 0x000fe2000fffe03f */
        /* <DEDUP_REMOVED lines=20> */
[----:B------:R-:W-:Y:S01]  /*0b10*/  CS2R R58, SRZ ;  /* 0x00000000003a7805 */ /* 0x000fe2000001ff00 */
[----:B------:R-:W-:Y:S01]  /*0b20*/  UISETP.GT.AND UP0, UPT, UR37, UR39, UPT ;  /* 0x000000272500728c */ /* 0x000fe2000bf04270 */
[----:B------:R-:W-:Y:S02]  /*0b30*/  CS2R R56, SRZ ;  /* 0x0000000000387805 */ /* 0x000fe4000001ff00 */
[----:B------:R-:W-:Y:S02]  /*0b40*/  CS2R R54, SRZ ;  /* 0x0000000000367805 */ /* 0x000fe4000001ff00 */
[----:B------:R-:W-:Y:S02]  /*0b50*/  CS2R R52, SRZ ;  /* 0x0000000000347805 */ /* 0x000fe4000001ff00 */
[----:B------:R-:W-:-:S02]  /*0b60*/  CS2R R50, SRZ ;  /* 0x0000000000327805 */ /* 0x000fc4000001ff00 */
[----:B------:R-:W-:Y:S02]  /*0b70*/  CS2R R48, SRZ ;  /* 0x0000000000307805 */ /* 0x000fe4000001ff00 */
[----:B------:R-:W-:Y:S02]  /*0b80*/  PLOP3.LUT P1, PT, PT, PT, UP0, 0x80, 0x0 ;  /* 0x000000000000781c */ /* 0x000fe40003f2f008 */
        /* <DEDUP_REMOVED lines=66> */
.L_x_2405:
        /* <DEDUP_REMOVED lines=15> */
.L_x_2404:
        /* <DEDUP_REMOVED lines=22> */
.L_x_2407:
        /* <DEDUP_REMOVED lines=15> */
.L_x_2406:
        /* <DEDUP_REMOVED lines=8> */
.L_x_2514:
[----:B------:R-:W-:Y:S01]  /*1370*/  SHF.L.U32 R9, RZ, 0x1f, RZ ;  /* 0x0000001fff097819 */ /* 0x000fe200000006ff */
[----:B------:R-:W-:Y:S01]  /*1380*/  IMAD.SHL.U32 R4, R0, 0x40, RZ ;  /* 0x0000004000047824 */ /* 0x000fe200078e00ff */
[CC--:B------:R-:W-:Y:S02]  /*1390*/  LEA.HI R5, R3.reuse, R0.reuse, RZ, 0x5 ;  /* 0x0000000003057211 */ /* 0x0c0fe400078f28ff */
[----:B------:R-:W3:Y:S02]  /*13a0*/  SYNCS.PHASECHK.TRANS64.TRYWAIT P0, [R228+URZ+0x30800], R9 ;  /* 0x03080009e40075a7 */ /* 0x000ee4000800017f */
[----:B------:R-:W-:Y:S02]  /*13b0*/  SHF.R.S32.HI R6, RZ, 0x5, R5 ;  /* 0x00000005ff067819 */ /* 0x000fe40000011405 */
[----:B------:R-:W-:Y:S02]  /*13c0*/  LOP3.LUT R5, R2, 0xffffff80, RZ, 0xc0, !PT ;  /* 0xffffff8002057812 */ /* 0x000fe400078ec0ff */
[----:B------:R-:W-:Y:S01]  /*13d0*/  LOP3.LUT R4, R4, 0x1c0, RZ, 0xc0, !PT ;  /* 0x000001c004047812 */ /* 0x000fe200078ec0ff */
[----:B------:R-:W-:Y:S01]  /*13e0*/  IMAD.SHL.U32 R7, R6, 0x10, RZ ;  /* 0x0000001006077824 */ /* 0x000fe200078e00ff */
[CC--:B------:R-:W-:Y:S01]  /*13f0*/  LEA.HI R2, R3.reuse, R0.reuse, RZ, 0x3 ;  /* 0x0000000003027211 */ /* 0x0c0fe200078f18ff */
[----:B------:R-:W-:Y:S01]  /*1400*/  IMAD.IADD R5, R0, 0x1, -R5 ;  /* 0x0000000100057824 */ /* 0x000fe200078e0a05 */
[----:B------:R-:W-:-:S02]  /*1410*/  LEA.HI R3, R3, R0, RZ, 0x4 ;  /* 0x0000000003037211 */ /* 0x000fc400078f20ff */
[----:B------:R-:W-:Y:S01]  /*1420*/  LOP3.LUT R7, R4, 0x30, R7, 0xf8, !PT ;  /* 0x0000003004077812 */ /* 0x000fe200078ef807 */
[----:B---3--:R-:W-:Y:S06]  /*1430*/  @P0 BRA `(.L_x_2409) ;  /* 0x0000000000080947 */ /* 0x008fec0003800000 */
[----:B------:R-:W3:Y:S02]  /*1440*/  SYNCS.PHASECHK.TRANS64.TRYWAIT P0, [R228+URZ+0x30800], R9 ;  /* 0x03080009e40075a7 */ /* 0x000ee4000800017f */
[----:B---3--:R-:W-:Y:S05]  /*1450*/  @!P0 BRA `(.L_x_2410) ;  /* 0x0000008000b88947 */ /* 0x008fea0003800000 */
.L_x_2409:
[----:B------:R-:W-:Y:S01]  /*1460*/  SHF.R.S32.HI R8, RZ, 0x4, R3 ;  /* 0x00000004ff087819 */ /* 0x000fe20000011403 */
[----:B------:R-:W-:Y:S01]  /*1470*/  ULDC UR4, c[0x0][0x290] ;  /* 0x0000a40000047ab9 */ /* 0x000fe20000000800 */
[----:B------:R-:W-:Y:S01]  /*1480*/  SHF.R.S32.HI R0, RZ, 0x1f, R5 ;  /* 0x0000001fff007819 */ /* 0x000fe20000011405 */
[----:B------:R-:W-:Y:S01]  /*1490*/  UIMAD UR4, UR36, -0x80, UR4 ;  /* 0xffffff80240478a4 */ /* 0x000fe2000f8e0204 */
[----:B---3--:R-:W-:Y:S01]  /*14a0*/  LOP3.LUT R9, R7, 0x8, R2, 0xf8, !PT ;  /* 0x0000000807097812 */ /* 0x008fe200078ef802 */
[----:B------:R-:W-:Y:S01]  /*14b0*/  IMAD.U32 R231, RZ, RZ, UR38 ;  /* 0x00000026ffe77e24 */ /* 0x000fe2000f8e00ff */
[----:B------:R-:W-:Y:S02]  /*14c0*/  LEA.HI R3, R3, R8, RZ, 0x1 ;  /* 0x0000000803037211 */ /* 0x000fe400078f08ff */
[----:B------:R-:W-:Y:S02]  /*14d0*/  CS2R R86, SRZ ;  /* 0x0000000000567805 */ /* 0x000fe4000001ff00 */
[CC--:B------:R-:W-:Y:S01]  /*14e0*/  LEA.HI R2, R0.reuse, R5.reuse, RZ, 0x2 ;  /* 0x0000000500027211 */ /* 0x0c0fe200078f10ff */
[----:B------:R-:W-:Y:S01]  /*14f0*/  IMAD.U32 R15, RZ, RZ, UR4 ;  /* 0x00000004ff0f7e24 */ /* 0x000fe2000f8e00ff */
[----:B------:R-:W-:-:S02]  /*1500*/  LEA.HI R0, R0, R5, RZ, 0x5 ;  /* 0x0000000500007211 */ /* 0x000fc400078f28ff */
[----:B------:R-:W-:Y:S02]  /*1510*/  CS2R R84, SRZ ;  /* 0x0000000000547805 */ /* 0x000fe4000001ff00 */
[----:B------:R-:W-:Y:S02]  /*1520*/  SHF.R.U32.HI R4, RZ, 0x3, R4 ;  /* 0x00000003ff047819 */ /* 0x000fe40000011604 */
[----:B------:R-:W-:Y:S02]  /*1530*/  CS2R R82, SRZ ;  /* 0x0000000000527805 */ /* 0x000fe4000001ff00 */
[----:B------:R-:W-:Y:S02]  /*1540*/  LEA.HI R7, R13, R13, RZ, 0x1 ;  /* 0x0000000d0d077211 */ /* 0x000fe400078f08ff */
[----:B------:R-:W-:Y:S02]  /*1550*/  CS2R R80, SRZ ;  /* 0x0000000000507805 */ /* 0x000fe4000001ff00 */
[----:B------:R-:W-:-:S02]  /*1560*/  LOP3.LUT R11, R3, 0x7ffffe, RZ, 0xc0, !PT ;  /* 0x007ffffe030b7812 */ /* 0x000fc400078ec0ff */
[----:B------:R-:W-:Y:S02]  /*1570*/  CS2R R78, SRZ ;  /* 0x00000000004e7805 */ /* 0x000fe4000001ff00 */
[--C-:B------:R-:W-:Y:S02]  /*1580*/  SHF.R.S32.HI R6, RZ, 0x2, R2.reuse ;  /* 0x00000002ff067819 */ /* 0x100fe40000011402 */
[----:B------:R-:W-:Y:S02]  /*1590*/  CS2R R76, SRZ ;  /* 0x00000000004c7805 */ /* 0x000fe4000001ff00 */
[----:B------:R-:W-:Y:S01]  /*15a0*/  SHF.R.S32.HI R3, RZ, 0x1f, R2 ;  /* 0x0000001fff037819 */ /* 0x000fe20000011402 */
[----:B------:R-:W-:Y:S01]  /*15b0*/  IMAD.IADD R11, R8, 0x1, -R11 ;  /* 0x00000001080b7824 */ /* 0x000fe200078e0a0b */
[----:B------:R-:W-:Y:S02]  /*15c0*/  SHF.R.S32.HI R0, RZ, 0x5, R0 ;  /* 0x00000005ff007819 */ /* 0x000fe40000011400 */
[----:B------:R-:W-:-:S02]  /*15d0*/  CS2R R74, SRZ ;  /* 0x00000000004a7805 */ /* 0x000fc4000001ff00 */
[----:B------:R-:W-:Y:S02]  /*15e0*/  LOP3.LUT R229, R9, R4, RZ, 0x3c, !PT ;  /* 0x0000000409e57212 */ /* 0x000fe400078e3cff */
[----:B------:R-:W-:Y:S02]  /*15f0*/  CS2R R72, SRZ ;  /* 0x0000000000487805 */ /* 0x000fe4000001ff00 */
[----:B------:R-:W-:Y:S01]  /*1600*/  LOP3.LUT R4, R7, 0xfffffffe, RZ, 0xc0, !PT ;  /* 0xfffffffe07047812 */ /* 0x000fe200078ec0ff */
[----:B------:R-:W-:Y:S01]  /*1610*/  IMAD R9, R0, -0x10, R15 ;  /* 0xfffffff000097824 */ /* 0x000fe200078e020f */
[----:B------:R-:W-:Y:S02]  /*1620*/  LEA.HI R3, R3, R6, RZ, 0x3 ;  /* 0x0000000603037211 */ /* 0x000fe400078f18ff */
[----:B------:R-:W-:Y:S02]  /*1630*/  CS2R R70, SRZ ;  /* 0x0000000000467805 */ /* 0x000fe4000001ff00 */
[----:B--2---:R-:W-:Y:S01]  /*1640*/  LEA.HI R0, R14, R14, RZ, 0x1 ;  /* 0x0000000e0e007211 */ /* 0x004fe200078f08ff */
[----:B------:R-:W-:Y:S01]  /*1650*/  IMAD.IADD R8, R13, 0x1, -R4 ;  /* 0x000000010d087824 */ /* 0x000fe200078e0a04 */
[----:B------:R-:W-:Y:S01]  /*1660*/  LOP3.LUT R7, R3, 0xfffffff8, RZ, 0xc0, !PT ;  /* 0xfffffff803077812 */ /* 0x000fe200078ec0ff */
[----:B------:R-:W-:Y:S01]  /*1670*/  IMAD.SHL.U32 R4, R13, 0x1000, RZ ;  /* 0x000010000d047824 */ /* 0x000fe200078e00ff */
[----:B------:R-:W-:-:S02]  /*1680*/  LOP3.LUT R2, R2, 0xfffffffc, RZ, 0xc0, !PT ;  /* 0xfffffffc02027812 */ /* 0x000fc400078ec0ff */
[----:B------:R-:W-:Y:S02]  /*1690*/  CS2R R68, SRZ ;  /* 0x0000000000447805 */ /* 0x000fe4000001ff00 */
[----:B------:R-:W-:Y:S01]  /*16a0*/  LOP3.LUT R3, R0, 0xfffffffe, RZ, 0xc0, !PT ;  /* 0xfffffffe00037812 */ /* 0x000fe200078ec0ff */
[----:B------:R-:W-:Y:S01]  /*16b0*/  IMAD R0, R11, 0x200, R4 ;  /* 0x000002000b007824 */ /* 0x000fe200078e0204 */
[----:B------:R-:W-:Y:S01]  /*16c0*/  IADD3 R7, R9, R7, -R6 ;  /* 0x0000000709077210 */ /* 0x000fe20007ffe806 */
[C---:B------:R-:W-:Y:S01]  /*16d0*/  IMAD R9, R5.reuse, 0x4, R4 ;  /* 0x0000000405097824 */ /* 0x040fe200078e0204 */
[----:B------:R-:W-:Y:S01]  /*16e0*/  CS2R R66, SRZ ;  /* 0x0000000000427805 */ /* 0x000fe2000001ff00 */
[----:B------:R-:W-:Y:S01]  /*16f0*/  IMAD.IADD R227, R5, 0x1, -R2 ;  /* 0x0000000105e37824 */ /* 0x000fe200078e0a02 */
[----:B------:R-:W-:Y:S01]  /*1700*/  CS2R R64, SRZ ;  /* 0x0000000000407805 */ /* 0x000fe2000001ff00 */
[----:B------:R-:W-:Y:S01]  /*1710*/  IMAD.IADD R226, R14, 0x1, -R3 ;  /* 0x000000010ee27824 */ /* 0x000fe200078e0a03 */
[----:B------:R-:W-:Y:S01]  /*1720*/  CS2R R62, SRZ ;  /* 0x00000000003e7805 */ /* 0x000fe2000001ff00 */
[----:B------:R-:W-:Y:S01]  /*1730*/  IMAD.IADD R229, R229, 0x1, R0 ;  /* 0x00000001e5e57824 */ /* 0x000fe200078e0200 */
[----:B------:R-:W-:Y:S01]  /*1740*/  CS2R R60, SRZ ;  /* 0x00000000003c7805 */ /* 0x000fe2000001ff00 */
[----:B------:R-:W-:Y:S01]  /*1750*/  IMAD R5, R8, -0x40, R7 ;  /* 0xffffffc008057824 */ /* 0x000fe200078e0207 */
        /* <DEDUP_REMOVED lines=52> */
[----:B------:R-:W-:Y:S01]  /*1aa0*/  LOP3.LUT R231, R231, 0x1, RZ, 0xfc, !PT ;  /* 0x00000001e7e77812 */ /* 0x000fe200078efcff */
[----:B------:R-:W-:-:S02]  /*1ab0*/  IMAD R2, R9, 0x4, R228 ;  /* 0x0000000409027824 */ /* 0x000fc400078e02e4 */
[----:B------:R-:W-:-:S07]  /*1ac0*/  IMAD.SHL.U32 R227, R227, 0x2, RZ ;  /* 0x00000002e3e37824 */ /* 0x000fce00078e00ff */
.L_x_2421:
[----:B------:R-:W-:Y:S01]  /*1ad0*/  ISETP.NE.AND P0, PT, R231, 0x3, PT ;  /* 0x00000003e700780c */ /* 0x000fe20003f05270 */
[----:B------:R-:W-:-:S12]  /*1ae0*/  YIELD ;  /* 0x0000000000007946 */ /* 0x000fd80003800000 */
[----:B------:R-:W-:Y:S05]  /*1af0*/  @!P0 BRA `(.L_x_2411) ;  /* 0x0000000000048947 */ /* 0x000fea0003800000 */
[----:B------:R-:W-:Y:S01]  /*1b00*/  BPT.TRAP 0x1 ;  /* 0x000000040000795c */ /* 0x000fe20000300000 */
.L_x_2411:
[----:B------:R-:W-:Y:S01]  /*1b10*/  IMAD R0, R3, 0x8, R228 ;  /* 0x0000000803007824 */ /* 0x000fe200078e02e4 */
[----:B------:R-:W-:-:S04]  /*1b20*/  SHF.L.U32 R9, R4, 0x1f, RZ ;  /* 0x0000001f04097819 */ /* 0x000fc800000006ff */
[----:B------:R2:W3:Y:S01]  /*1b30*/  SYNCS.PHASECHK.TRANS64.TRYWAIT P1, [R0+URZ+0x30810], R9 ;  /* 0x03081009000075a7 */ /* 0x0004e2000802017f */
[----:B------:R-:W-:Y:S05]  /*1b40*/  @!P0 BRA `(.L_x_2412) ;  /* 0x0000000000048947 */ /* 0x000fea0003800000 */
[----:B------:R-:W-:Y:S01]  /*1b50*/  BPT.TRAP 0x1 ;  /* 0x000000040000795c */ /* 0x000fe20000300000 */
.L_x_2412:
[----:B---3--:R-:W-:Y:S05]  /*1b60*/  @P1 BRA `(.L_x_2413) ;  /* 0x0000000000081947 */ /* 0x008fea0003800000 */
[----:B------:R-:W3:Y:S02]  /*1b70*/  SYNCS.PHASECHK.TRANS64.TRYWAIT P1, [R0+URZ+0x30810], R9 ;  /* 0x03081009000075a7 */ /* 0x000ee4000802017f */
[----:B---3--:R-:W-:Y:S05]  /*1b80*/  @!P1 BRA `(.L_x_2414) ;  /* 0x0000007c00009947 */ /* 0x008fea0003800000 */
.L_x_2413:
        /* <DEDUP_REMOVED lines=81> */
.L_x_2415:
[----:B------:R1:W1:Y:S01]  /*20a0*/  SYNCS.PHASECHK.TRANS64.TRYWAIT P1, [R0+URZ+0x30830], R9 ;  /* 0x03083009000075a7 */ /* 0x000262000802017f */
[----:B------:R-:W-:Y:S05]  /*20b0*/  @!P0 BRA `(.L_x_2416) ;  /* 0x0000000000048947 */ /* 0x000fea0003800000 */
[----:B------:R-:W-:Y:S01]  /*20c0*/  BPT.TRAP 0x1 ;  /* 0x000000040000795c */ /* 0x000fe20000300000 */
.L_x_2416:
[----:B------:R-:W-:-:S05]  /*20d0*/  VIADD R6, R228, 0x20000 ;  /* 0x00020000e4067836 */ /* 0x000fca0000000000 */
[----:B------:R-:W-:-:S04]  /*20e0*/  SHF.R.U32.HI R6, RZ, 0x4, R6 ;  /* 0x00000004ff067819 */ /* 0x000fc80000011606 */
[----:B------:R-:W-:-:S04]  /*20f0*/  LOP3.LUT R225, R6, 0x3fff, RZ, 0xc0, !PT ;  /* 0x00003fff06e17812 */ /* 0x000fc800078ec0ff */
[----:B------:R-:W-:Y:S01]  /*2100*/  LOP3.LUT R6, R225, 0x10000, RZ, 0xfc, !PT ;  /* 0x00010000e1067812 */ /* 0x000fe200078efcff */
[----:B-1----:R-:W-:Y:S06]  /*2110*/  @P1 BRA `(.L_x_2417) ;  /* 0x0000000000081947 */ /* 0x002fec0003800000 */
[----:B------:R-:W1:Y:S02]  /*2120*/  SYNCS.PHASECHK.TRANS64.TRYWAIT P1, [R0+URZ+0x30830], R9 ;  /* 0x03083009000075a7 */ /* 0x000e64000802017f */
[----:B-1----:R-:W-:Y:S05]  /*2130*/  @!P1 BRA `(.L_x_2418) ;  /* 0x0000007400a89947 */ /* 0x002fea0003800000 */
.L_x_2417:
[----:B------:R-:W-:Y:S01]  /*2140*/  UIADD3 UR5, UR5, 0x8000, URZ ;  /* 0x0000800005057890 */ /* 0x000fe2000fffe03f */
[----:B------:R-:W-:Y:S01]  /*2150*/  IMAD R6, R3, 0x400, R6 ;  /* 0x0000040003067824 */ /* 0x000fe200078e0206 */
[----:B------:R-:W-:Y:S01]  /*2160*/  WARPGROUP.ARRIVE ;  /* 0x00000000000079c5 */ /* 0x000fe20000000000 */
[----:B------:R-:W-:Y:S01]  /*2170*/  UMOV UR11, 0x40000040 ;  /* 0x40000040000b7882 */ /* 0x000fe20000000000 */
[----:B------:R-:W-:Y:S01]  /*2180*/  USHF.R.U32.HI UR6, URZ, 0x4, UR5 ;  /* 0x000000043f067899 */ /* 0x000fe20008011605 */
[----:B------:R-:W-:Y:S01]  /*2190*/  ISETP.GT.AND P1, PT, R5, RZ, PT ;  /* 0x000000ff0500720c */ /* 0x000fe20003f24270 */
[----:B------:R-:W-:Y:S01]  /*21a0*/  UMOV UR9, 0x40000040 ;  /* 0x4000004000097882 */ /* 0x000fe20000000000 */
[----:B------:R-:W-:Y:S01]  /*21b0*/  R2UR UR5, R6 ;  /* 0x00000000060572ca */ /* 0x000fe200000e0000 */
[----:B------:R-:W-:Y:S02]  /*21c0*/  ULOP3.LUT UR6, UR6, 0x3fff, URZ, 0xc0, !UPT ;  /* 0x00003fff06067892 */ /* 0x000fe4000f8ec03f */
[----:B------:R-:W-:-:S02]  /*21d0*/  UIMAD UR7, UR39, -0x40, UR40 ;  /* 0xffffffc0270778a4 */ /* 0x000fc4000f8e0228 */
[----:B------:R-:W-:-:S04]  /*21e0*/  ULOP3.LUT UR6, UR6, 0x10000, URZ, 0xfc, !UPT ;  /* 0x0001000006067892 */ /* 0x000fc8000f8efc3f */
[----:B------:R-:W-:Y:S01]  /*21f0*/  IADD3 R232, -R5, UR7, -R227 ;  /* 0x0000000705e87c10 */ /* 0x000fe2000fffe9e3 */
[----:B------:R-:W-:Y:S02]  /*2200*/  UMOV UR7, 0x40000040 ;  /* 0x4000004000077882 */ /* 0x000fe40000000000 */
[----:B------:R-:W-:Y:S01]  /*2210*/  UMOV UR8, UR6 ;  /* 0x0000000600087c82 */ /* 0x000fe20008000000 */
[----:B------:R-:W-:Y:S01]  /*2220*/  UMOV UR10, UR5 ;  /* 0x00000005000a7c82 */ /* 0x000fe20008000000 */
[----:B------:R-:W-:Y:S01]  /*2230*/  SEL R233, R232, 0x40, P1 ;  /* 0x00000040e8e97807 */ /* 0x000fe20000800000 */
[----:B------:R-:W-:Y:S01]  /*2240*/  HGMMA.64x64x16.F32.BF16 R152, gdesc[UR8], RZ, !UPT, gsb0 ;  /* 0x00e00000089879f0 */ /* 0x000fe2000c0018ff */
[----:B------:R-:W-:Y:S02]  /*2250*/  UIADD3 UR10, UR5, 0x2, URZ ;  /* 0x00000002050a7890 */ /* 0x000fe4000fffe03f */
[----:B------:R-:W-:Y:S01]  /*2260*/  UIADD3 UR8, UR6, 0x2, URZ ;  /* 0x0000000206087890 */ /* 0x000fe2000fffe03f */
[C---:B------:R-:W-:Y:S01]  /*2270*/  ISETP.GT.AND P1, PT, R233.reuse, RZ, PT ;  /* 0x000000ffe900720c */ /* 0x040fe20003f24270 */
[----:B------:R-:W-:Y:S01]  /*2280*/  UMOV UR11, 0x40000040 ;  /* 0x40000040000b7882 */ /* 0x000fe20000000000 */
[----:B------:R-:W-:Y:S01]  /*2290*/  UMOV UR9, 0x40000040 ;  /* 0x4000004000097882 */ /* 0x000fe20000000000 */
[----:B------:R-:W-:-:S02]  /*22a0*/  ISETP.GT.AND P2, PT, R233, 0x28, PT ;  /* 0x00000028e900780c */ /* 0x000fc40003f44270 */
[----:B------:R-:W-:Y:S02]  /*22b0*/  FSEL R7, R184, -INF , !P1 ;  /* 0xff800000b8077808 */ /* 0x000fe40004800000 */
[C---:B------:R-:W-:Y:S02]  /*22c0*/  ISETP.GT.AND P1, PT, R233.reuse, 0x1, PT ;  /* 0x00000001e900780c */ /* 0x040fe40003f24270 */
[----:B------:R-:W-:Y:S01]  /*22d0*/  ISETP.GT.AND P4, PT, R233, 0x29, PT ;  /* 0x00000029e900780c */ /* 0x000fe20003f84270 */
[----:B------:R-:W-:Y:S01]  /*22e0*/  FFMA.FTZ R6, R7, UR41, -R216 ;  /* 0x0000002907067c23 */ /* 0x000fe200080108d8 */
[----:B------:R-:W-:Y:S02]  /*22f0*/  FSEL R8, R185, -INF , !P1 ;  /* 0xff800000b9087808 */ /* 0x000fe40004800000 */
[C---:B------:R-:W-:Y:S02]  /*2300*/  ISETP.GT.AND P1, PT, R233.reuse, 0x8, PT ;  /* 0x00000008e900780c */ /* 0x040fe40003f24270 */
[----:B------:R-:W-:Y:S01]  /*2310*/  FSEL R185, R204, -INF , !P2 ;  /* 0xff800000ccb97808 */ /* 0x000fe20005000000 */
[----:B------:R-:W-:Y:S01]  /*2320*/  FFMA.FTZ R7, R8, UR41, -R217 ;  /* 0x0000002908077c23 */ /* 0x000fe200080108d9 */
[----:B--23--:R-:W-:Y:S01]  /*2330*/  FSEL R9, R188, -INF , !P1 ;  /* 0xff800000bc097808 */ /* 0x00cfe20004800000 */
[----:B------:R-:W-:Y:S01]  /*2340*/  VIADD R188, R232, 0x8 ;  /* 0x00000008e8bc7836 */ /* 0x000fe20000000000 */
[C---:B------:R-:W-:Y:S01]  /*2350*/  ISETP.GT.AND P1, PT, R233.reuse, 0x9, PT ;  /* 0x00000009e900780c */ /* 0x040fe20003f24270 */
[----:B------:R-:W-:Y:S01]  /*2360*/  MUFU.EX2 R6, R6 ;  /* 0x0000000600067308 */ /* 0x000fe20000000800 */
[----:B------:R-:W-:Y:S01]  /*2370*/  ISETP.GT.AND P5, PT, R233, 0x31, PT ;  /* 0x00000031e900780c */ /* 0x000fe20003fa4270 */
[----:B------:R-:W-:Y:S01]  /*2380*/  FFMA.FTZ R8, R9, UR41, -R222 ;  /* 0x0000002909087c23 */ /* 0x000fe200080108de */
[----:B------:R-:W-:-:S02]  /*2390*/  FSEL R10, R189, -INF , !P1 ;  /* 0xff800000bd0a7808 */ /* 0x000fc40004800000 */
[C---:B------:R-:W-:Y:S02]  /*23a0*/  ISETP.GT.AND P1, PT, R233.reuse, 0x10, PT ;  /* 0x00000010e900780c */ /* 0x040fe40003f24270 */
[C---:B------:R-:W-:Y:S01]  /*23b0*/  ISETP.GT.AND P3, PT, R233.reuse, 0x38, PT ;  /* 0x00000038e900780c */ /* 0x040fe20003f64270 */
[----:B------:R-:W-:Y:S01]  /*23c0*/  FFMA.FTZ R9, R10, UR41, -R223 ;  /* 0x000000290a097c23 */ /* 0x000fe200080108df */
[----:B------:R-:W-:Y:S01]  /*23d0*/  FSEL R11, R192, -INF , !P1 ;  /* 0xff800000c00b7808 */ /* 0x000fe20004800000 */
[----:B------:R-:W-:Y:S01]  /*23e0*/  MUFU.EX2 R8, R8 ;  /* 0x0000000800087308 */ /* 0x000fe20000000800 */
[C---:B------:R-:W-:Y:S02]  /*23f0*/  ISETP.GT.AND P1, PT, R233.reuse, 0x11, PT ;  /* 0x00000011e900780c */ /* 0x040fe40003f24270 */
[----:B------:R-:W-:Y:S01]  /*2400*/  ISETP.GT.AND P2, PT, R233, 0x39, PT ;  /* 0x00000039e900780c */ /* 0x000fe20003f44270 */
[----:B------:R-:W-:Y:S01]  /*2410*/  FFMA.FTZ R10, R11, UR41, -R220 ;  /* 0x000000290b0a7c23 */ /* 0x000fe200080108dc */
[----:B------:R-:W-:-:S02]  /*2420*/  FSEL R12, R193, -INF , !P1 ;  /* 0xff800000c10c7808 */ /* 0x000fc40004800000 */
[C---:B------:R-:W-:Y:S01]  /*2430*/  ISETP.GT.AND P1, PT, R233.reuse, 0x18, PT ;  /* 0x00000018e900780c */ /* 0x040fe20003f24270 */
[----:B------:R-:W-:Y:S02]  /*2440*/  MUFU.EX2 R9, R9 ;  /* 0x0000000900097308 */ /* 0x000fe40000000800 */
[----:B------:R-:W-:Y:S01]  /*2450*/  FFMA.FTZ R11, R12, UR41, -R221 ;  /* 0x000000290c0b7c23 */ /* 0x000fe200080108dd */
[----:B------:R-:W-:Y:S02]  /*2460*/  FSEL R13, R196, -INF , !P1 ;  /* 0xff800000c40d7808 */ /* 0x000fe40004800000 */
[----:B------:R-:W-:-:S03]  /*2470*/  ISETP.GT.AND P1, PT, R233, 0x19, PT ;  /* 0x00000019e900780c */ /* 0x000fc60003f24270 */
[----:B------:R-:W-:Y:S01]  /*2480*/  FFMA.FTZ R12, R13, UR41, -R218 ;  /* 0x000000290d0c7c23 */ /* 0x000fe200080108da */
[----:B------:R-:W-:Y:S01]  /*2490*/  FSEL R14, R197, -INF , !P1 ;  /* 0xff800000c50e7808 */ /* 0x000fe20004800000 */
[----:B------:R-:W-:Y:S01]  /*24a0*/  MUFU.EX2 R7, R7 ;  /* 0x0000000700077308 */ /* 0x000fe20000000800 */
[----:B------:R-:W-:-:S03]  /*24b0*/  ISETP.GT.AND P1, PT, R233, 0x20, PT ;  /* 0x00000020e900780c */ /* 0x000fc60003f24270 */
[----:B------:R-:W-:Y:S01]  /*24c0*/  FFMA.FTZ R13, R14, UR41, -R219 ;  /* 0x000000290e0d7c23 */ /* 0x000fe200080108db */
[----:B------:R-:W-:Y:S01]  /*24d0*/  FSEL R15, R200, -INF , !P1 ;  /* 0xff800000c80f7808 */ /* 0x000fe20004800000 */
[----:B------:R-:W-:Y:S01]  /*24e0*/  FFMA.FTZ R200, R185, UR41, -R20 ;  /* 0x00000029b9c87c23 */ /* 0x000fe20008010814 */
[----:B------:R-:W-:Y:S01]  /*24f0*/  ISETP.GT.AND P1, PT, R233, 0x21, PT ;  /* 0x00000021e900780c */ /* 0x000fe20003f24270 */
[----:B------:R-:W-:Y:S02]  /*2500*/  MUFU.EX2 R10, R10 ;  /* 0x0000000a000a7308 */ /* 0x000fe40000000800 */
[----:B------:R-:W-:Y:S01]  /*2510*/  FFMA.FTZ R14, R15, UR41, -R18 ;  /* 0x000000290f0e7c23 */ /* 0x000fe20008010812 */
[----:B------:R-:W-:Y:S02]  /*2520*/  FSEL R184, R201, -INF , !P1 ;  /* 0xff800000c9b87808 */ /* 0x000fe40004800000 */
[----:B------:R-:W-:-:S03]  /*2530*/  ISETP.GT.AND P1, PT, R233, 0x30, PT ;  /* 0x00000030e900780c */ /* 0x000fc60003f24270 */
[----:B------:R-:W-:Y:S01]  /*2540*/  FFMA.FTZ R15, R184, UR41, -R19 ;  /* 0x00000029b80f7c23 */ /* 0x000fe20008010813 */
[----:B------:R-:W-:Y:S01]  /*2550*/  FSEL R184, R205, -INF , !P4 ;  /* 0xff800000cdb87808 */ /* 0x000fe20006000000 */
[----:B------:R-:W-:Y:S01]  /*2560*/  MUFU.EX2 R11, R11 ;  /* 0x0000000b000b7308 */ /* 0x000fe20000000800 */
[----:B------:R-:W-:Y:S02]  /*2570*/  FSEL R185, R208, -INF , !P1 ;  /* 0xff800000d0b97808 */ /* 0x000fe40004800000 */
[----:B------:R-:W-:Y:S01]  /*2580*/  ISETP.GT.AND P4, PT, R5, 0x8, PT ;  /* 0x000000080500780c */ /* 0x000fe20003f84270 */
[----:B------:R-:W-:Y:S01]  /*2590*/  FFMA.FTZ R201, R184, UR41, -R21 ;  /* 0x00000029b8c97c23 */ /* 0x000fe20008010815 */
[----:B------:R-:W-:Y:S01]  /*25a0*/  FSEL R184, R209, -INF , !P5 ;  /* 0xff800000d1b87808 */ /* 0x000fe20006800000 */
[----:B------:R-:W-:Y:S02]  /*25b0*/  WARPGROUP.DEPBAR.LE gsb0, 0x0 ;  /* 0x00008000000079c5 */ /* 0x000fe40000010000 */
[----:B------:R-:W-:Y:S01]  /*25c0*/  WARPGROUP.ARRIVE ;  /* 0x00000000000079c5 */ /* 0x000fe20000000000 */
[----:B------:R-:W-:Y:S01]  /*25d0*/  FFMA.FTZ R204, R185, UR41, -R16 ;  /* 0x00000029b9cc7c23 */ /* 0x000fe20008010810 */
[----:B------:R-:W-:Y:S01]  /*25e0*/  SEL R188, R188, 0x40, P4 ;  /* 0x00000040bcbc7807 */ /* 0x000fe20002000000 */
[----:B------:R-:W-:Y:S01]  /*25f0*/  FFMA.FTZ R205, R184, UR41, -R17 ;  /* 0x00000029b8cd7c23 */ /* 0x000fe20008010811 */
[----:B------:R-:W-:Y:S01]  /*2600*/  FSEL R185, R212, -INF , !P3 ;  /* 0xff800000d4b97808 */ /* 0x000fe20005800000 */
[----:B------:R-:W-:Y:S01]  /*2610*/  MUFU.EX2 R12, R12 ;  /* 0x0000000c000c7308 */ /* 0x000fe20000000800 */
[----:B------:R-:W-:Y:S01]  /*2620*/  HGMMA.64x64x16.F32.BF16 R152, gdesc[UR8], R152, gsb0 ;  /* 0x00e00000089879f0 */ /* 0x000fe20008001898 */
[----:B------:R-:W-:Y:S01]  /*2630*/  UIADD3 UR10, UR5, 0x4, URZ ;  /* 0x00000004050a7890 */ /* 0x000fe2000fffe03f */
[----:B------:R-:W-:Y:S01]  /*2640*/  FSEL R184, R213, -INF , !P2 ;  /* 0xff800000d5b87808 */ /* 0x000fe20005000000 */
[----:B------:R-:W-:Y:S01]  /*2650*/  UIADD3 UR8, UR6, 0x4, URZ ;  /* 0x0000000406087890 */ /* 0x000fe2000fffe03f */
[----:B------:R-:W-:Y:S01]  /*2660*/  ISETP.GT.AND P1, PT, R188, RZ, PT ;  /* 0x000000ffbc00720c */ /* 0x000fe20003f24270 */
[----:B------:R-:W-:Y:S01]  /*2670*/  UMOV UR11, 0x40000040 ;  /* 0x40000040000b7882 */ /* 0x000fe20000000000 */
[----:B------:R-:W-:Y:S01]  /*2680*/  UMOV UR9, 0x40000040 ;  /* 0x4000004000097882 */ /* 0x000fe20000000000 */
[----:B------:R-:W-:Y:S01]  /*2690*/  FFMA.FTZ R185, R185, UR41, -R22 ;  /* 0x00000029b9b97c23 */ /* 0x000fe20008010816 */
[----:B------:R-:W-:Y:S01]  /*26a0*/  FFMA.FTZ R208, R184, UR41, -R23 ;  /* 0x00000029b8d07c23 */ /* 0x000fe20008010817 */
[----:B------:R-:W-:Y:S01]  /*26b0*/  ISETP.GT.AND P2, PT, R188, 0x8, PT ;  /* 0x00000008bc00780c */ /* 0x000fe20003f44270 */
[----:B------:R-:W-:Y:S01]  /*26c0*/  MUFU.EX2 R13, R13 ;  /* 0x0000000d000d7308 */ /* 0x000fe20000000800 */
[----:B------:R-:W-:-:S02]  /*26d0*/  LOP3.LUT R184, R225, 0x2000000, RZ, 0xfc, !PT ;  /* 0x02000000e1b87812 */ /* 0x000fc400078efcff */
[----:B------:R-:W-:Y:S02]  /*26e0*/  FSEL R189, R186, -INF , !P1 ;  /* 0xff800000babd7808 */ /* 0x000fe40004800000 */
[C---:B------:R-:W-:Y:S01]  /*26f0*/  ISETP.GT.AND P1, PT, R188.reuse, 0x1, PT ;  /* 0x00000001bc00780c */ /* 0x040fe20003f24270 */
[----:B------:R-:W-:Y:S01]  /*2700*/  IMAD R186, R3, 0x400, R184 ;  /* 0x0000040003ba7824 */ /* 0x000fe200078e02b8 */
[C---:B------:R-:W-:Y:S01]  /*2710*/  ISETP.GT.AND P5, PT, R188.reuse, 0x18, PT ;  /* 0x00000018bc00780c */ /* 0x040fe20003fa4270 */
[----:B------:R1:W-:Y:S01]  /*2720*/  MUFU.EX2 R209, R185 ;  /* 0x000000b900d17308 */ /* 0x0003e20000000800 */
[----:B------:R-:W-:Y:S01]  /*2730*/  FSEL R184, R187, -INF , !P1 ;  /* 0xff800000bbb87808 */ /* 0x000fe20004800000 */
[----:B------:R-:W-:Y:S01]  /*2740*/  FFMA.FTZ R189, R189, UR41, -R216 ;  /* 0x00000029bdbd7c23 */ /* 0x000fe200080108d8 */
[C---:B------:R-:W-:Y:S02]  /*2750*/  ISETP.GT.AND P1, PT, R188.reuse, 0x9, PT ;  /* 0x00000009bc00780c */ /* 0x040fe40003f24270 */
[----:B------:R-:W-:Y:S01]  /*2760*/  ISETP.GT.AND P3, PT, R188, 0x11, PT ;  /* 0x00000011bc00780c */ /* 0x000fe20003f64270 */
[----:B------:R-:W-:Y:S01]  /*2770*/  FFMA.FTZ R213, R184, UR41, -R217 ;  /* 0x00000029b8d57c23 */ /* 0x000fe200080108d9 */
[----:B------:R-:W-:Y:S01]  /*2780*/  FSEL R184, R191, -INF , !P1 ;  /* 0xff800000bfb87808 */ /* 0x000fe20004800000 */
[----:B------:R2:W-:Y:S01]  /*2790*/  MUFU.EX2 R212, R189 ;  /* 0x000000bd00d47308 */ /* 0x0005e20000000800 */
[----:B-1----:R-:W-:-:S02]  /*27a0*/  FSEL R185, R190, -INF , !P2 ;  /* 0xff800000beb97808 */ /* 0x002fc40005000000 */
[----:B------:R-:W-:Y:S01]  /*27b0*/  ISETP.GT.AND P2, PT, R188, 0x10, PT ;  /* 0x00000010bc00780c */ /* 0x000fe20003f44270 */
[----:B------:R-:W-:Y:S01]  /*27c0*/  FFMA.FTZ R223, R184, UR41, -R223 ;  /* 0x00000029b8df7c23 */ /* 0x000fe200080108df */
[----:B------:R-:W-:Y:S01]  /*27d0*/  ISETP.GT.AND P6, PT, R188, 0x19, PT ;  /* 0x00000019bc00780c */ /* 0x000fe20003fc4270 */
[----:B------:R-:W-:Y:S01]  /*27e0*/  FFMA.FTZ R216, R185, UR41, -R222 ;  /* 0x00000029b9d87c23 */ /* 0x000fe200080108de */
[----:B------:R-:W-:Y:S01]  /*27f0*/  FSEL R185, R194, -INF , !P2 ;  /* 0xff800000c2b97808 */ /* 0x000fe20005000000 */
[----:B------:R-:W-:Y:S01]  /*2800*/  MUFU.EX2 R213, R213 ;  /* 0x000000d500d57308 */ /* 0x000fe20000000800 */
[C---:B------:R-:W-:Y:S02]  /*2810*/  ISETP.GT.AND P2, PT, R188.reuse, 0x21, PT ;  /* 0x00000021bc00780c */ /* 0x040fe40003f44270 */
[----:B------:R-:W-:Y:S01]  /*2820*/  ISETP.GT.AND P1, PT, R188, 0x20, PT ;  /* 0x00000020bc00780c */ /* 0x000fe20003f24270 */
[----:B------:R-:W-:Y:S01]  /*2830*/  FFMA.FTZ R217, R185, UR41, -R220 ;  /* 0x00000029b9d97c23 */ /* 0x000fe200080108dc */
[----:B------:R-:W-:-:S02]  /*2840*/  FSEL R187, R198, -INF , !P5 ;  /* 0xff800000c6bb7808 */ /* 0x000fc40006800000 */
[----:B------:R-:W-:Y:S01]  /*2850*/  FSEL R192, R203, -INF , !P2 ;  /* 0xff800000cbc07808 */ /* 0x000fe20005000000 */
[----:B------:R-:W-:Y:S01]  /*2860*/  MUFU.EX2 R216, R216 ;  /* 0x000000d800d87308 */ /* 0x000fe20000000800 */
[----:B------:R-:W-:Y:S02]  /*2870*/  ISETP.GT.AND P4, PT, R188, 0x29, PT ;  /* 0x00000029bc00780c */ /* 0x000fe40003f84270 */
[----:B------:R-:W-:Y:S02]  /*2880*/  FSEL R190, R199, -INF , !P6 ;  /* 0xff800000c7be7808 */ /* 0x000fe40007000000 */
[----:B--2---:R-:W-:Y:S02]  /*2890*/  FSEL R189, R202, -INF , !P1 ;  /* 0xff800000cabd7808 */ /* 0x004fe40004800000 */
[----:B------:R-:W-:Y:S01]  /*28a0*/  ISETP.GT.AND P5, PT, R188, 0x30, PT ;  /* 0x00000030bc00780c */ /* 0x000fe20003fa4270 */
[----:B------:R-:W-:Y:S01]  /*28b0*/  FFMA.FTZ R219, R190, UR41, -R219 ;  /* 0x00000029bedb7c23 */ /* 0x000fe200080108db */
[C---:B------:R-:W-:Y:S01]  /*28c0*/  ISETP.GT.AND P6, PT, R188.reuse, 0x31, PT ;  /* 0x00000031bc00780c */ /* 0x040fe20003fc4270 */
[----:B------:R-:W-:Y:S01]  /*28d0*/  FFMA.FTZ R203, R189, UR41, -R18 ;  /* 0x00000029bdcb7c23 */ /* 0x000fe20008010812 */
[----:B------:R-:W-:Y:S01]  /*28e0*/  FSEL R194, R207, -INF , !P4 ;  /* 0xff800000cfc27808 */ /* 0x000fe20006000000 */
[----:B------:R-:W-:Y:S01]  /*28f0*/  MUFU.EX2 R220, R223 ;  /* 0x000000df00dc7308 */ /* 0x000fe20000000800 */
[----:B------:R-:W-:-:S02]  /*2900*/  ISETP.GT.AND P1, PT, R188, 0x38, PT ;  /* 0x00000038bc00780c */ /* 0x000fc40003f24270 */
[----:B------:R-:W-:Y:S01]  /*2910*/  ISETP.GT.AND P2, PT, R188, 0x39, PT ;  /* 0x00000039bc00780c */ /* 0x000fe20003f44270 */
[----:B------:R-:W-:Y:S01]  /*2920*/  FFMA.FTZ R194, R194, UR41, -R21 ;  /* 0x00000029c2c27c23 */ /* 0x000fe20008010815 */
[----:B------:R-:W-:Y:S02]  /*2930*/  FSEL R193, R210, -INF , !P5 ;  /* 0xff800000d2c17808 */ /* 0x000fe40006800000 */
[----:B------:R-:W-:Y:S01]  /*2940*/  FSEL R198, R211, -INF , !P6 ;  /* 0xff800000d3c67808 */ /* 0x000fe20007000000 */
[----:B------:R-:W-:Y:S01]  /*2950*/  MUFU.EX2 R203, R203 ;  /* 0x000000cb00cb7308 */ /* 0x000fe20000000800 */
[----:B------:R-:W-:Y:S01]  /*2960*/  FSEL R199, R214, -INF , !P1 ;  /* 0xff800000d6c77808 */ /* 0x000fe20004800000 */
[----:B------:R-:W-:Y:S01]  /*2970*/  FFMA.FTZ R196, R193, UR41, -R16 ;  /* 0x00000029c1c47c23 */ /* 0x000fe20008010810 */
[----:B------:R-:W-:Y:S01]  /*2980*/  FSEL R210, R215, -INF , !P2 ;  /* 0xff800000d7d27808 */ /* 0x000fe20005000000 */
[----:B------:R-:W-:Y:S02]  /*2990*/  FFMA.FTZ R198, R198, UR41, -R17 ;  /* 0x00000029c6c67c23 */ /* 0x000fe40008010811 */
[----:B------:R-:W-:-:S02]  /*29a0*/  FFMA.FTZ R199, R199, UR41, -R22 ;  /* 0x00000029c7c77c23 */ /* 0x000fc40008010816 */
[----:B------:R-:W-:Y:S01]  /*29b0*/  MUFU.EX2 R217, R217 ;  /* 0x000000d900d97308 */ /* 0x000fe20000000800 */
[----:B------:R-:W-:Y:S02]  /*29c0*/  WARPGROUP.DEPBAR.LE gsb0, 0x0 ;  /* 0x00008000000079c5 */ /* 0x000fe40000010000 */
[----:B------:R-:W-:-:S05]  /*29d0*/  WARPGROUP.ARRIVE ;  /* 0x00000000000079c5 */ /* 0x000fca0000000000 */
[----:B------:R-:W-:Y:S01]  /*29e0*/  MUFU.EX2 R14, R14 ;  /* 0x0000000e000e7308 */ /* 0x000fe20000000800 */
[----:B------:R-:W-:Y:S01]  /*29f0*/  HGMMA.64x64x16.F32.BF16 R152, gdesc[UR8], R152, gsb0 ;  /* 0x00e00000089879f0 */ /* 0x000fe20008001898 */
[----:B------:R-:W-:Y:S02]  /*2a00*/  UIADD3 UR10, UR5, 0x6, URZ ;  /* 0x00000006050a7890 */ /* 0x000fe4000fffe03f */
[----:B------:R-:W-:-:S04]  /*2a10*/  UIADD3 UR8, UR6, 0x6, URZ ;  /* 0x0000000606087890 */ /* 0x000fc8000fffe03f */
[----:B------:R-:W-:Y:S01]  /*2a20*/  MUFU.EX2 R15, R15 ;  /* 0x0000000f000f7308 */ /* 0x000fe20000000800 */
[----:B------:R-:W-:Y:S01]  /*2a30*/  UMOV UR11, 0x40000040 ;  /* 0x40000040000b7882 */ /* 0x000fe20000000000 */
[----:B------:R-:W-:-:S06]  /*2a40*/  UMOV UR9, 0x40000040 ;  /* 0x4000004000097882 */ /* 0x000fcc0000000000 */
[----:B------:R-:W-:Y:S08]  /*2a50*/  MUFU.EX2 R200, R200 ;  /* 0x000000c800c87308 */ /* 0x000ff00000000800 */
[----:B------:R-:W-:Y:S08]  /*2a60*/  MUFU.EX2 R201, R201 ;  /* 0x000000c900c97308 */ /* 0x000ff00000000800 */
[----:B------:R-:W-:Y:S08]  /*2a70*/  MUFU.EX2 R204, R204 ;  /* 0x000000cc00cc7308 */ /* 0x000ff00000000800 */
[----:B------:R-:W-:Y:S08]  /*2a80*/  MUFU.EX2 R205, R205 ;  /* 0x000000cd00cd7308 */ /* 0x000ff00000000800 */
[----:B------:R-:W1:Y:S01]  /*2a90*/  MUFU.EX2 R208, R208 ;  /* 0x000000d000d07308 */ /* 0x000e620000000800 */
        /* <DEDUP_REMOVED lines=26> */
[----:B------:R-:W-:Y:S01]  /*2c40*/  R2UR UR6, R186 ;  /* 0x00000000ba0672ca */ /* 0x000fe200000e0000 */
[----:B------:R-:W-:Y:S01]  /*2c50*/  UMOV UR11, 0x40000040 ;  /* 0x40000040000b7882 */ /* 0x000fe20000000000 */
[----:B------:R-:W-:Y:S01]  /*2c60*/  UMOV UR9, 0x40000040 ;  /* 0x4000004000097882 */ /* 0x000fe20000000000 */
[----:B------:R-:W-:Y:S01]  /*2c70*/  FSEL R186, R195, -INF , !P3 ;  /* 0xff800000c3ba7808 */ /* 0x000fe20005800000 */
[----:B------:R-:W-:Y:S01]  /*2c80*/  FFMA.FTZ R195, R187, UR41, -R218 ;  /* 0x00000029bbc37c23 */ /* 0x000fe200080108da */
[----:B------:R-:W-:Y:S01]  /*2c90*/  ISETP.GT.AND P3, PT, R188, 0x28, PT ;  /* 0x00000028bc00780c */ /* 0x000fe20003f64270 */
[----:B------:R-:W-:-:S02]  /*2ca0*/  FFMA.FTZ R218, R192, UR41, -R19 ;  /* 0x00000029c0da7c23 */ /* 0x000fc40008010813 */
[----:B------:R-:W-:Y:S01]  /*2cb0*/  FFMA.FTZ R221, R186, UR41, -R221 ;  /* 0x00000029badd7c23 */ /* 0x000fe200080108dd */
[----:B------:R-:W-:Y:S01]  /*2cc0*/  FSEL R19, R206, -INF , !P3 ;  /* 0xff800000ce137808 */ /* 0x000fe20005800000 */
[----:B------:R-:W2:Y:S04]  /*2cd0*/  MUFU.EX2 R22, R218 ;  /* 0x000000da00167308 */ /* 0x000ea80000000800 */
[----:B------:R-:W-:-:S04]  /*2ce0*/  FFMA.FTZ R206, R19, UR41, -R20 ;  /* 0x0000002913ce7c23 */ /* 0x000fc80008010814 */
[----:B------:R3:W-:Y:S08]  /*2cf0*/  MUFU.EX2 R18, R195 ;  /* 0x000000c300127308 */ /* 0x0007f00000000800 */
[----:B------:R-:W5:Y:S01]  /*2d00*/  MUFU.EX2 R202, R221 ;  /* 0x000000dd00ca7308 */ /* 0x000f620000000800 */
[----:B---3--:R-:W-:-:S07]  /*2d10*/  FFMA.FTZ R195, R210, UR41, -R23 ;  /* 0x00000029d2c37c23 */ /* 0x008fce0008010817 */
[----:B------:R-:W3:Y:S08]  /*2d20*/  MUFU.EX2 R19, R219 ;  /* 0x000000db00137308 */ /* 0x000ef00000000800 */
[----:B------:R1:W3:Y:S02]  /*2d30*/  MUFU.EX2 R23, R206 ;  /* 0x000000ce00177308 */ /* 0x0002e40000000800 */
[----:B-1----:R-:W-:Y:S01]  /*2d40*/  F2FP.BF16.F32.PACK_AB R206, R208, R209 ;  /* 0x000000d1d0ce723e */ /* 0x002fe200000010ff */
[----:B------:R-:W-:-:S02]  /*2d50*/  WARPGROUP.DEPBAR.LE gsb0, 0x0 ;  /* 0x00008000000079c5 */ /* 0x000fc40000010000 */
        /* <DEDUP_REMOVED lines=9> */
[----:B------:R-:W2:Y:S04]  /*2df0*/  LDS.64 R186, [R224+0x28220] ;  /* 0x02822000e0ba7984 */ /* 0x000ea80000000a00 */
[----:B------:R-:W5:Y:S04]  /*2e00*/  LDS.64 R188, [R224+0x28240] ;  /* 0x02824000e0bc7984 */ /* 0x000f680000000a00 */
[----:B------:R-:W3:Y:S04]  /*2e10*/  LDS.64 R190, [R224+0x28260] ;  /* 0x02826000e0be7984 */ /* 0x000ee80000000a00 */
[----:B------:R-:W3:Y:S04]  /*2e20*/  LDS.64 R20, [R224+0x28280] ;  /* 0x02828000e0147984 */ /* 0x000ee80000000a00 */
[----:B------:R-:W3:Y:S04]  /*2e30*/  LDS.64 R192, [R224+0x282a0] ;  /* 0x0282a000e0c07984 */ /* 0x000ee80000000a00 */
[----:B------:R-:W3:Y:S04]  /*2e40*/  LDS.64 R16, [R224+0x282c0] ;  /* 0x0282c000e0107984 */ /* 0x000ee80000000a00 */
        /* <DEDUP_REMOVED lines=21> */
[----:B------:R-:W-:Y:S01]  /*2fa0*/  FADD.FTZ R167, R172, -R192 ;  /* 0x800000c0aca77221 */ /* 0x000fe20000010000 */
[----:B------:R2:W3:Y:S01]  /*2fb0*/  MUFU.EX2 R20, R196 ;  /* 0x000000c400147308 */ /* 0x0004e20000000800 */
[----:B------:R-:W-:Y:S01]  /*2fc0*/  FMUL.FTZ R21, R22, R21 ;  /* 0x0000001516157220 */ /* 0x000fe20000410000 */
[----:B------:R-:W-:Y:S01]  /*2fd0*/  FMUL.FTZ R170, R203, R170 ;  /* 0x000000aacbaa7220 */ /* 0x000fe20000410000 */
[--C-:B------:R-:W-:Y:S01]  /*2fe0*/  FADD.FTZ R169, R176, -R16.reuse ;  /* 0x80000010b0a97221 */ /* 0x100fe20000010000 */
[----:B------:R-:W-:Y:S01]  /*2ff0*/  FADD.FTZ R171, R178, -R16 ;  /* 0x80000010b2ab7221 */ /* 0x000fe20000010000 */
[--C-:B------:R-:W-:Y:S01]  /*3000*/  FADD.FTZ R16, R177, -R17.reuse ;  /* 0x80000011b1107221 */ /* 0x100fe20000010000 */
[----:B------:R-:W-:Y:S01]  /*3010*/  FADD.FTZ R172, R179, -R17 ;  /* 0x80000011b3ac7221 */ /* 0x000fe20000010000 */
[----:B------:R-:W-:Y:S01]  /*3020*/  FADD.FTZ R159, R159, -R187 ;  /* 0x800000bb9f9f7221 */ /* 0x000fe20000010000 */
[----:B------:R5:W3:Y:S01]  /*3030*/  MUFU.EX2 R17, R198 ;  /* 0x000000c600117308 */ /* 0x000ae20000000800 */
[----:B--2---:R-:W-:Y:S01]  /*3040*/  FMUL.FTZ R196, R6, R197 ;  /* 0x000000c506c47220 */ /* 0x004fe20000410000 */
[----:B------:R-:W-:Y:S01]  /*3050*/  FMUL.FTZ R197, R212, R207 ;  /* 0x000000cfd4c57220 */ /* 0x000fe20000410000 */
[----:B------:R-:W-:Y:S01]  /*3060*/  FADD.FTZ R162, R162, -R188 ;  /* 0x800000bca2a27221 */ /* 0x000fe20000010000 */
[----:B------:R-:W-:Y:S01]  /*3070*/  FADD.FTZ R163, R163, -R189 ;  /* 0x800000bda3a37221 */ /* 0x000fe20000010000 */
[----:B------:R-:W-:Y:S01]  /*3080*/  FADD.FTZ R174, R174, -R192 ;  /* 0x800000c0aeae7221 */ /* 0x000fe20000010000 */
[--C-:B------:R-:W-:Y:S01]  /*3090*/  FADD.FTZ R168, R173, -R193.reuse ;  /* 0x800000c1ada87221 */ /* 0x100fe20000010000 */
[----:B------:R-:W-:Y:S01]  /*30a0*/  FADD.FTZ R175, R175, -R193 ;  /* 0x800000c1afaf7221 */ /* 0x000fe20000010000 */
[----:B------:R-:W2:Y:S01]  /*30b0*/  MUFU.EX2 R207, R199 ;  /* 0x000000c700cf7308 */ /* 0x000ea20000000800 */
[----:B-----5:R-:W-:Y:S01]  /*30c0*/  F2FP.BF16.F32.PACK_AB R198, R158, R153 ;  /* 0x000000999ec6723e */ /* 0x020fe200000010ff */
[--C-:B----4-:R-:W-:Y:S01]  /*30d0*/  FADD.FTZ R180, R180, -R224.reuse ;  /* 0x800000e0b4b47221 */ /* 0x110fe20000010000 */
[----:B------:R-:W-:Y:S01]  /*30e0*/  FMUL.FTZ R173, R7, R152 ;  /* 0x0000009807ad7220 */ /* 0x000fe20000410000 */
[----:B------:R-:W-:Y:S01]  /*30f0*/  FADD.FTZ R182, R182, -R224 ;  /* 0x800000e0b6b67221 */ /* 0x000fe20000010000 */
[--C-:B------:R-:W-:Y:S01]  /*3100*/  FADD.FTZ R181, R181, -R225.reuse ;  /* 0x800000e1b5b57221 */ /* 0x100fe20000010000 */
[----:B------:R-:W-:Y:S01]  /*3110*/  FADD.FTZ R183, R183, -R225 ;  /* 0x800000e1b7b77221 */ /* 0x000fe20000010000 */
[----:B------:R-:W-:Y:S01]  /*3120*/  FMUL.FTZ R154, R213, R154 ;  /* 0x0000009ad59a7220 */ /* 0x000fe20000410000 */
        /* <DEDUP_REMOVED lines=18> */
[----:B-1----:R-:W-:Y:S01]  /*3250*/  FMUL.FTZ R175, R156, R175 ;  /* 0x000000af9caf7220 */ /* 0x002fe20000410000 */
[----:B------:R-:W-:Y:S01]  /*3260*/  FMUL.FTZ R169, R204, R169 ;  /* 0x000000a9cca97220 */ /* 0x000fe20000410000 */
[----:B---3--:R-:W-:Y:S01]  /*3270*/  FMUL.FTZ R171, R20, R171 ;  /* 0x000000ab14ab7220 */ /* 0x008fe20000410000 */
[----:B------:R-:W-:Y:S01]  /*3280*/  FMUL.FTZ R16, R205, R16 ;  /* 0x00000010cd107220 */ /* 0x000fe20000410000 */
[----:B------:R-:W-:Y:S01]  /*3290*/  FMUL.FTZ R172, R17, R172 ;  /* 0x000000ac11ac7220 */ /* 0x000fe20000410000 */
[----:B------:R-:W-:Y:S01]  /*32a0*/  FMUL.FTZ R180, R209, R180 ;  /* 0x000000b4d1b47220 */ /* 0x000fe20000410000 */
[----:B--2---:R-:W-:Y:S01]  /*32b0*/  FMUL.FTZ R182, R207, R182 ;  /* 0x000000b6cfb67220 */ /* 0x004fe20000410000 */
[----:B------:R-:W-:Y:S01]  /*32c0*/  FMUL.FTZ R181, R208, R181 ;  /* 0x000000b5d0b57220 */ /* 0x000fe20000410000 */
[----:B----4-:R-:W-:Y:S01]  /*32d0*/  FMUL.FTZ R183, R158, R183 ;  /* 0x000000b79eb77220 */ /* 0x010fe20000410000 */
[----:B------:R-:W-:Y:S01]  /*32e0*/  F2FP.BF16.F32.PACK_AB R196, R173, R196 ;  /* 0x000000c4adc4723e */ /* 0x000fe200000010ff */
[----:B------:R-:W-:Y:S01]  /*32f0*/  IMAD R21, R21, 0x2, R228 ;  /* 0x0000000215157824 */ /* 0x000fe200078e02e4 */
[----:B------:R-:W-:-:S02]  /*3300*/  F2FP.BF16.F32.PACK_AB R197, R154, R197 ;  /* 0x000000c59ac5723e */ /* 0x000fc400000010ff */
[----:B------:R-:W-:Y:S02]  /*3310*/  F2FP.BF16.F32.PACK_AB R199, R152, R155 ;  /* 0x0000009b98c7723e */ /* 0x000fe400000010ff */
[----:B------:R-:W-:Y:S02]  /*3320*/  F2FP.BF16.F32.PACK_AB R192, R160, R157 ;  /* 0x0000009da0c0723e */ /* 0x000fe400000010ff */
[----:B------:R-:W-:Y:S01]  /*3330*/  F2FP.BF16.F32.PACK_AB R193, R163, R162 ;  /* 0x000000a2a3c1723e */ /* 0x000fe200000010ff */
[----:B------:R1:W-:Y:S01]  /*3340*/  STSM.16.MT88.4 [R21+0x28800], R196 ;  /* 0x028800c415007844 */ /* 0x0003e20000004200 */
[----:B------:R-:W-:Y:S02]  /*3350*/  F2FP.BF16.F32.PACK_AB R194, R184, R185 ;  /* 0x000000b9b8c2723e */ /* 0x000fe400000010ff */
[----:B------:R-:W-:Y:S02]  /*3360*/  F2FP.BF16.F32.PACK_AB R195, R164, R161 ;  /* 0x000000a1a4c3723e */ /* 0x000fe400000010ff */
[----:B------:R-:W-:-:S02]  /*3370*/  F2FP.BF16.F32.PACK_AB R188, R166, R165 ;  /* 0x000000a5a6bc723e */ /* 0x000fc400000010ff */
[----:B------:R-:W-:Y:S01]  /*3380*/  F2FP.BF16.F32.PACK_AB R190, R168, R167 ;  /* 0x000000a7a8be723e */ /* 0x000fe200000010ff */
[----:B------:R1:W-:Y:S01]  /*3390*/  STSM.16.MT88.4 [R21+0x29000], R192 ;  /* 0x029000c015007844 */ /* 0x0003e20000004200 */
[----:B------:R-:W-:Y:S02]  /*33a0*/  F2FP.BF16.F32.PACK_AB R191, R175, R174 ;  /* 0x000000aeafbf723e */ /* 0x000fe400000010ff */
[----:B------:R-:W-:Y:S02]  /*33b0*/  F2FP.BF16.F32.PACK_AB R184, R16, R169 ;  /* 0x000000a910b8723e */ /* 0x000fe400000010ff */
[----:B------:R-:W-:Y:S01]  /*33c0*/  F2FP.BF16.F32.PACK_AB R185, R172, R171 ;  /* 0x000000abacb9723e */ /* 0x000fe200000010ff */
[----:B------:R1:W-:Y:S01]  /*33d0*/  STSM.16.MT88.4 [R21+0x29800], R188 ;  /* 0x029800bc15007844 */ /* 0x0003e20000004200 */
[----:B------:R-:W-:Y:S02]  /*33e0*/  F2FP.BF16.F32.PACK_AB R186, R181, R180 ;  /* 0x000000b4b5ba723e */ /* 0x000fe400000010ff */
[----:B------:R-:W-:-:S02]  /*33f0*/  F2FP.BF16.F32.PACK_AB R187, R183, R182 ;  /* 0x000000b6b7bb723e */ /* 0x000fc400000010ff */
[----:B------:R-:W-:Y:S01]  /*3400*/  F2FP.BF16.F32.PACK_AB R152, R7, R6 ;  /* 0x000000060798723e */ /* 0x000fe200000010ff */
[----:B------:R-:W-:Y:S01]  /*3410*/  IMAD R7, R226, 0x4000, R228 ;  /* 0x00004000e2077824 */ /* 0x000fe200078e02e4 */
[----:B------:R-:W-:Y:S01]  /*3420*/  F2FP.BF16.F32.PACK_AB R154, R9, R8 ;  /* 0x00000008099a723e */ /* 0x000fe200000010ff */
[----:B------:R1:W-:Y:S01]  /*3430*/  STSM.16.MT88.4 [R21+0x2a000], R184 ;  /* 0x02a000b815007844 */ /* 0x0003e20000004200 */
[----:B------:R-:W-:Y:S02]  /*3440*/  F2FP.BF16.F32.PACK_AB R153, R213, R212 ;  /* 0x000000d4d599723e */ /* 0x000fe400000010ff */
[----:B------:R-:W-:Y:S02]  /*3450*/  F2FP.BF16.F32.PACK_AB R155, R220, R216 ;  /* 0x000000d8dc9b723e */ /* 0x000fe400000010ff */
[----:B------:R-:W-:Y:S02]  /*3460*/  F2FP.BF16.F32.PACK_AB R204, R205, R204 ;  /* 0x000000cccdcc723e */ /* 0x000fe400000010ff */
[----:B------:R-:W-:Y:S01]  /*3470*/  WARPGROUP.ARRIVE ;  /* 0x00000000000079c5 */ /* 0x000fe20000000000 */
[----:B------:R-:W-:-:S02]  /*3480*/  F2FP.BF16.F32.PACK_AB R205, R17, R20 ;  /* 0x0000001411cd723e */ /* 0x000fc400000010ff */
[----:B------:R-:W-:Y:S02]  /*3490*/  F2FP.BF16.F32.PACK_AB R207, R158, R207 ;  /* 0x000000cf9ecf723e */ /* 0x000fe400000010ff */
[----:B------:R-:W-:Y:S01]  /*34a0*/  SHF.R.U32.HI R6, RZ, 0x4, R230 ;  /* 0x00000004ff067819 */ /* 0x000fe200000116e6 */
[----:B------:R-:W-:Y:S01]  /*34b0*/  HGMMA.64x128x16.F32.BF16 R88, R152, gdesc[UR4].tnspB, R88, gsb0 ;  /* 0x41e0000498587df0 */ /* 0x000fe20008001858 */
[----:B------:R-:W-:Y:S01]  /*34c0*/  UIADD3 UR6, UR6, 0x180, URZ ;  /* 0x0000018006067890 */ /* 0x000fe2000fffe03f */
[----:B------:R-:W-:Y:S02]  /*34d0*/  R2UR UR7, R7 ;  /* 0x00000000070772ca */ /* 0x000fe400000e0000 */
        /* <DEDUP_REMOVED lines=90> */
[----:B-1----:R-:W-:Y:S05]  /*3a80*/  @!P0 BRA `(.L_x_2419) ;  /* 0x0000000000048947 */ /* 0x002fea0003800000 */
[----:B------:R-:W-:Y:S01]  /*3a90*/  BPT.TRAP 0x1 ;  /* 0x000000040000795c */ /* 0x000fe20000300000 */
.L_x_2419:
        /* <DEDUP_REMOVED lines=49> */
.L_x_2420:
        /* <DEDUP_REMOVED lines=78> */
.L_x_2403:
        /* <DEDUP_REMOVED lines=23> */
.L_x_2423:
        /* <DEDUP_REMOVED lines=20> */
.L_x_2424:
        /* <DEDUP_REMOVED lines=18> */
.L_x_2425:
        /* <DEDUP_REMOVED lines=18> */
.L_x_2426:
        /* <DEDUP_REMOVED lines=126> */
[----:B------:R-:W-:Y:S01]  /*4f60*/  ULDC.64 UR6, c[0x0][0x198] ;  /* 0x0000660000067ab9 */ /* 0x000fe20000000a00 */
[----:B------:R-:W-:Y:S02]  /*4f70*/  UIADD3 UR40, UR37, 0x8000, URZ ;  /* 0x0000800025287890 */ /* 0x000fe4000fffe03f */
[----:B------:R-:W-:Y:S02]  /*4f80*/  UIADD3 UR4, UP0, UR6, 0x770, URZ ;  /* 0x0000077006047890 */ /* 0x000fe4000ff1e03f */
[----:B------:R-:W-:Y:S02]  /*4f90*/  USHF.L.U32 UR42, UR36, 0x7, URZ ;  /* 0x00000007242a7899 */ /* 0x000fe4000800063f */
[----:B------:R-:W-:Y:S02]  /*4fa0*/  UIADD3.X UR5, URZ, UR7, URZ, UP0, !UPT ;  /* 0x000000073f057290 */ /* 0x000fe400087fe43f */
[----:B------:R-:W-:Y:S02]  /*4fb0*/  UIADD3 UR6, UP0, UR6, 0x670, URZ ;  /* 0x0000067006067890 */ /* 0x000fe4000ff1e03f */
[----:B------:R-:W-:-:S02]  /*4fc0*/  UIADD3 UR16, UR37, 0xc000, URZ ;  /* 0x0000c00025107890 */ /* 0x000fc4000fffe03f */
[----:B------:R-:W-:Y:S02]  /*4fd0*/  UIADD3.X UR7, URZ, UR7, URZ, UP0, !UPT ;  /* 0x000000073f077290 */ /* 0x000fe400087fe43f */
[----:B------:R-:W-:Y:S01]  /*4fe0*/  UIADD3 UR8, UR37, 0x4000, URZ ;  /* 0x0000400025087890 */ /* 0x000fe2000fffe03f */
[----:B------:R-:W-:Y:S01]  /*4ff0*/  UMOV UR41, URZ ;  /* 0x0000003f00297c82 */ /* 0x000fe20008000000 */
[----:B------:R-:W-:Y:S01]  /*5000*/  UMOV UR17, 0x40 ;  /* 0x0000004000117882 */ /* 0x000fe20000000000 */
[----:B------:R-:W-:Y:S01]  /*5010*/  UMOV UR19, UR43 ;  /* 0x0000002b00137c82 */ /* 0x000fe20008000000 */
[----:B------:R-:W-:Y:S01]  /*5020*/  UMOV UR20, UR44 ;  /* 0x0000002c00147c82 */ /* 0x000fe20008000000 */
[----:B------:R-:W-:Y:S01]  /*5030*/  UMOV UR18, UR42 ;  /* 0x0000002a00127c82 */ /* 0x000fe20008000000 */
[----:B------:R1:W-:Y:S01]  /*5040*/  UTMASTG.4D [UR40], [UR4] ;  /* 0x00000028040073b5 */ /* 0x0003e20008018000 */
[----:B------:R-:W-:Y:S01]  /*5050*/  UMOV UR9, 0x40 ;  /* 0x0000004000097882 */ /* 0x000fe20000000000 */
[----:B------:R-:W-:Y:S01]  /*5060*/  UMOV UR11, UR43 ;  /* 0x0000002b000b7c82 */ /* 0x000fe20008000000 */
[----:B------:R-:W-:Y:S01]  /*5070*/  UMOV UR12, UR44 ;  /* 0x0000002c000c7c82 */ /* 0x000fe20008000000 */
[----:B------:R-:W-:Y:S01]  /*5080*/  UMOV UR10, UR42 ;  /* 0x0000002a000a7c82 */ /* 0x000fe20008000000 */
[----:B------:R3:W-:Y:S01]  /*5090*/  UTMASTG.4D [UR16], [UR4] ;  /* 0x00000010040073b5 */ /* 0x0007e20008018000 */
[----:B-1----:R-:W-:-:S02]  /*50a0*/  UMOV UR40, UR37 ;  /* 0x0000002500287c82 */ /* 0x002fc40008000000 */
[----:B------:R3:W-:Y:S01]  /*50b0*/  UTMASTG.4D [UR40], [UR6] ;  /* 0x00000028060073b5 */ /* 0x0007e20008018000 */
[----:B------:R3:W-:Y:S02]  /*50c0*/  UTMASTG.4D [UR8], [UR6] ;  /* 0x00000008060073b5 */ /* 0x0007e40008018000 */
[----:B---3--:R0:W-:Y:S02]  /*50d0*/  UTMACMDFLUSH ;  /* 0x00000000000079b7 */ /* 0x0081e40000000000 */
.L_x_2428:
[----:B------:R-:W-:Y:S05]  /*50e0*/  BSYNC B0 ;  /* 0x0000000000007941 */ /* 0x000fea0003800000 */
.L_x_2427:
[----:B------:R-:W-:-:S04]  /*50f0*/  DEPBAR.LE SB0, 0x0 ;  /* 0x000080000000791a */ /* 0x000fc80000000000 */
[----:B------:R-:W-:Y:S05]  /*5100*/  BRA `(.L_x_2402) ;  /* 0x0000004400687947 */ /* 0x000fea0003800000 */
.L_x_2422:
[----:B------:R-:W1:Y:S01]  /*5110*/  S2R R0, SR_TID.X ;  /* 0x0000000000007919 */ /* 0x000e620000002100 */
[----:B------:R-:W2:Y:S01]  /*5120*/  LDC.64 R2, c[0x0][0x820] ;  /* 0x00020800ff027b82 */ /* 0x000ea20000000a00 */
[----:B------:R-:W-:Y:S01]  /*5130*/  ULDC.64 UR4, c[0x0][0x808] ;  /* 0x0002020000047ab9 */ /* 0x000fe20000000a00 */
[----:B------:R-:W-:Y:S01]  /*5140*/  USHF.R.S32.HI UR10, URZ, 0x1f, UR43 ;  /* 0x0000001f3f0a7899 */ /* 0x000fe2000801142b */
[----:B------:R-:W-:Y:S01]  /*5150*/  BSSY B0, `(.L_x_2429) ;  /* 0x0000030000007945 */ /* 0x000fe20003800000 */
[----:B------:R-:W-:Y:S02]  /*5160*/  UIMAD UR4, UR36, -0x80, UR4 ;  /* 0xffffff80240478a4 */ /* 0x000fe4000f8e0204 */
[----:B------:R-:W-:Y:S02]  /*5170*/  USHF.R.S32.HI UR11, URZ, 0x1f, UR44 ;  /* 0x0000001f3f0b7899 */ /* 0x000fe4000801142c */
[----:B------:R-:W3:Y:S01]  /*5180*/  LDC.64 R10, c[0x0][0x828] ;  /* 0x00020a00ff0a7b82 */ /* 0x000ee20000000a00 */
[----:B------:R-:W-:-:S07]  /*5190*/  ULDC.64 UR6, c[0x0][0x208] ;  /* 0x0000820000067ab9 */ /* 0x000fce0000000a00 */
[----:B------:R-:W4:Y:S08]  /*51a0*/  LDC.64 R16, c[0x0][0x850] ;  /* 0x00021400ff107b82 */ /* 0x000f300000000a00 */
[----:B------:R-:W4:Y:S01]  /*51b0*/  LDC.64 R18, c[0x0][0x858] ;  /* 0x00021600ff127b82 */ /* 0x000f220000000a00 */
[----:B-1----:R-:W-:-:S05]  /*51c0*/  VIADD R5, R0, 0xffffff80 ;  /* 0xffffff8000057836 */ /* 0x002fca0000000000 */
[----:B------:R-:W-:-:S04]  /*51d0*/  SHF.R.S32.HI R0, RZ, 0x1f, R5 ;  /* 0x0000001fff007819 */ /* 0x000fc80000011405 */
[----:B------:R-:W-:-:S04]  /*51e0*/  LEA.HI R4, R0, R5, RZ, 0x4 ;  /* 0x0000000500047211 */ /* 0x000fc800078f20ff */
[----:B------:R-:W-:Y:S02]  /*51f0*/  LOP3.LUT R0, R4, 0x1ffffff0, RZ, 0xc0, !PT ;  /* 0x1ffffff004007812 */ /* 0x000fe400078ec0ff */
[----:B------:R-:W-:-:S03]  /*5200*/  SHF.R.S32.HI R4, RZ, 0x4, R4 ;  /* 0x00000004ff047819 */ /* 0x000fc60000011404 */
[----:B------:R-:W-:Y:S01]  /*5210*/  IMAD.IADD R0, R5, 0x1, -R0 ;  /* 0x0000000105007824 */ /* 0x000fe200078e0a00 */
[C---:B------:R-:W-:Y:S01]  /*5220*/  ISETP.GE.AND P6, PT, R4.reuse, UR4, PT ;  /* 0x0000000404007c0c */ /* 0x040fe2000bfc6270 */
[----:B------:R-:W-:Y:S02]  /*5230*/  VIADD R5, R4, 0x10 ;  /* 0x0000001004057836 */ /* 0x000fe40000000000 */
[----:B------:R-:W-:Y:S02]  /*5240*/  IMAD.SHL.U32 R6, R0, 0x8, RZ ;  /* 0x0000000800067824 */ /* 0x000fe400078e00ff */
[----:B--2---:R-:W-:Y:S01]  /*5250*/  IMAD R0, R2, UR10, RZ ;  /* 0x0000000a02007c24 */ /* 0x004fe2000f8e02ff */
[----:B------:R-:W-:Y:S01]  /*5260*/  ISETP.GE.AND P5, PT, R5, UR4, PT ;  /* 0x0000000405007c0c */ /* 0x000fe2000bfa6270 */
[----:B------:R-:W-:Y:S01]  /*5270*/  VIADD R9, R4, 0x40 ;  /* 0x0000004004097836 */ /* 0x000fe20000000000 */
[----:B------:R-:W-:Y:S01]  /*5280*/  SHF.R.S32.HI R7, RZ, 0x1f, R6 ;  /* 0x0000001fff077819 */ /* 0x000fe20000011406 */
[----:B------:R-:W-:Y:S01]  /*5290*/  IMAD R5, R3, UR43, R0 ;  /* 0x0000002b03057c24 */ /* 0x000fe2000f8e0200 */
[----:B------:R-:W-:Y:S01]  /*52a0*/  ISETP.GE.OR P4, PT, R6, UR5, P6 ;  /* 0x0000000506007c0c */ /* 0x000fe2000b786670 */
[----:B------:R-:W-:Y:S01]  /*52b0*/  VIADD R0, R4, 0x20 ;  /* 0x0000002004007836 */ /* 0x000fe20000000000 */
[----:B------:R-:W-:Y:S01]  /*52c0*/  ISETP.GE.AND P2, PT, R9, UR4, PT ;  /* 0x0000000409007c0c */ /* 0x000fe2000bf46270 */
[----:B------:R-:W-:Y:S01]  /*52d0*/  IMAD.WIDE.U32 R2, R2, UR43, R6 ;  /* 0x0000002b02027c25 */ /* 0x000fe2000f8e0006 */
[----:B------:R-:W-:-:S02]  /*52e0*/  ISETP.GE.OR P3, PT, R6, UR5, P5 ;  /* 0x0000000506007c0c */ /* 0x000fc4000af66670 */
[----:B------:R-:W-:Y:S01]  /*52f0*/  ISETP.GE.AND P0, PT, R0, UR4, PT ;  /* 0x0000000400007c0c */ /* 0x000fe2000bf06270 */
[----:B------:R-:W-:Y:S01]  /*5300*/  IMAD.IADD R3, R3, 0x1, R5 ;  /* 0x0000000103037824 */ /* 0x000fe200078e0205 */
[----:B------:R-:W-:Y:S01]  /*5310*/  SHF.R.S32.HI R5, RZ, 0x1f, R4 ;  /* 0x0000001fff057819 */ /* 0x000fe20000011404 */
[----:B---3--:R-:W-:Y:S02]  /*5320*/  IMAD R0, R10, UR11, RZ ;  /* 0x0000000b0a007c24 */ /* 0x008fe4000f8e02ff */
[----:B------:R-:W-:Y:S02]  /*5330*/  VIADD R8, R4, 0x30 ;  /* 0x0000003004087836 */ /* 0x000fe40000000000 */
[----:B------:R-:W-:Y:S02]  /*5340*/  IMAD.U32 R9, RZ, RZ, UR36 ;  /* 0x00000024ff097e24 */ /* 0x000fe4000f8e00ff */
[----:B------:R-:W-:Y:S01]  /*5350*/  IMAD R11, R11, UR44, R0 ;  /* 0x0000002c0b0b7c24 */ /* 0x000fe2000f8e0200 */
[----:B------:R-:W-:Y:S01]  /*5360*/  ISETP.GE.AND P1, PT, R8, UR4, PT ;  /* 0x0000000408007c0c */ /* 0x000fe2000bf26270 */
[----:B------:R-:W-:-:S04]  /*5370*/  IMAD.WIDE.U32 R14, R10, UR44, R2 ;  /* 0x0000002c0a0e7c25 */ /* 0x000fc8000f8e0002 */
[----:B------:R-:W-:-:S04]  /*5380*/  IMAD.WIDE R2, R9, 0x80, R4 ;  /* 0x0000008009027825 */ /* 0x000fc800078e0204 */
[----:B------:R-:W-:Y:S01]  /*5390*/  IMAD.IADD R11, R15, 0x1, R11 ;  /* 0x000000010f0b7824 */ /* 0x000fe200078e020b */
[----:B----4-:R-:W-:Y:S06]  /*53a0*/  @P4 BRA `(.L_x_2430) ;  /* 0x0000000000284947 */ /* 0x010fec0003800000 */
        /* <DEDUP_REMOVED lines=10> */
.L_x_2430:
[----:B------:R-:W-:Y:S05]  /*5450*/  BSYNC B0 ;  /* 0x0000000000007941 */ /* 0x000fea0003800000 */
.L_x_2429:
[----:B------:R-:W-:Y:S01]  /*5460*/  BSSY B0, `(.L_x_2431) ;  /* 0x0000010000007945 */ /* 0x000fe20003800000 */
[----:B------:R-:W-:-:S03]  /*5470*/  ISETP.GE.OR P4, PT, R6, UR5, P0 ;  /* 0x0000000506007c0c */ /* 0x000fc60008786670 */
        /* <DEDUP_REMOVED lines=14> */
.L_x_2432:
[----:B------:R-:W-:Y:S05]  /*5560*/  BSYNC B0 ;  /* 0x0000000000007941 */ /* 0x000fea0003800000 */
.L_x_2431:
[----:B------:R-:W-:Y:S01]  /*5570*/  BSSY B0, `(.L_x_2433) ;  /* 0x0000010000007945 */ /* 0x000fe20003800000 */
[----:B------:R-:W-:-:S03]  /*5580*/  ISETP.GE.OR P3, PT, R6, UR5, P1 ;  /* 0x0000000506007c0c */ /* 0x000fc60008f66670 */
        /* <DEDUP_REMOVED lines=14> */
.L_x_2434:
[----:B------:R-:W-:Y:S05]  /*5670*/  BSYNC B0 ;  /* 0x0000000000007941 */ /* 0x000fea0003800000 */
.L_x_2433:
[----:B------:R-:W-:Y:S01]  /*5680*/  BSSY B0, `(.L_x_2435) ;  /* 0x0000011000007945 */ /* 0x000fe20003800000 */
[----:B------:R-:W-:Y:S01]  /*5690*/  ISETP.GE.OR P4, PT, R6, UR5, P2 ;  /* 0x0000000506007c0c */ /* 0x000fe20009786670 */
[----:B-123--:R-:W-:Y:S02]  /*56a0*/  VIADD R12, R4, 0x50 ;  /* 0x00000050040c7836 */ /* 0x00efe40000000000 */
        /* <DEDUP_REMOVED lines=14> */
.L_x_2436:
[----:B------:R-:W-:Y:S05]  /*5790*/  BSYNC B0 ;  /* 0x0000000000007941 */ /* 0x000fea0003800000 */
.L_x_2435:
[----:B------:R-:W-:Y:S01]  /*57a0*/  BSSY B0, `(.L_x_2437) ;  /* 0x0000010000007945 */ /* 0x000fe20003800000 */
[----:B------:R-:W-:-:S03]  /*57b0*/  ISETP.GE.AND P3, PT, R12, UR4, PT ;  /* 0x000000040c007c0c */ /* 0x000fc6000bf66270 */
        /* <DEDUP_REMOVED lines=14> */
.L_x_2438:
[----:B------:R-:W-:Y:S05]  /*58a0*/  BSYNC B0 ;  /* 0x0000000000007941 */ /* 0x000fea0003800000 */
.L_x_2437:
[----:B------:R-:W-:Y:S01]  /*58b0*/  ISETP.GE.OR P4, PT, R6, UR5, P3 ;  /* 0x0000000506007c0c */ /* 0x000fe20009f86670 */
[----:B------:R-:W-:Y:S01]  /*58c0*/  BSSY B0, `(.L_x_2439) ;  /* 0x0000011000007945 */ /* 0x000fe20003800000 */
[----:B--2---:R-:W-:Y:S02]  /*58d0*/  IMAD R12, R16, UR10, RZ ;  /* 0x0000000a100c7c24 */ /* 0x004fe4000f8e02ff */
[----:B-1----:R-:W-:-:S09]  /*58e0*/  VIADD R20, R4, 0x60 ;  /* 0x0000006004147836 */ /* 0x002fd20000000000 */
        /* <DEDUP_REMOVED lines=14> */
.L_x_2440:
[----:B------:R-:W-:Y:S05]  /*59d0*/  BSYNC B0 ;  /* 0x0000000000007941 */ /* 0x000fea0003800000 */
.L_x_2439:
[----:B------:R-:W-:Y:S01]  /*59e0*/  ULDC UR8, c[0x0][0x83c] ;  /* 0x00020f0000087ab9 */ /* 0x000fe20000000800 */
[----:B------:R-:W-:Y:S01]  /*59f0*/  ISETP.GE.AND P4, PT, R20, UR4, PT ;  /* 0x0000000414007c0c */ /* 0x000fe2000bf86270 */
[----:B------:R-:W-:Y:S01]  /*5a00*/  IMAD R13, R17, UR43, R12 ;  /* 0x0000002b110d7c24 */ /* 0x000fe2000f8e020c */
[----:B------:R-:W-:Y:S01]  /*5a10*/  ISETP.GE.OR P5, PT, R6, UR8, P5 ;  /* 0x0000000806007c0c */ /* 0x000fe2000afa6670 */
[----:B------:R-:W-:Y:S01]  /*5a20*/  IMAD.WIDE.U32 R8, R16, UR43, R6 ;  /* 0x0000002b10087c25 */ /* 0x000fe2000f8e0006 */
[----:B------:R-:W-:Y:S01]  /*5a30*/  ISETP.GE.OR P6, PT, R6, UR8, P6 ;  /* 0x0000000806007c0c */ /* 0x000fe2000b7c6670 */
[----:B------:R-:W-:Y:S01]  /*5a40*/  BSSY B0, `(.L_x_2441) ;  /* 0x0000019000007945 */ /* 0x000fe20003800000 */
[----:B------:R-:W-:Y:S01]  /*5a50*/  P2R R21, PR, RZ, 0x20 ;  /* 0x00000020ff157803 */ /* 0x000fe20000000000 */
[----:B------:R-:W-:Y:S01]  /*5a60*/  VIADD R0, R4, 0x70 ;  /* 0x0000007004007836 */ /* 0x000fe20000000000 */
[C---:B------:R-:W-:Y:S01]  /*5a70*/  ISETP.GE.OR P5, PT, R6.reuse, UR5, P4 ;  /* 0x0000000506007c0c */ /* 0x040fe2000a7a6670 */
        /* <DEDUP_REMOVED lines=21> */
.L_x_2442:
[----:B------:R-:W-:Y:S05]  /*5bd0*/  BSYNC B0 ;  /* 0x0000000000007941 */ /* 0x000fea0003800000 */
.L_x_2441:
[----:B------:R-:W-:Y:S01]  /*5be0*/  ISETP.GE.AND P6, PT, R0, UR4, PT ;  /* 0x0000000400007c0c */ /* 0x000fe2000bfc6270 */
[----:B------:R-:W-:Y:S01]  /*5bf0*/  IMAD R0, R18, UR11, RZ ;  /* 0x0000000b12007c24 */ /* 0x000fe2000f8e02ff */
[----:B------:R-:W-:Y:S01]  /*5c00*/  BSSY B0, `(.L_x_2443) ;  /* 0x0000014000007945 */ /* 0x000fe20003800000 */
[----:B------:R-:W-:Y:S01]  /*5c10*/  IMAD.MOV.U32 R12, RZ, RZ, R8 ;  /* 0x000000ffff0c7224 */ /* 0x000fe200078e0008 */
[C---:B------:R-:W-:Y:S01]  /*5c20*/  ISETP.GE.OR P5, PT, R6.reuse, UR5, P6 ;  /* 0x0000000506007c0c */ /* 0x040fe2000b7a6670 */
        /* <DEDUP_REMOVED lines=17> */
.L_x_2444:
[----:B------:R-:W-:Y:S05]  /*5d40*/  BSYNC B0 ;  /* 0x0000000000007941 */ /* 0x000fea0003800000 */
.L_x_2443:
[----:B------:R-:W-:Y:S01]  /*5d50*/  ISETP.NE.AND P5, PT, R20, RZ, PT ;  /* 0x000000ff1400720c */ /* 0x000fe20003fa5270 */
[----:B------:R-:W-:Y:S01]  /*5d60*/  BSSY B0, `(.L_x_2445) ;  /* 0x000000d000007945 */ /* 0x000fe20003800000 */
[----:B---3--:R-:W-:-:S11]  /*5d70*/  IMAD.IADD R7, R13, 0x1, R9 ;  /* 0x000000010d077824 */ /* 0x008fd600078e0209 */
        /* <DEDUP_REMOVED lines=11> */
.L_x_2446:
[----:B------:R-:W-:Y:S05]  /*5e30*/  BSYNC B0 ;  /* 0x0000000000007941 */ /* 0x000fea0003800000 */
.L_x_2445:
[----:B------:R-:W-:Y:S01]  /*5e40*/  ISETP.NE.AND P5, PT, R21, RZ, PT ;  /* 0x000000ff1500720c */ /* 0x000fe20003fa5270 */
[----:B------:R-:W-:-:S12]  /*5e50*/  BSSY B0, `(.L_x_2447) ;  /* 0x000000f000007945 */ /* 0x000fd80003800000 */
[----:B------:R-:W-:Y:S05]  /*5e60*/  @P5 BRA `(.L_x_2448) ;  /* 0x0000000000345947 */ /* 0x000fea0003800000 */
[----:B---3--:R-:W-:Y:S01]  /*5e70*/  IADD3 R9, P5, R2, 0x10, RZ ;  /* 0x0000001002097810 */ /* 0x008fe20007fbe0ff */
        /* <DEDUP_REMOVED lines=12> */
.L_x_2448:
[----:B------:R-:W-:Y:S05]  /*5f40*/  BSYNC B0 ;  /* 0x0000000000007941 */ /* 0x000fea0003800000 */
.L_x_2447:
[----:B------:R-:W-:Y:S04]  /*5f50*/  BSSY B0, `(.L_x_2449) ;  /* 0x000000f000007945 */ /* 0x000fe80003800000 */
[----:B------:R-:W-:Y:S05]  /*5f60*/  @P0 BRA `(.L_x_2450) ;  /* 0x0000000000340947 */ /* 0x000fea0003800000 */
[----:B---34-:R-:W-:Y:S01]  /*5f70*/  IADD3 R9, P0, R2, 0x20, RZ ;  /* 0x0000002002097810 */ /* 0x018fe20007f1e0ff */
        /* <DEDUP_REMOVED lines=12> */
.L_x_2450:
[----:B------:R-:W-:Y:S05]  /*6040*/  BSYNC B0 ;  /* 0x0000000000007941 */ /* 0x000fea0003800000 */
.L_x_2449:
        /* <DEDUP_REMOVED lines=15> */
.L_x_2452:
[----:B------:R-:W-:Y:S05]  /*6140*/  BSYNC B0 ;  /* 0x0000000000007941 */ /* 0x000fea0003800000 */
.L_x_2451:
        /* <DEDUP_REMOVED lines=15> */
.L_x_2454:
[----:B------:R-:W-:Y:S05]  /*6240*/  BSYNC B0 ;  /* 0x0000000000007941 */ /* 0x000fea0003800000 */
.L_x_2453:
        /* <DEDUP_REMOVED lines=15> */
.L_x_2456:
[----:B------:R-:W-:Y:S05]  /*6340*/  BSYNC B0 ;  /* 0x0000000000007941 */ /* 0x000fea0003800000 */
.L_x_2455:
        /* <DEDUP_REMOVED lines=15> */
.L_x_2458:
[----:B------:R-:W-:Y:S05]  /*6440*/  BSYNC B0 ;  /* 0x0000000000007941 */ /* 0x000fea0003800000 */
.L_x_2457:
        /* <DEDUP_REMOVED lines=15> */
.L_x_2398:
        /* <DEDUP_REMOVED lines=8> */
[----:B------:R-:W1:Y:S01]  /*65c0*/  S2UR UR7, SR_CTAID.X ;  /* 0x00000000000779c3 */ /* 0x000e620000002500 */
[----:B------:R-:W-:Y:S02]  /*65d0*/  ULDC UR8, c[0x0][0xb50] ;  /* 0x0002d40000087ab9 */ /* 0x000fe40000000800 */
[----:B------:R-:W-:-:S05]  /*65e0*/  UISETP.NE.AND UP0, UPT, UR8, 0x1, UPT ;  /* 0x000000010800788c */ /* 0x000fca000bf05270 */
[----:B------:R-:W2:Y:S06]  /*65f0*/  LDC R0, c[0x0][0xb68] ;  /* 0x0002da00ff007b82 */ /* 0x000eac0000000800 */
[----:B------:R-:W-:Y:S01]  /*6600*/  @UP0 ULDC UR4, c[0x0][0xb54] ;  /* 0x0002d50000040ab9 */ /* 0x000fe20000000800 */
[----:B------:R-:W-:Y:S01]  /*6610*/  @UP0 ULDC UR9, c[0x0][0xb58] ;  /* 0x0002d60000090ab9 */ /* 0x000fe20000000800 */
[----:B-1----:R-:W-:Y:S02]  /*6620*/  UIMAD.WIDE.U32 UR4, UR7, UR4, URZ ;  /* 0x00000004070472a5 */ /* 0x002fe4000f8e003f */
[----:B------:R-:W-:-:S02]  /*6630*/  UMOV UR6, UR7 ;  /* 0x0000000700067c82 */ /* 0x000fc40008000000 */
[----:B------:R-:W-:-:S04]  /*6640*/  @UP0 USHF.R.U32.HI UR6, URZ, UR9, UR5 ;  /* 0x000000093f060299 */ /* 0x000fc80008011605 */
[----:B------:R-:W-:Y:S02]  /*6650*/  UIADD3 UR4, -UR6, URZ, URZ ;  /* 0x0000003f06047290 */ /* 0x000fe4000fffe13f */
[----:B--2---:R-:W-:Y:S02]  /*6660*/  ISETP.LE.AND P0, PT, R0, UR6, PT ;  /* 0x0000000600007c0c */ /* 0x004fe4000bf03270 */
[----:B------:R-:W-:-:S11]  /*6670*/  UIMAD UR8, UR8, UR4, UR7 ;  /* 0x00000004080872a4 */ /* 0x000fd6000f8e0207 */
[----:B------:R-:W-:Y:S05]  /*6680*/  @!P0 BRA `(.L_x_2460) ;  /* 0x0000000000208947 */ /* 0x000fea0003800000 */
        /* <DEDUP_REMOVED lines=8> */
.L_x_2460:
[----:B------:R-:W-:Y:S01]  /*6710*/  ULDC UR9, c[0x0][0xb44] ;  /* 0x0002d10000097ab9 */ /* 0x000fe20000000800 */
[----:B------:R-:W-:Y:S01]  /*6720*/  UMOV UR7, UR8 ;  /* 0x0000000800077c82 */ /* 0x000fe20008000000 */
[----:B------:R-:W-:-:S11]  /*6730*/  UISETP.NE.AND UP0, UPT, UR9, 0x1, UPT ;  /* 0x000000010900788c */ /* 0x000fd6000bf05270 */
[----:B------:R-:W-:Y:S02]  /*6740*/  @UP0 ULDC.64 UR10, c[0x0][0xb48] ;  /* 0x0002d200000a0ab9 */ /* 0x000fe40000000a00 */
[----:B------:R-:W-:-:S04]  /*6750*/  UIMAD.WIDE.U32 UR4, UR8, UR10, URZ ;  /* 0x0000000a080472a5 */ /* 0x000fc8000f8e003f */
[----:B------:R-:W-:-:S04]  /*6760*/  @UP0 USHF.R.U32.HI UR7, URZ, UR11, UR5 ;  /* 0x0000000b3f070299 */ /* 0x000fc80008011605 */
[----:B------:R-:W-:-:S12]  /*6770*/  UIMAD UR4, UR7, UR9, URZ ;  /* 0x00000009070472a4 */ /* 0x000fd8000f8e023f */
.L_x_2461:
        /* <DEDUP_REMOVED lines=17> */
[----:B------:R-:W-:Y:S01]  /*6890*/  ULDC UR6, c[0x0][0x74c] ;  /* 0x0001d30000067ab9 */ /* 0x000fe20000000800 */
[----:B------:R-:W-:Y:S02]  /*68a0*/  UIADD3 UR5, UR5, 0x3f, URZ ;  /* 0x0000003f05057890 */ /* 0x000fe4000fffe03f */
[----:B------:R-:W-:Y:S02]  /*68b0*/  UIADD3 UR7, -UR6, UR7, -UR4 ;  /* 0x0000000706077290 */ /* 0x000fe4000fffe904 */
[----:B------:R-:W-:Y:S02]  /*68c0*/  USHF.R.S32.HI UR6, URZ, 0x1f, UR5 ;  /* 0x0000001f3f067899 */ /* 0x000fe40008011405 */
[----:B------:R-:W-:-:S02]  /*68d0*/  USHF.R.S32.HI UR4, URZ, 0x1f, UR7 ;  /* 0x0000001f3f047899 */ /* 0x000fc40008011407 */
[----:B------:R-:W-:Y:S02]  /*68e0*/  ULEA.HI UR5, UR6, UR5, URZ, 0x6 ;  /* 0x0000000506057291 */ /* 0x000fe4000f8f303f */
[----:B------:R-:W-:Y:S02]  /*68f0*/  ULEA.HI UR4, UR4, UR7, URZ, 0x6 ;  /* 0x0000000704047291 */ /* 0x000fe4000f8f303f */
[----:B------:R-:W-:Y:S02]  /*6900*/  USHF.R.S32.HI UR5, URZ, 0x6, UR5 ;  /* 0x000000063f057899 */ /* 0x000fe40008011405 */
[----:B------:R-:W-:-:S04]  /*6910*/  USHF.R.S32.HI UR4, URZ, 0x6, UR4 ;  /* 0x000000063f047899 */ /* 0x000fc80008011404 */
[----:B------:R-:W-:-:S04]  /*6920*/  UISETP.LT.AND UP0, UPT, URZ, UR4, UPT ;  /* 0x000000043f00728c */ /* 0x000fc8000bf01270 */
[----:B------:R-:W-:-:S04]  /*6930*/  USEL UR8, URZ, UR4, !UP0 ;  /* 0x000000043f087287 */ /* 0x000fc8000c000000 */
[----:B------:R-:W-:-:S06]  /*6940*/  UISETP.GT.AND UP0, UPT, UR5, UR8, UPT ;  /* 0x000000080500728c */ /* 0x000fcc000bf04270 */
[----:B------:R-:W-:-:S13]  /*6950*/  PLOP3.LUT P0, PT, PT, PT, UP0, 0x80, 0x0 ;  /* 0x000000000000781c */ /* 0x000fda0003f0f008 */
[----:B------:R-:W-:Y:S05]  /*6960*/  @!P0 BRA `(.L_x_2402) ;  /* 0x0000002c00508947 */ /* 0x000fea0003800000 */
[----:B------:R-:W-:Y:S01]  /*6970*/  USHF.R.S32.HI UR4, URZ, 0x1f, UR11 ;  /* 0x0000001f3f047899 */ /* 0x000fe2000801140b */
[----:B------:R-:W-:Y:S01]  /*6980*/  ULDC.64 UR12, c[0x0][0x2d8] ;  /* 0x0000b600000c7ab9 */ /* 0x000fe20000000a00 */
[----:B------:R-:W-:Y:S02]  /*6990*/  ELECT P0, URZ, PT ;  /* 0x00000000003f782f */ /* 0x000fe40003800000 */
[----:B------:R-:W-:Y:S02]  /*69a0*/  UIMAD UR9, UR4, UR12, URZ ;  /* 0x0000000c040972a4 */ /* 0x000fe4000f8e023f */
[----:B------:R-:W-:Y:S02]  /*69b0*/  UIADD3 UR4, UR5, -UR8, URZ ;  /* 0x8000000805047290 */ /* 0x000fe4000fffe03f */
[----:B------:R-:W-:Y:S02]  /*69c0*/  UIMAD.WIDE.U32 UR6, UR11, UR12, URZ ;  /* 0x0000000c0b0672a5 */ /* 0x000fe4000f8e003f */
[----:B------:R-:W-:-:S02]  /*69d0*/  ULOP3.LUT UR4, UR4, 0x1, URZ, 0xc0, !UPT ;  /* 0x0000000104047892 */ /* 0x000fc4000f8ec03f */
[----:B------:R-:W-:Y:S02]  /*69e0*/  UIMAD UR9, UR11, UR13, UR9 ;  /* 0x0000000d0b0972a4 */ /* 0x000fe4000f8e0209 */
[----:B------:R-:W-:Y:S02]  /*69f0*/  UISETP.NE.U32.AND UP0, UPT, UR4, 0x1, UPT ;  /* 0x000000010400788c */ /* 0x000fe4000bf05070 */
[----:B------:R-:W-:Y:S01]  /*6a00*/  USHF.R.S32.HI UR11, URZ, 0x1f, UR10 ;  /* 0x0000001f3f0b7899 */ /* 0x000fe2000801140a */
[----:B------:R-:W-:Y:S01]  /*6a10*/  ULDC.64 UR12, c[0x0][0x2e0] ;  /* 0x0000b800000c7ab9 */ /* 0x000fe20000000a00 */
[----:B------:R-:W-:Y:S02]  /*6a20*/  UIADD3 UR7, UR7, UR9, URZ ;  /* 0x0000000907077290 */ /* 0x000fe4000fffe03f */
[----:B------:R-:W-:Y:S01]  /*6a30*/  PLOP3.LUT P1, PT, PT, PT, UP0, 0x80, 0x0 ;  /* 0x000000000000781c */ /* 0x000fe20003f2f008 */
[----:B------:R-:W-:Y:S02]  /*6a40*/  UIMAD UR9, UR11, UR12, URZ ;  /* 0x0000000c0b0972a4 */ /* 0x000fe4000f8e023f */
[----:B------:R-:W-:-:S02]  /*6a50*/  UIMAD.WIDE.U32 UR6, UR10, UR12, UR6 ;  /* 0x0000000c0a0672a5 */ /* 0x000fc4000f8e0006 */
[----:B------:R-:W-:-:S04]  /*6a60*/  UIMAD UR9, UR10, UR13, UR9 ;  /* 0x0000000d0a0972a4 */ /* 0x000fc8000f8e0209 */
[----:B------:R-:W-:-:S04]  /*6a70*/  UIADD3 UR23, UR7, UR9, URZ ;  /* 0x0000000907177290 */ /* 0x000fc8000fffe03f */
[----:B------:R-:W-:Y:S08]  /*6a80*/  @P1 BRA `(.L_x_2462) ;  /* 0x0000000000bc1947 */ /* 0x000ff00003800000 */
        /* <DEDUP_REMOVED lines=18> */
.L_x_2464:
[----:B------:R-:W-:Y:S05]  /*6bb0*/  BSYNC B0 ;  /* 0x0000000000007941 */ /* 0x000fea0003800000 */
.L_x_2463:
        /* <DEDUP_REMOVED lines=19> */
.L_x_2466:
[----:B------:R-:W-:Y:S05]  /*6cf0*/  BSYNC B0 ;  /* 0x0000000000007941 */ /* 0x000fea0003800000 */
.L_x_2465:
[----:B------:R-:W-:Y:S06]  /*6d00*/  BAR.ARV 0xa, 0xa0 ;  /* 0x0282800000007b1d */ /* 0x000fec0000002000 */
[----:B------:R-:W-:Y:S04]  /*6d10*/  BSSY B0, `(.L_x_2467) ;  /* 0x0000003000007945 */ /* 0x000fe80003800000 */
[----:B------:R-:W-:Y:S05]  /*6d20*/  @!P0 BRA `(.L_x_2468) ;  /* 0x0000000000048947 */ /* 0x000fea0003800000 */
[----:B------:R-:W-:-:S04]  /*6d30*/  DEPBAR.LE SB0, 0x0 ;  /* 0x000080000000791a */ /* 0x000fc80000000000 */
.L_x_2468:
[----:B------:R-:W-:Y:S05]  /*6d40*/  BSYNC B0 ;  /* 0x0000000000007941 */ /* 0x000fea0003800000 */
.L_x_2467:
[----:B------:R-:W-:Y:S06]  /*6d50*/  BAR.ARV 0xb, 0xa0 ;  /* 0x02c2800000007b1d */ /* 0x000fec0000002000 */
[----:B------:R-:W-:Y:S01]  /*6d60*/  UIADD3 UR12, UR8, 0x1, URZ ;  /* 0x00000001080c7890 */ /* 0x000fe2000fffe03f */
[----:B------:R-:W-:Y:S11]  /*6d70*/  BRA `(.L_x_2469) ;  /* 0x0000000000047947 */ /* 0x000ff60003800000 */
.L_x_2462:
[----:B------:R-:W-:-:S05]  /*6d80*/  UMOV UR12, UR8 ;  /* 0x00000008000c7c82 */ /* 0x000fca0008000000 */
.L_x_2469:
[----:B------:R-:W-:-:S04]  /*6d90*/  UIADD3 UR4, UR8, 0x1, URZ ;  /* 0x0000000108047890 */ /* 0x000fc8000fffe03f */
[----:B------:R-:W-:-:S06]  /*6da0*/  UISETP.NE.AND UP0, UPT, UR5, UR4, UPT ;  /* 0x000000040500728c */ /* 0x000fcc000bf05270 */
[----:B------:R-:W-:-:S13]  /*6db0*/  PLOP3.LUT P1, PT, PT, PT, UP0, 0x80, 0x0 ;  /* 0x000000000000781c */ /* 0x000fda0003f2f008 */
[----:B------:R-:W-:Y:S05]  /*6dc0*/  @!P1 BRA `(.L_x_2402) ;  /* 0x0000002800389947 */ /* 0x000fea0003800000 */
[----:B------:R-:W-:Y:S01]  /*6dd0*/  ULDC.64 UR10, c[0x0][0x2c0] ;  /* 0x0000b000000a7ab9 */ /* 0x000fe20000000a00 */
[----:B------:R-:W-:Y:S02]  /*6de0*/  UIADD3 UR19, UR9, UR7, URZ ;  /* 0x0000000709137290 */ /* 0x000fe4000fffe03f */
        /* <DEDUP_REMOVED lines=9> */
[----:B------:R-:W-:Y:S01]  /*6e80*/  UMOV UR4, URZ ;  /* 0x0000003f00047c82 */ /* 0x000fe20008000000 */
[----:B------:R-:W-:Y:S01]  /*6e90*/  ULDC.64 UR24, c[0x0][0x2c0] ;  /* 0x0000b00000187ab9 */ /* 0x000fe20000000a00 */
[----:B------:R-:W-:-:S09]  /*6ea0*/  UMOV UR20, UR13 ;  /* 0x0000000d00147c82 */ /* 0x000fd20008000000 */
.L_x_2482:
        /* <DEDUP_REMOVED lines=20> */
.L_x_2471:
[----:B------:R-:W-:Y:S05]  /*6ff0*/  BSYNC B0 ;  /* 0x0000000000007941 */ /* 0x000fea0003800000 */
.L_x_2470:
        /* <DEDUP_REMOVED lines=13> */
.L_x_2473:
[----:B------:R-:W-:Y:S05]  /*70d0*/  BSYNC B0 ;  /* 0x0000000000007941 */ /* 0x000fea0003800000 */
.L_x_2472:
[----:B------:R-:W-:Y:S06]  /*70e0*/  BAR.ARV 0xa, 0xa0 ;  /* 0x0282800000007b1d */ /* 0x000fec0000002000 */
[----:B------:R-:W-:Y:S04]  /*70f0*/  BSSY B0, `(.L_x_2474) ;  /* 0x0000003000007945 */ /* 0x000fe80003800000 */
[----:B------:R-:W-:Y:S05]  /*7100*/  @!P0 BRA `(.L_x_2475) ;  /* 0x0000000000048947 */ /* 0x000fea0003800000 */
[----:B------:R-:W-:-:S04]  /*7110*/  DEPBAR.LE SB0, 0x0 ;  /* 0x000080000000791a */ /* 0x000fc80000000000 */
.L_x_2475:
[----:B------:R-:W-:Y:S05]  /*7120*/  BSYNC B0 ;  /* 0x0000000000007941 */ /* 0x000fea0003800000 */
.L_x_2474:
        /* <DEDUP_REMOVED lines=13> */
.L_x_2477:
[----:B------:R-:W-:Y:S05]  /*7200*/  BSYNC B0 ;  /* 0x0000000000007941 */ /* 0x000fea0003800000 */
.L_x_2476:
        /* <DEDUP_REMOVED lines=13> */
.L_x_2479:
[----:B------:R-:W-:Y:S05]  /*72e0*/  BSYNC B0 ;  /* 0x0000000000007941 */ /* 0x000fea0003800000 */
.L_x_2478:
[----:B------:R-:W-:Y:S01]  /*72f0*/  UIADD3 UR12, UR12, 0x2, URZ ;  /* 0x000000020c0c7890 */ /* 0x000fe2000fffe03f */
[----:B------:R-:W-:Y:S06]  /*7300*/  BAR.ARV 0xa, 0xa0 ;  /* 0x0282800000007b1d */ /* 0x000fec0000002000 */
[----:B------:R-:W-:Y:S01]  /*7310*/  UISETP.GE.AND UP0, UPT, UR12, UR5, UPT ;  /* 0x000000050c00728c */ /* 0x000fe2000bf06270 */
[----:B------:R-:W-:Y:S04]  /*7320*/  BSSY B0, `(.L_x_2480) ;  /* 0x0000003000007945 */ /* 0x000fe80003800000 */
[----:B------:R-:W-:Y:S06]  /*7330*/  @!P0 BRA `(.L_x_2481) ;  /* 0x0000000000048947 */ /* 0x000fec0003800000 */
[----:B------:R-:W-:-:S04]  /*7340*/  DEPBAR.LE SB0, 0x0 ;  /* 0x000080000000791a */ /* 0x000fc80000000000 */
.L_x_2481:
[----:B------:R-:W-:Y:S05]  /*7350*/  BSYNC B0 ;  /* 0x0000000000007941 */ /* 0x000fea0003800000 */
.L_x_2480:
[----:B------:R-:W-:Y:S06]  /*7360*/  BAR.ARV 0xb, 0xa0 ;  /* 0x02c2800000007b1d */ /* 0x000fec0000002000 */
[----:B------:R-:W-:Y:S01]  /*7370*/  PLOP3.LUT P1, PT, PT, PT, UP0, 0x80, 0x0 ;  /* 0x000000000000781c */ /* 0x000fe20003f2f008 */
[----:B------:R-:W-:Y:S02]  /*7380*/  UIADD3 UR20, UR20, 0x4000, URZ ;  /* 0x0000400014147890 */ /* 0x000fe4000fffe03f */
[----:B------:R-:W-:-:S10]  /*7390*/  UIADD3 UR4, UR4, 0x4000, URZ ;  /* 0x0000400004047890 */ /* 0x000fd4000fffe03f */
[----:B------:R-:W-:Y:S05]  /*73a0*/  @!P1 BRA `(.L_x_2482) ;  /* 0xfffffff800c09947 */ /* 0x000fea000383ffff */
[----:B------:R-:W-:Y:S05]  /*73b0*/  BRA `(.L_x_2402) ;  /* 0x0000002000bc7947 */ /* 0x000fea0003800000 */
.L_x_2459:
        /* <DEDUP_REMOVED lines=21> */
.L_x_2483:
[----:B------:R-:W-:Y:S01]  /*7510*/  ULDC UR8, c[0x0][0xb44] ;  /* 0x0002d10000087ab9 */ /* 0x000fe20000000800 */
[----:B------:R-:W-:Y:S01]  /*7520*/  UMOV UR11, UR7 ;  /* 0x00000007000b7c82 */ /* 0x000fe20008000000 */
[----:B------:R-:W-:-:S11]  /*7530*/  UISETP.NE.AND UP0, UPT, UR8, 0x1, UPT ;  /* 0x000000010800788c */ /* 0x000fd6000bf05270 */
[----:B------:R-:W-:Y:S02]  /*7540*/  @UP0 ULDC.64 UR12, c[0x0][0xb48] ;  /* 0x0002d200000c0ab9 */ /* 0x000fe40000000a00 */
[----:B------:R-:W-:-:S04]  /*7550*/  UIMAD.WIDE.U32 UR4, UR7, UR12, URZ ;  /* 0x0000000c070472a5 */ /* 0x000fc8000f8e003f */
[----:B------:R-:W-:-:S04]  /*7560*/  @UP0 USHF.R.U32.HI UR11, URZ, UR13, UR5 ;  /* 0x0000000d3f0b0299 */ /* 0x000fc80008011605 */
[----:B------:R-:W-:-:S12]  /*7570*/  UIMAD UR4, UR11, UR8, URZ ;  /* 0x000000080b0472a4 */ /* 0x000fd8000f8e023f */
.L_x_2484:
[----:B------:R-:W-:Y:S01]  /*7580*/  ULDC UR8, c[0x0][0xb38] ;  /* 0x0002ce0000087ab9 */ /* 0x000fe20000000800 */
[----:B------:R-:W-:Y:S01]  /*7590*/  UIADD3 UR4, UR7, -UR4, URZ ;  /* 0x8000000407047290 */ /* 0x000fe2000fffe03f */
[----:B------:R-:W-:Y:S01]  /*75a0*/  IMAD.MOV.U32 R11, RZ, RZ, 0x1 ;  /* 0x00000001ff0b7424 */ /* 0x000fe200078e00ff */
[----:B------:R-:W-:Y:S01]  /*75b0*/  UISETP.NE.AND UP0, UPT, UR8, 0x1, UPT ;  /* 0x000000010800788c */ /* 0x000fe2000bf05270 */
[----:B------:R-:W-:Y:S01]  /*75c0*/  IMAD.MOV.U32 R0, RZ, RZ, RZ ;  /* 0x000000ffff007224 */ /* 0x000fe200078e00ff */
[----:B------:R-:W-:Y:S02]  /*75d0*/  ULDC UR5, c[0x0][0xb44] ;  /* 0x0002d10000057ab9 */ /* 0x000fe40000000800 */
[----:B------:R-:W-:-:S07]  /*75e0*/  UIMAD UR6, UR6, UR5, UR4 ;  /* 0x00000005060672a4 */ /* 0x000fce000f8e0204 */
        /* <DEDUP_REMOVED lines=9> */
[----:B------:R-:W-:Y:S01]  /*7680*/  USHF.L.U32 UR11, UR11, 0x7, URZ ;  /* 0x000000070b0b7899 */ /* 0x000fe2000800063f */
[----:B------:R-:W-:Y:S01]  /*7690*/  ULDC UR5, c[0x0][0x280] ;  /* 0x0000a00000057ab9 */ /* 0x000fe20000000800 */
[----:B------:R-:W-:Y:S01]  /*76a0*/  ULDC UR4, c[0x0][0x290] ;  /* 0x0000a40000047ab9 */ /* 0x000fe20000000800 */
[----:B------:R-:W-:Y:S01]  /*76b0*/  ULDC UR6, c[0x0][0x74c] ;  /* 0x0001d30000067ab9 */ /* 0x000fe20000000800 */
[----:B------:R-:W-:-:S04]  /*76c0*/  UIADD3 UR4, -UR4, UR11, UR5 ;  /* 0x0000000b04047290 */ /* 0x000fc8000fffe105 */
[----:B------:R-:W-:Y:S02]  /*76d0*/  UIADD3 UR4, UR4, -UR6, URZ ;  /* 0x8000000604047290 */ /* 0x000fe4000fffe03f */
[----:B------:R-:W-:Y:S02]  /*76e0*/  UIADD3 UR6, UR5, 0x3f, URZ ;  /* 0x0000003f05067890 */ /* 0x000fe4000fffe03f */
[----:B------:R-:W-:Y:S02]  /*76f0*/  USHF.R.S32.HI UR5, URZ, 0x1f, UR4 ;  /* 0x0000001f3f057899 */ /* 0x000fe40008011404 */
[----:B------:R-:W-:Y:S02]  /*7700*/  USHF.R.S32.HI UR7, URZ, 0x1f, UR6 ;  /* 0x0000001f3f077899 */ /* 0x000fe40008011406 */
[----:B------:R-:W-:Y:S02]  /*7710*/  ULEA.HI UR5, UR5, UR4, URZ, 0x6 ;  /* 0x0000000405057291 */ /* 0x000fe4000f8f303f */
[----:B------:R-:W-:-:S02]  /*7720*/  ULEA.HI UR4, UR7, UR6, URZ, 0x6 ;  /* 0x0000000607047291 */ /* 0x000fc4000f8f303f */
[----:B------:R-:W-:Y:S02]  /*7730*/  USHF.R.S32.HI UR5, URZ, 0x6, UR5 ;  /* 0x000000063f057899 */ /* 0x000fe40008011405 */
[----:B------:R-:W-:-:S04]  /*7740*/  USHF.R.S32.HI UR4, URZ, 0x6, UR4 ;  /* 0x000000063f047899 */ /* 0x000fc80008011404 */
[----:B------:R-:W-:-:S04]  /*7750*/  VIMNMX R4, RZ, UR5, !PT ;  /* 0x00000005ff047c48 */ /* 0x000fc8000ffe0100 */
[----:B------:R-:W-:-:S13]  /*7760*/  ISETP.LT.AND P0, PT, R4, UR4, PT ;  /* 0x0000000404007c0c */ /* 0x000fda000bf01270 */
[----:B------:R-:W-:Y:S05]  /*7770*/  @!P0 BRA `(.L_x_2485) ;  /* 0x0000001c00388947 */ /* 0x000fea0003800000 */
[----:B------:R-:W-:Y:S01]  /*7780*/  USHF.R.S32.HI UR5, URZ, 0x1f, UR20 ;  /* 0x0000001f3f057899 */ /* 0x000fe20008011414 */
[----:B------:R-:W-:Y:S01]  /*7790*/  BSSY B0, `(.L_x_2485) ;  /* 0x00001cc000007945 */ /* 0x000fe20003800000 */
[----:B------:R-:W-:Y:S01]  /*77a0*/  ULDC.64 UR6, c[0x0][0x718] ;  /* 0x0001c60000067ab9 */ /* 0x000fe20000000a00 */
[----:B------:R-:W-:Y:S01]  /*77b0*/  ULDC.64 UR14, c[0x0][0x730] ;  /* 0x0001cc00000e7ab9 */ /* 0x000fe20000000a00 */
[----:B------:R-:W-:Y:S01]  /*77c0*/  UIMAD.WIDE.U32 UR8, UR20, UR6, URZ ;  /* 0x00000006140872a5 */ /* 0x000fe2000f8e003f */
[----:B------:R-:W-:Y:S01]  /*77d0*/  IMAD.MOV.U32 R0, RZ, RZ, RZ ;  /* 0x000000ffff007224 */ /* 0x000fe200078e00ff */
[----:B------:R-:W-:Y:S02]  /*77e0*/  UIMAD UR6, UR5, UR6, URZ ;  /* 0x00000006050672a4 */ /* 0x000fe4000f8e023f */
[----:B------:R-:W-:Y:S02]  /*77f0*/  UIMAD UR5, UR5, UR14, URZ ;  /* 0x0000000e050572a4 */ /* 0x000fe4000f8e023f */
[----:B------:R-:W-:-:S02]  /*7800*/  UIMAD UR6, UR20, UR7, UR6 ;  /* 0x00000007140672a4 */ /* 0x000fc4000f8e0206 */
[----:B------:R-:W-:Y:S01]  /*7810*/  UIMAD UR10, UR20, UR15, UR5 ;  /* 0x0000000f140a72a4 */ /* 0x000fe2000f8e0205 */
[----:B------:R-:W-:Y:S01]  /*7820*/  ULDC UR7, c[0x0][0x2e8] ;  /* 0x0000ba0000077ab9 */ /* 0x000fe20000000800 */
[----:B------:R-:W-:Y:S02]  /*7830*/  USHF.R.S32.HI UR5, URZ, 0x1f, UR21 ;  /* 0x0000001f3f057899 */ /* 0x000fe40008011415 */
[----:B------:R-:W-:Y:S01]  /*7840*/  UISETP.NE.AND UP0, UPT, UR7, 0x1, UPT ;  /* 0x000000010700788c */ /* 0x000fe2000bf05270 */
[----:B------:R-:W-:Y:S01]  /*7850*/  ULDC.64 UR22, c[0x0][0x720] ;  /* 0x0001c80000167ab9 */ /* 0x000fe20000000a00 */
[----:B------:R-:W-:Y:S01]  /*7860*/  ELECT P0, URZ, PT ;  /* 0x00000000003f782f */ /* 0x000fe20003800000 */
[----:B------:R-:W-:Y:S02]  /*7870*/  UIMAD UR7, UR5, UR22, URZ ;  /* 0x00000016050772a4 */ /* 0x000fe4000f8e023f */
[----:B------:R-:W-:Y:S02]  /*7880*/  UIADD3 UR9, UR9, UR6, URZ ;  /* 0x0000000609097290 */ /* 0x000fe4000fffe03f */
[----:B------:R-:W-:-:S02]  /*7890*/  UIMAD.WIDE.U32 UR12, UR20, UR14, URZ ;  /* 0x0000000e140c72a5 */ /* 0x000fc4000f8e003f */
[----:B------:R-:W-:Y:S01]  /*78a0*/  UIMAD UR6, UR21, UR23, UR7 ;  /* 0x00000017150672a4 */ /* 0x000fe2000f8e0207 */
[----:B------:R-:W-:Y:S01]  /*78b0*/  ULDC.64 UR14, c[0x0][0x738] ;  /* 0x0001ce00000e7ab9 */ /* 0x000fe20000000a00 */
[----:B------:R-:W-:Y:S02]  /*78c0*/  UIMAD.WIDE.U32 UR22, UR21, UR22, UR8 ;  /* 0x00000016151672a5 */ /* 0x000fe4000f8e0008 */
[----:B------:R-:W-:Y:S02]  /*78d0*/  UIMAD UR5, UR5, UR14, URZ ;  /* 0x0000000e050572a4 */ /* 0x000fe4000f8e023f */
[----:B------:R-:W-:Y:S01]  /*78e0*/  UIADD3 UR13, UR13, UR10, URZ ;  /* 0x0000000a0d0d7290 */ /* 0x000fe2000fffe03f */
[----:B------:R-:W-:Y:S01]  /*78f0*/  @UP0 ULDC UR8, c[0x0][0x2ec] ;  /* 0x0000bb0000080ab9 */ /* 0x000fe20000000800 */
[----:B------:R-:W-:Y:S02]  /*7900*/  UIMAD UR5, UR21, UR15, UR5 ;  /* 0x0000000f150572a4 */ /* 0x000fe4000f8e0205 */
[----:B------:R-:W-:-:S02]  /*7910*/  UIMAD.WIDE.U32 UR8, UR20, UR8, URZ ;  /* 0x00000008140872a5 */ /* 0x000fc4000f8e003f */
[----:B------:R-:W-:Y:S01]  /*7920*/  UIMAD.WIDE.U32 UR14, UR21, UR14, UR12 ;  /* 0x0000000e150e72a5 */ /* 0x000fe2000f8e000c */
[----:B------:R-:W-:Y:S02]  /*7930*/  @UP0 ULDC UR7, c[0x0][0x2f0] ;  /* 0x0000bc0000070ab9 */ /* 0x000fe40000000800 */
[----:B------:R-:W-:Y:S01]  /*7940*/  UMOV UR12, UR20 ;  /* 0x00000014000c7c82 */ /* 0x000fe20008000000 */
        /* <DEDUP_REMOVED lines=9> */
.L_x_2515:
        /* <DEDUP_REMOVED lines=15> */
.L_x_2488:
        /* <DEDUP_REMOVED lines=55> */
[----:B------:R-:W-:Y:S01]  /*7e40*/  UMOV UR41, UR9 ;  /* 0x0000000900297c82 */ /* 0x000fe20008000000 */
[----:B------:R-:W-:Y:S01]  /*7e50*/  R2UR UR47, R0 ;  /* 0x00000000002f72ca */ /* 0x000fe200000e0000 */
[----:B------:R-:W-:-:S04]  /*7e60*/  IMAD.U32 R0, RZ, RZ, UR4 ;  /* 0x00000004ff007e24 */ /* 0x000fc8000f8e00ff */
[----:B------:R-:W-:-:S05]  /*7e70*/  VIADD R6, R0, 0xffffffff ;  /* 0xffffffff00067836 */ /* 0x000fca0000000000 */
[----:B------:R-:W-:Y:S01]  /*7e80*/  ISETP.GE.AND P1, PT, R4, R6, PT ;  /* 0x000000060400720c */ /* 0x000fe20003f26270 */
[----:B------:R-:W-:Y:S01]  /*7e90*/  UTMALDG.4D [UR16], [UR34], desc[UR36] ;  /* 0x00002410220075b4 */ /* 0x000fe20008019000 */
[----:B------:R-:W-:Y:S01]  /*7ea0*/  UTMALDG.4D [UR24], [UR34], desc[UR36] ;  /* 0x00002418220075b4 */ /* 0x000fe20008019000 */
[----:B------:R1:W-:Y:S01]  /*7eb0*/  UBLKCP.S.G [UR50], [UR32], UR7 ;  /* 0x00000032200073ba */ /* 0x0003e20008000207 */
[----:B------:R2:W-:Y:S01]  /*7ec0*/  SYNCS.ARRIVE.TRANS64 RZ, [R16+URZ+0x30800], R5 ;  /* 0x0308000510ff79a7 */ /* 0x0005e2000800003f */
[----:B------:R2:W-:Y:S01]  /*7ed0*/  UTMALDG.4D [UR8], [UR30], desc[UR48] ;  /* 0x000030081e0075b4 */ /* 0x0005e20008019000 */
[----:B-1----:R-:W-:Y:S01]  /*7ee0*/  UIADD3 UR32, UR8, 0x8000, URZ ;  /* 0x0000800008207890 */ /* 0x002fe2000fffe03f */
        /* <DEDUP_REMOVED lines=12> */
[----:B--2---:R-:W-:Y:S05]  /*7fb0*/  @P1 BRA `(.L_x_2489) ;  /* 0x00000010004c1947 */ /* 0x004fea0003800000 */
        /* <DEDUP_REMOVED lines=10> */
[----:B------:R2:W-:Y:S01]  /*8060*/  STL [R1], R5 ;  /* 0x0000000501007387 */ /* 0x0005e20000100800 */
[----:B-1----:R-:W-:Y:S01]  /*8070*/  LOP3.LUT R6, R6, 0x1f, RZ, 0xc0, !PT ;  /* 0x0000001f06067812 */ /* 0x002fe200078ec0ff */
[----:B------:R-:W-:Y:S06]  /*8080*/  @!P1 BRA `(.L_x_2490) ;  /* 0x0000000800b09947 */ /* 0x000fec0003800000 */
[----:B------:R-:W-:Y:S01]  /*8090*/  R2UR UR8, R5 ;  /* 0x00000000050872ca */ /* 0x000fe200000e0000 */
[----:B------:R-:W-:Y:S02]  /*80a0*/  IMAD.MOV.U32 R0, RZ, RZ, R4 ;  /* 0x000000ffff007224 */ /* 0x000fe400078e0004 */
[----:B------:R-:W-:-:S10]  /*80b0*/  IMAD.MOV.U32 R11, RZ, RZ, 0x1 ;  /* 0x00000001ff0b7424 */ /* 0x000fd400078e00ff */
[----:B------:R-:W-:-:S06]  /*80c0*/  UIADD3 UR7, UR7, -UR8, URZ ;  /* 0x8000000807077290 */ /* 0x000fcc000fffe03f */
[----:B------:R-:W-:-:S07]  /*80d0*/  IMAD.U32 R20, RZ, RZ, UR7 ;  /* 0x00000007ff147e24 */ /* 0x000fce000f8e00ff */
.L_x_2499:
[----:B--234-:R-:W-:-:S04]  /*80e0*/  SHF.L.U32 R21, R11, 0x1f, RZ ;  /* 0x0000001f0b157819 */ /* 0x01cfc800000006ff */
[----:B------:R-:W1:Y:S02]  /*80f0*/  SYNCS.PHASECHK.TRANS64.TRYWAIT P1, [R16+URZ+0x30840], R21 ;  /* 0x03084015100075a7 */ /* 0x000e64000802017f */
[----:B-1----:R-:W-:Y:S05]  /*8100*/  @!P1 BRA `(.L_x_2491) ;  /* 0x0000001400dc9947 */ /* 0x002fea0003800000 */
.L_x_2516:
[----:B------:R-:W-:Y:S05]  /*8110*/  @P0 BRA `(.L_x_2492) ;  /* 0x0000000000140947 */ /* 0x000fea0003800000 */
[----:B------:R-:W-:Y:S01]  /*8120*/  ISETP.NE.AND P1, PT, R6, RZ, PT ;  /* 0x000000ff0600720c */ /* 0x000fe20003f25270 */
[----:B------:R-:W-:-:S04]  /*8130*/  IMAD.MOV.U32 R3, RZ, RZ, 0x4100 ;  /* 0x00004100ff037424 */ /* 0x000fc800078e00ff */
[----:B------:R3:W-:Y:S08]  /*8140*/  SYNCS.ARRIVE.TRANS64 RZ, [R16+URZ+0x30830], R3 ;  /* 0x0308300310ff79a7 */ /* 0x0007f0000800003f */
[----:B------:R-:W-:Y:S05]  /*8150*/  @!P1 BRA `(.L_x_2492) ;  /* 0x0000000000049947 */ /* 0x000fea0003800000 */
[----:B------:R-:W-:Y:S01]  /*8160*/  BPT.TRAP 0x1 ;  /* 0x000000040000795c */ /* 0x000fe20000300000 */
.L_x_2492:
        /* <DEDUP_REMOVED lines=36> */
.L_x_2517:
[----:B------:R-:W-:Y:S05]  /*83b0*/  @P0 BRA `(.L_x_2494) ;  /* 0x0000000000140947 */ /* 0x000fea0003800000 */
[----:B------:R-:W-:Y:S01]  /*83c0*/  ISETP.NE.AND P1, PT, R6, RZ, PT ;  /* 0x000000ff0600720c */ /* 0x000fe20003f25270 */
[----:B------:R-:W-:-:S04]  /*83d0*/  IMAD.MOV.U32 R2, RZ, RZ, 0x4100 ;  /* 0x00004100ff027424 */ /* 0x000fc800078e00ff */
[----:B------:R3:W-:Y:S08]  /*83e0*/  SYNCS.ARRIVE.TRANS64 RZ, [R16+URZ+0x30818], R2 ;  /* 0x0308180210ff79a7 */ /* 0x0007f0000800003f */
[----:B------:R-:W-:Y:S05]  /*83f0*/  @!P1 BRA `(.L_x_2494) ;  /* 0x0000000000049947 */ /* 0x000fea0003800000 */
[----:B------:R-:W-:Y:S01]  /*8400*/  BPT.TRAP 0x1 ;  /* 0x000000040000795c */ /* 0x000fe20000300000 */
.L_x_2494:
        /* <DEDUP_REMOVED lines=36> */
.L_x_2518:
[----:B------:R-:W-:Y:S05]  /*8650*/  @P0 BRA `(.L_x_2496) ;  /* 0x0000000000140947 */ /* 0x000fea0003800000 */
[----:B------:R-:W-:Y:S01]  /*8660*/  ISETP.NE.AND P1, PT, R6, RZ, PT ;  /* 0x000000ff0600720c */ /* 0x000fe20003f25270 */
[----:B-123--:R-:W-:-:S04]  /*8670*/  IMAD.MOV.U32 R21, RZ, RZ, 0x4100 ;  /* 0x00004100ff157424 */ /* 0x00efc800078e00ff */
[----:B------:R4:W-:Y:S08]  /*8680*/  SYNCS.ARRIVE.TRANS64 RZ, [R16+URZ+0x30838], R21 ;  /* 0x0308381510ff79a7 */ /* 0x0009f0000800003f */
[----:B------:R-:W-:Y:S05]  /*8690*/  @!P1 BRA `(.L_x_2496) ;  /* 0x0000000000049947 */ /* 0x000fea0003800000 */
[----:B------:R-:W-:Y:S01]  /*86a0*/  BPT.TRAP 0x1 ;  /* 0x000000040000795c */ /* 0x000fe20000300000 */
.L_x_2496:
        /* <DEDUP_REMOVED lines=31> */
.L_x_2520:
[----:B------:R-:W-:Y:S05]  /*88a0*/  @P0 BRA `(.L_x_2498) ;  /* 0x0000000000140947 */ /* 0x000fea0003800000 */
[----:B------:R-:W-:Y:S01]  /*88b0*/  ISETP.NE.AND P1, PT, R6, RZ, PT ;  /* 0x000000ff0600720c */ /* 0x000fe20003f25270 */
[----:B------:R-:W-:-:S04]  /*88c0*/  IMAD.MOV.U32 R5, RZ, RZ, 0x4100 ;  /* 0x00004100ff057424 */ /* 0x000fc800078e00ff */
[----:B------:R1:W-:Y:S08]  /*88d0*/  SYNCS.ARRIVE.TRANS64 RZ, [R16+URZ+0x30810], R5 ;  /* 0x0308100510ff79a7 */ /* 0x0003f0000800003f */
[----:B------:R-:W-:Y:S05]  /*88e0*/  @!P1 BRA `(.L_x_2498) ;  /* 0x0000000000049947 */ /* 0x000fea0003800000 */
[----:B------:R-:W-:Y:S01]  /*88f0*/  BPT.TRAP 0x1 ;  /* 0x000000040000795c */ /* 0x000fe20000300000 */
.L_x_2498:
        /* <DEDUP_REMOVED lines=37> */
.L_x_2490:
[----:B--2---:R-:W2:Y:S01]  /*8b50*/  LDL.LU R5, [R1] ;  /* 0x0000000001057983 */ /* 0x004ea20000300800 */
[----:B------:R-:W-:-:S04]  /*8b60*/  IMAD.U32 R4, RZ, RZ, UR4 ;  /* 0x00000004ff047e24 */ /* 0x000fc8000f8e00ff */
[----:B------:R-:W-:Y:S01]  /*8b70*/  VIADD R4, R4, 0xffffffff ;  /* 0xffffffff04047836 */ /* 0x000fe20000000000 */
[----:B--2---:R-:W-:-:S13]  /*8b80*/  ISETP.NE.AND P1, PT, R5, RZ, PT ;  /* 0x000000ff0500720c */ /* 0x004fda0003f25270 */
[----:B------:R-:W-:Y:S05]  /*8b90*/  @!P1 BRA `(.L_x_2489) ;  /* 0x0000000400549947 */ /* 0x000fea0003800000 */
[----:B------:R-:W-:-:S04]  /*8ba0*/  SHF.L.U32 R13, R11, 0x1f, RZ ;  /* 0x0000001f0b0d7819 */ /* 0x000fc800000006ff */
[----:B------:R-:W1:Y:S02]  /*8bb0*/  SYNCS.PHASECHK.TRANS64.TRYWAIT P1, [R16+URZ+0x30840], R13 ;  /* 0x0308400d100075a7 */ /* 0x000e64000802017f */
[----:B-1----:R-:W-:Y:S05]  /*8bc0*/  @!P1 BRA `(.L_x_2500) ;  /* 0x0000000c00809947 */ /* 0x002fea0003800000 */
.L_x_2521:
[----:B------:R-:W-:Y:S05]  /*8bd0*/  @P0 BRA `(.L_x_2501) ;  /* 0x0000000000140947 */ /* 0x000fea0003800000 */
[----:B------:R-:W-:Y:S01]  /*8be0*/  ISETP.NE.AND P1, PT, R6, RZ, PT ;  /* 0x000000ff0600720c */ /* 0x000fe20003f25270 */
[----:B------:R-:W-:-:S04]  /*8bf0*/  IMAD.MOV.U32 R5, RZ, RZ, 0x4100 ;  /* 0x00004100ff057424 */ /* 0x000fc800078e00ff */
[----:B------:R2:W-:Y:S08]  /*8c00*/  SYNCS.ARRIVE.TRANS64 RZ, [R16+URZ+0x30830], R5 ;  /* 0x0308300510ff79a7 */ /* 0x0005f0000800003f */
[----:B------:R-:W-:Y:S05]  /*8c10*/  @!P1 BRA `(.L_x_2501) ;  /* 0x0000000000049947 */ /* 0x000fea0003800000 */
[----:B------:R-:W-:Y:S01]  /*8c20*/  BPT.TRAP 0x1 ;  /* 0x000000040000795c */ /* 0x000fe20000300000 */
.L_x_2501:
[----:B--2---:R-:W2:Y:S01]  /*8c30*/  LDC.64 R4, c[0x0][0x728] ;  /* 0x0001ca00ff047b82 */ /* 0x004ea20000000a00 */
        /* <DEDUP_REMOVED lines=30> */
[----:B------:R-:W5:Y:S02]  /*8e20*/  SYNCS.PHASECHK.TRANS64.TRYWAIT P1, [R16+URZ+0x30828], R13 ;  /* 0x0308280d100075a7 */ /* 0x000f64000802017f */
[----:B--2--5:R-:W-:Y:S05]  /*8e30*/  @!P1 BRA `(.L_x_2502) ;  /* 0x0000000800f89947 */ /* 0x024fea0003800000 */
.L_x_2522:
[----:B------:R-:W-:Y:S05]  /*8e40*/  @P0 BRA `(.L_x_2503) ;  /* 0x0000000000140947 */ /* 0x000fea0003800000 */
[----:B------:R-:W-:Y:S01]  /*8e50*/  ISETP.NE.AND P0, PT, R6, RZ, PT ;  /* 0x000000ff0600720c */ /* 0x000fe20003f05270 */
[----:B------:R-:W-:-:S04]  /*8e60*/  IMAD.MOV.U32 R5, RZ, RZ, 0x4100 ;  /* 0x00004100ff057424 */ /* 0x000fc800078e00ff */
[----:B------:R1:W-:Y:S08]  /*8e70*/  SYNCS.ARRIVE.TRANS64 RZ, [R16+URZ+0x30818], R5 ;  /* 0x0308180510ff79a7 */ /* 0x0003f0000800003f */
[----:B------:R-:W-:Y:S05]  /*8e80*/  @!P0 BRA `(.L_x_2503) ;  /* 0x0000000000048947 */ /* 0x000fea0003800000 */
[----:B------:R-:W-:Y:S01]  /*8e90*/  BPT.TRAP 0x1 ;  /* 0x000000040000795c */ /* 0x000fe20000300000 */
.L_x_2503:
        /* <DEDUP_REMOVED lines=10> */
[----:B------:R-:W-:-:S02]  /*8f40*/  IMAD.U32 R6, RZ, RZ, UR4 ;  /* 0x00000004ff067e24 */ /* 0x000fc4000f8e00ff */
[----:B------:R-:W-:Y:S01]  /*8f50*/  IMAD.MOV.U32 R19, RZ, RZ, 0x1 ;  /* 0x00000001ff137424 */ /* 0x000fe200078e00ff */
[----:B------:R-:W-:Y:S01]  /*8f60*/  UIADD3 UR27, UR27, 0x40, URZ ;  /* 0x000000401b1b7890 */ /* 0x000fe2000fffe03f */
[----:B------:R-:W-:-:S03]  /*8f70*/  VIADD R6, R6, 0xffffffff ;  /* 0xffffffff06067836 */ /* 0x000fc60000000000 */
[----:B------:R-:W-:Y:S02]  /*8f80*/  UIADD3 UR8, UP0, UR27, UR22, URZ ;  /* 0x000000161b087290 */ /* 0x000fe4000ff1e03f */
[----:B------:R-:W-:Y:S02]  /*8f90*/  UIADD3 UR24, UR32, 0x1c000, URZ ;  /* 0x0001c00020187890 */ /* 0x000fe4000fffe03f */
[----:B------:R-:W-:Y:S02]  /*8fa0*/  ULEA.HI.X.SX32 UR7, UR27, UR7, 0x1, UP0 ;  /* 0x000000071b077291 */ /* 0x000fe400080f0e3f */
[----:B-1----:R-:W-:Y:S01]  /*8fb0*/  IMAD.U32 R5, RZ, RZ, UR8 ;  /* 0x00000008ff057e24 */ /* 0x002fe2000f8e00ff */
        /* <DEDUP_REMOVED lines=9> */
[----:B------:R-:W-:Y:S01]  /*9050*/  R2UR UR34, R10 ;  /* 0x000000000a2272ca */ /* 0x000fe200000e0000 */
[----:B------:R-:W-:Y:S01]  /*9060*/  UMOV UR19, UR27 ;  /* 0x0000001b00137c82 */ /* 0x000fe20008000000 */
[----:B------:R-:W-:Y:S01]  /*9070*/  R2UR UR35, R9 ;  /* 0x00000000092372ca */ /* 0x000fe200000e0000 */
[----:B------:R-:W-:Y:S01]  /*9080*/  UMOV UR33, UR25 ;  /* 0x0000001900217c82 */ /* 0x000fe20008000000 */
[----:B------:R-:W-:Y:S01]  /*9090*/  UMOV UR7, 0x10 ;  /* 0x0000001000077882 */ /* 0x000fe20000000000 */
[----:B------:R1:W-:Y:S01]  /*90a0*/  UTMALDG.4D [UR24], [UR8], desc[UR30] ;  /* 0x00001e18080075b4 */ /* 0x0003e20008019000 */
[----:B------:R-:W-:Y:S01]  /*90b0*/  IMAD.MOV.U32 R4, RZ, RZ, R6 ;  /* 0x000000ffff047224 */ /* 0x000fe200078e0006 */
[----:B------:R1:W-:Y:S08]  /*90c0*/  UTMALDG.4D [UR16], [UR8], desc[UR30] ;  /* 0x00001e10080075b4 */ /* 0x0003f00008019000 */
[----:B------:R1:W-:Y:S02]  /*90d0*/  UBLKCP.S.G [UR32], [UR34], UR7 ;  /* 0x00000020220073ba */ /* 0x0003e40008000207 */
[----:B-1----:R-:W-:Y:S01]  /*90e0*/  NOP ;  /* 0x0000000000007918 */ /* 0x002fe20000000000 */
.L_x_2489:
[----:B------:R-:W1:Y:S01]  /*90f0*/  S2R R0, SR_TID.X ;  /* 0x0000000000007919 */ /* 0x000e620000002100 */
[----:B------:R-:W-:Y:S01]  /*9100*/  IMAD R3, R19, 0x8, R16 ;  /* 0x0000000813037824 */ /* 0x000fe200078e0210 */
[----:B-1----:R-:W-:Y:S02]  /*9110*/  LOP3.LUT R2, R0, 0x7f, RZ, 0xc0, !PT ;  /* 0x0000007f00027812 */ /* 0x002fe400078ec0ff */
[----:B------:R-:W-:Y:S02]  /*9120*/  SHF.L.U32 R0, R11, 0x1f, RZ ;  /* 0x0000001f0b007819 */ /* 0x000fe400000006ff */
[----:B------:R-:W-:Y:S02]  /*9130*/  ISETP.NE.AND P1, PT, R2, RZ, PT ;  /* 0x000000ff0200720c */ /* 0x000fe40003f25270 */
[----:B------:R-:W1:Y:S02]  /*9140*/  SYNCS.PHASECHK.TRANS64.TRYWAIT P0, [R3+URZ+0x30840], R0 ;  /* 0x03084000030075a7 */ /* 0x000e64000800017f */
[----:B-1----:R-:W-:Y:S09]  /*9150*/  @!P0 BRA `(.L_x_2504) ;  /* 0x0000000800448947 */ /* 0x002ff20003800000 */
.L_x_2523:
[----:B------:R-:W-:Y:S05]  /*9160*/  @P1 BRA `(.L_x_2505) ;  /* 0x0000000000181947 */ /* 0x000fea0003800000 */
[----:B------:R-:W1:Y:S01]  /*9170*/  S2R R2, SR_TID.X ;  /* 0x0000000000027919 */ /* 0x000e620000002100 */
[----:B------:R-:W-:-:S04]  /*9180*/  IMAD.MOV.U32 R0, RZ, RZ, 0x4100 ;  /* 0x00004100ff007424 */ /* 0x000fc800078e00ff */
[----:B------:R1:W-:Y:S02]  /*9190*/  SYNCS.ARRIVE.TRANS64 RZ, [R3+URZ+0x30830], R0 ;  /* 0x0308300003ff79a7 */ /* 0x0003e4000800003f */
[----:B-1----:R-:W-:-:S13]  /*91a0*/  LOP3.LUT P0, RZ, R2, 0x1f, RZ, 0xc0, !PT ;  /* 0x0000001f02ff7812 */ /* 0x002fda000780c0ff */
[----:B------:R-:W-:Y:S05]  /*91b0*/  @!P0 BRA `(.L_x_2505) ;  /* 0x0000000000048947 */ /* 0x000fea0003800000 */
[----:B------:R-:W-:Y:S01]  /*91c0*/  BPT.TRAP 0x1 ;  /* 0x000000040000795c */ /* 0x000fe20000300000 */
.L_x_2505:
[----:B------:R-:W-:Y:S01]  /*91d0*/  R2UR UR27, R4 ;  /* 0x00000000041b72ca */ /* 0x000fe200000e0000 */
        /* <DEDUP_REMOVED lines=39> */
.L_x_2486:
[----:B------:R-:W-:Y:S05]  /*9450*/  BSYNC B0 ;  /* 0x0000000000007941 */ /* 0x000fea0003800000 */
.L_x_2485:
[----:B------:R-:W-:-:S03]  /*9460*/  UMOV UR7, 0xffffffff ;  /* 0xffffffff00077882 */ /* 0x000fc60000000000 */
[----:B------:R-:W-:Y:S05]  /*9470*/  BRA.DIV UR7, `(.L_x_2506) ;  /* 0x0000000607907947 */ /* 0x000fea000b800000 */
[----:B------:R-:W-:-:S13]  /*9480*/  ELECT P6, URZ, PT ;  /* 0x00000000003f782f */ /* 0x000fda00038c0000 */
.L_x_2526:
[----:B------:R-:W-:Y:S05]  /*9490*/  @!P6 BRA `(.L_x_2402) ;  /* 0x000000000084e947 */ /* 0x000fea0003800000 */
[----:B------:R-:W-:-:S06]  /*94a0*/  ULOP3.LUT UR7, UR38, 0x2, URZ, 0xfc, !UPT ;  /* 0x0000000226077892 */ /* 0x000fcc000f8efc3f */
[----:B------:R-:W-:-:S05]  /*94b0*/  IMAD.U32 R2, RZ, RZ, UR7 ;  /* 0x00000007ff027e24 */ /* 0x000fca000f8e00ff */
[----:B------:R-:W-:-:S13]  /*94c0*/  ISETP.NE.AND P2, PT, R2, 0x3, PT ;  /* 0x000000030200780c */ /* 0x000fda0003f45270 */
[----:B------:R-:W-:Y:S05]  /*94d0*/  @!P2 BRA `(.L_x_2507) ;  /* 0x000000000004a947 */ /* 0x000fea0003800000 */
[----:B------:R-:W-:Y:S01]  /*94e0*/  BPT.TRAP 0x1 ;  /* 0x000000040000795c */ /* 0x000fe20000300000 */
.L_x_2507:
        /* <DEDUP_REMOVED lines=15> */
.L_x_2527:
[----:B------:R-:W2:Y:S02]  /*95e0*/  SYNCS.PHASECHK.TRANS64.TRYWAIT P0, [R3+URZ], R2 ;  /* 0x00000002030075a7 */ /* 0x000ea4000800017f */
[----:B--2---:R-:W-:Y:S05]  /*95f0*/  @!P0 BRA `(.L_x_2509) ;  /* 0x0000000400648947 */ /* 0x004fea0003800000 */
.L_x_2528:
[----:B------:R-:W-:Y:S05]  /*9600*/  @!P2 BRA `(.L_x_2510) ;  /* 0x000000000004a947 */ /* 0x000fea0003800000 */
[----:B------:R-:W-:Y:S01]  /*9610*/  BPT.TRAP 0x1 ;  /* 0x000000040000795c */ /* 0x000fe20000300000 */
.L_x_2510:
[----:B--2---:R-:W-:-:S04]  /*9620*/  VIADD R3, R7, 0x30840 ;  /* 0x0003084007037836 */ /* 0x004fc80000000000 */
[----:B------:R-:W-:-:S04]  /*9630*/  IMAD R0, R0, 0x8, R3 ;  /* 0x0000000800007824 */ /* 0x000fc800078e0203 */
[----:B------:R-:W2:Y:S02]  /*9640*/  SYNCS.PHASECHK.TRANS64.TRYWAIT P0, [R0+URZ], R5 ;  /* 0x00000005000075a7 */ /* 0x000ea4000800017f */
[----:B--2---:R-:W-:Y:S05]  /*9650*/  @!P0 BRA `(.L_x_2511) ;  /* 0x0000000400608947 */ /* 0x004fea0003800000 */
.L_x_2529:
[----:B------:R-:W-:-:S07]  /*9660*/  IMAD R3, R4, 0x8, R3 ;  /* 0x0000000804037824 */ /* 0x000fce00078e0203 */
.L_x_2512:
[----:B---3--:R3:W4:Y:S02]  /*9670*/  SYNCS.PHASECHK.TRANS64.TRYWAIT P0, [R3+URZ], R2 ;  /* 0x00000002030075a7 */ /* 0x008724000800017f */
[----:B----4-:R-:W-:Y:S05]  /*9680*/  @!P0 NANOSLEEP.SYNCS 0x989680 ;  /* 0x009896800000895d */ /* 0x010fea0003900000 */
[----:B------:R-:W4:Y:S02]  /*9690*/  @!P0 SYNCS.PHASECHK.TRANS64 P0, [R3+URZ], R2 ;  /* 0x00000002030085a7 */ /* 0x000f24000800007f */
[----:B----4-:R-:W-:Y:S05]  /*96a0*/  @!P0 BRA `(.L_x_2512) ;  /* 0xfffffffc00f08947 */ /* 0x010fea000383ffff */
.L_x_2402:
[----:B------:R-:W-:Y:S05]  /*96b0*/  BSYNC B6 ;  /* 0x0000000000067941 */ /* 0x000fea0003800000 */
.L_x_2397:
[----:B------:R-:W-:Y:S05]  /*96c0*/  EXIT ;  /* 0x000000000000794d */ /* 0x000fea0003800000 */
.L_x_2408:
[----:B------:R-:W-:Y:S02]  /*96d0*/  IMAD.MOV.U32 R12, RZ, RZ, RZ ;  /* 0x000000ffff0c7224 */ /* 0x000fe400078e00ff */
[----:B------:R-:W-:Y:S02]  /*96e0*/  IMAD.MOV.U32 R11, RZ, RZ, 0x1f ;  /* 0x0000001fff0b7424 */ /* 0x000fe400078e00ff */
[----:B------:R-:W-:-:S07]  /*96f0*/  IMAD.MOV.U32 R15, RZ, RZ, -0x1 ;  /* 0xffffffffff0f7424 */ /* 0x000fce00078e00ff */
[----:B------:R-:W-:Y:S05]  /*9700*/  WARPSYNC.COLLECTIVE R15, `(.L_x_2513) ;  /* 0x000000000f087348 */ /* 0x000fea0003c00000 */
[----:B------:R1:W2:Y:S02]  /*9710*/  SHFL.IDX P6, R14, R13, R12, R11 ;  /* 0x0000000c0d0e7389 */ /* 0x0002a400000c000b */
[----:B-12---:R-:W-:Y:S01]  /*9720*/  ENDCOLLECTIVE ;  /* 0x000000000000791b */ /* 0x006fe20003800000 */
.L_x_2513:
[----:B------:R-:W-:Y:S05]  /*9730*/  BRA `(.L_x_2514) ;  /* 0xffffff7c000c7947 */ /* 0x000fea000383ffff */
.L_x_2410:
[----:B---3--:R3:W4:Y:S02]  /*9740*/  SYNCS.PHASECHK.TRANS64.TRYWAIT P0, [R228+URZ+0x30800], R9 ;  /* 0x03080009e40075a7 */ /* 0x008724000800017f */
[----:B----4-:R-:W-:Y:S05]  /*9750*/  @!P0 NANOSLEEP.SYNCS 0x989680 ;  /* 0x009896800000895d */ /* 0x010fea0003900000 */
[----:B------:R-:W4:Y:S02]  /*9760*/  @!P0 SYNCS.PHASECHK.TRANS64 P0, [R228+URZ+0x30800], R9 ;  /* 0x03080009e40085a7 */ /* 0x000f24000800007f */
[----:B----4-:R-:W-:Y:S05]  /*9770*/  @!P0 BRA `(.L_x_2410) ;  /* 0xfffffffc00f08947 */ /* 0x010fea000383ffff */
[----:B------:R-:W-:Y:S05]  /*9780*/  BRA `(.L_x_2409) ;  /* 0xffffff7c00347947 */ /* 0x000fea000383ffff */
.L_x_2414:
[----:B---3--:R3:W4:Y:S02]  /*9790*/  SYNCS.PHASECHK.TRANS64.TRYWAIT P1, [R0+URZ+0x30810], R9 ;  /* 0x03081009000075a7 */ /* 0x008724000802017f */
[----:B----4-:R-:W-:Y:S05]  /*97a0*/  @!P1 NANOSLEEP.SYNCS 0x989680 ;  /* 0x009896800000995d */ /* 0x010fea0003900000 */
[----:B------:R-:W4:Y:S02]  /*97b0*/  @!P1 SYNCS.PHASECHK.TRANS64 P1, [R0+URZ+0x30810], R9 ;  /* 0x03081009000095a7 */ /* 0x000f24000802007f */
[----:B----4-:R-:W-:Y:S05]  /*97c0*/  @!P1 BRA `(.L_x_2414) ;  /* 0xfffffffc00f09947 */ /* 0x010fea000383ffff */
[----:B------:R-:W-:Y:S05]  /*97d0*/  BRA `(.L_x_2413) ;  /* 0xffffff8000ec7947 */ /* 0x000fea000383ffff */
.L_x_2418:
[----:B------:R1:W1:Y:S02]  /*97e0*/  SYNCS.PHASECHK.TRANS64.TRYWAIT P1, [R0+URZ+0x30830], R9 ;  /* 0x03083009000075a7 */ /* 0x000264000802017f */
[----:B-1----:R-:W-:Y:S05]  /*97f0*/  @!P1 NANOSLEEP.SYNCS 0x989680 ;  /* 0x009896800000995d */ /* 0x002fea0003900000 */
[----:B------:R-:W1:Y:S02]  /*9800*/  @!P1 SYNCS.PHASECHK.TRANS64 P1, [R0+URZ+0x30830], R9 ;  /* 0x03083009000095a7 */ /* 0x000e64000802007f */
[----:B-1----:R-:W-:Y:S05]  /*9810*/  @!P1 BRA `(.L_x_2418) ;  /* 0xfffffffc00f09947 */ /* 0x002fea000383ffff */
[----:B------:R-:W-:Y:S05]  /*9820*/  BRA `(.L_x_2417) ;  /* 0xffffff8800447947 */ /* 0x000fea000383ffff */
.L_x_2487:
[----:B-1----:R1:W2:Y:S02]  /*9830*/  SYNCS.PHASECHK.TRANS64.TRYWAIT P0, [R16+URZ+0x30820], R3 ;  /* 0x03082003100075a7 */ /* 0x0022a4000800017f */
[----:B--2---:R-:W-:Y:S05]  /*9840*/  @!P0 NANOSLEEP.SYNCS 0x989680 ;  /* 0x009896800000895d */ /* 0x004fea0003900000 */
[----:B------:R-:W2:Y:S02]  /*9850*/  @!P0 SYNCS.PHASECHK.TRANS64 P0, [R16+URZ+0x30820], R3 ;  /* 0x03082003100085a7 */ /* 0x000ea4000800007f */
[----:B--2---:R-:W-:Y:S05]  /*9860*/  @!P0 BRA `(.L_x_2487) ;  /* 0xfffffffc00f08947 */ /* 0x004fea000383ffff */
[----:B------:R-:W-:Y:S05]  /*9870*/  BRA `(.L_x_2515) ;  /* 0xffffffe000587947 */ /* 0x000fea000383ffff */
.L_x_2491:
[----:B-1----:R1:W3:Y:S02]  /*9880*/  SYNCS.PHASECHK.TRANS64.TRYWAIT P1, [R16+URZ+0x30840], R21 ;  /* 0x03084015100075a7 */ /* 0x0022e4000802017f */
[----:B---3--:R-:W-:Y:S05]  /*9890*/  @!P1 NANOSLEEP.SYNCS 0x989680 ;  /* 0x009896800000995d */ /* 0x008fea0003900000 */
[----:B------:R-:W3:Y:S02]  /*98a0*/  @!P1 SYNCS.PHASECHK.TRANS64 P1, [R16+URZ+0x30840], R21 ;  /* 0x03084015100095a7 */ /* 0x000ee4000802007f */
[----:B---3--:R-:W-:Y:S05]  /*98b0*/  @!P1 BRA `(.L_x_2491) ;  /* 0xfffffffc00f09947 */ /* 0x008fea000383ffff */
[----:B------:R-:W-:Y:S05]  /*98c0*/  BRA `(.L_x_2516) ;  /* 0xffffffe800107947 */ /* 0x000fea000383ffff */
.L_x_2493:
[----:B--2---:R2:W3:Y:S02]  /*98d0*/  SYNCS.PHASECHK.TRANS64.TRYWAIT P1, [R16+URZ+0x30828], R21 ;  /* 0x03082815100075a7 */ /* 0x0044e4000802017f */
[----:B---3--:R-:W-:Y:S05]  /*98e0*/  @!P1 NANOSLEEP.SYNCS 0x989680 ;  /* 0x009896800000995d */ /* 0x008fea0003900000 */
[----:B------:R-:W3:Y:S02]  /*98f0*/  @!P1 SYNCS.PHASECHK.TRANS64 P1, [R16+URZ+0x30828], R21 ;  /* 0x03082815100095a7 */ /* 0x000ee4000802007f */
[----:B---3--:R-:W-:Y:S05]  /*9900*/  @!P1 BRA `(.L_x_2493) ;  /* 0xfffffffc00f09947 */ /* 0x008fea000383ffff */
[----:B------:R-:W-:Y:S05]  /*9910*/  BRA `(.L_x_2517) ;  /* 0xffffffe800a47947 */ /* 0x000fea000383ffff */
.L_x_2495:
[----:B---3--:R3:W4:Y:S02]  /*9920*/  SYNCS.PHASECHK.TRANS64.TRYWAIT P1, [R16+URZ+0x30848], R21 ;  /* 0x03084815100075a7 */ /* 0x008724000802017f */
[----:B----4-:R-:W-:Y:S05]  /*9930*/  @!P1 NANOSLEEP.SYNCS 0x989680 ;  /* 0x009896800000995d */ /* 0x010fea0003900000 */
[----:B------:R-:W4:Y:S02]  /*9940*/  @!P1 SYNCS.PHASECHK.TRANS64 P1, [R16+URZ+0x30848], R21 ;  /* 0x03084815100095a7 */ /* 0x000f24000802007f */
[----:B----4-:R-:W-:Y:S05]  /*9950*/  @!P1 BRA `(.L_x_2495) ;  /* 0xfffffffc00f09947 */ /* 0x010fea000383ffff */
[----:B------:R-:W-:Y:S05]  /*9960*/  BRA `(.L_x_2518) ;  /* 0xffffffec00387947 */ /* 0x000fea000383ffff */
.L_x_2497:
[----:B------:R-:W-:-:S07]  /*9970*/  SHF.L.U32 R5, R11, 0x1f, RZ ;  /* 0x0000001f0b057819 */ /* 0x000fce00000006ff */
.L_x_2519:
[----:B------:R1:W1:Y:S02]  /*9980*/  SYNCS.PHASECHK.TRANS64.TRYWAIT P1, [R16+URZ+0x30820], R5 ;  /* 0x03082005100075a7 */ /* 0x000264000802017f */
[----:B-1----:R-:W-:Y:S05]  /*9990*/  @!P1 NANOSLEEP.SYNCS 0x989680 ;  /* 0x009896800000995d */ /* 0x002fea0003900000 */
[----:B------:R-:W1:Y:S02]  /*99a0*/  @!P1 SYNCS.PHASECHK.TRANS64 P1, [R16+URZ+0x30820], R5 ;  /* 0x03082005100095a7 */ /* 0x000e64000802007f */
[----:B-1----:R-:W-:Y:S05]  /*99b0*/  @!P1 BRA `(.L_x_2519) ;  /* 0xfffffffc00f09947 */ /* 0x002fea000383ffff */
[----:B------:R-:W-:Y:S05]  /*99c0*/  BRA `(.L_x_2520) ;  /* 0xffffffec00b47947 */ /* 0x000fea000383ffff */
.L_x_2500:
[----:B-1----:R1:W2:Y:S02]  /*99d0*/  SYNCS.PHASECHK.TRANS64.TRYWAIT P1, [R16+URZ+0x30840], R13 ;  /* 0x0308400d100075a7 */ /* 0x0022a4000802017f */
[----:B--2---:R-:W-:Y:S05]  /*99e0*/  @!P1 NANOSLEEP.SYNCS 0x989680 ;  /* 0x009896800000995d */ /* 0x004fea0003900000 */
[----:B------:R-:W2:Y:S02]  /*99f0*/  @!P1 SYNCS.PHASECHK.TRANS64 P1, [R16+URZ+0x30840], R13 ;  /* 0x0308400d100095a7 */ /* 0x000ea4000802007f */
[----:B--2---:R-:W-:Y:S05]  /*9a00*/  @!P1 BRA `(.L_x_2500) ;  /* 0xfffffffc00f09947 */ /* 0x004fea000383ffff */
[----:B------:R-:W-:Y:S05]  /*9a10*/  BRA `(.L_x_2521) ;  /* 0xfffffff0006c7947 */ /* 0x000fea000383ffff */
.L_x_2502:
[----:B--2---:R2:W1:Y:S02]  /*9a20*/  SYNCS.PHASECHK.TRANS64.TRYWAIT P1, [R16+URZ+0x30828], R13 ;  /* 0x0308280d100075a7 */ /* 0x004464000802017f */
[----:B-1----:R-:W-:Y:S05]  /*9a30*/  @!P1 NANOSLEEP.SYNCS 0x989680 ;  /* 0x009896800000995d */ /* 0x002fea0003900000 */
[----:B------:R-:W1:Y:S02]  /*9a40*/  @!P1 SYNCS.PHASECHK.TRANS64 P1, [R16+URZ+0x30828], R13 ;  /* 0x0308280d100095a7 */ /* 0x000e64000802007f */
[----:B-1----:R-:W-:Y:S05]  /*9a50*/  @!P1 BRA `(.L_x_2502) ;  /* 0xfffffffc00f09947 */ /* 0x002fea000383ffff */
[----:B------:R-:W-:Y:S05]  /*9a60*/  BRA `(.L_x_2522) ;  /* 0xfffffff000f47947 */ /* 0x000fea000383ffff */
.L_x_2504:
[----:B------:R1:W1:Y:S02]  /*9a70*/  SYNCS.PHASECHK.TRANS64.TRYWAIT P0, [R3+URZ+0x30840], R0 ;  /* 0x03084000030075a7 */ /* 0x000264000800017f */
[----:B-1----:R-:W-:Y:S05]  /*9a80*/  @!P0 NANOSLEEP.SYNCS 0x989680 ;  /* 0x009896800000895d */ /* 0x002fea0003900000 */
[----:B------:R-:W1:Y:S02]  /*9a90*/  @!P0 SYNCS.PHASECHK.TRANS64 P0, [R3+URZ+0x30840], R0 ;  /* 0x03084000030085a7 */ /* 0x000e64000800007f */
[----:B-1----:R-:W-:Y:S05]  /*9aa0*/  @!P0 BRA `(.L_x_2504) ;  /* 0xfffffffc00f08947 */ /* 0x002fea000383ffff */
[----:B------:R-:W-:Y:S05]  /*9ab0*/  BRA `(.L_x_2523) ;  /* 0xfffffff400a87947 */ /* 0x000fea000383ffff */
.L_x_2506:
[----:B------:R-:W-:Y:S01]  /*9ac0*/  BSSY B0, `(.L_x_2524) ;  /* 0x0000006000007945 */ /* 0x000fe20003800000 */
[----:B------:R-:W-:-:S07]  /*9ad0*/  IMAD.MOV.U32 R15, RZ, RZ, -0x1 ;  /* 0xffffffffff0f7424 */ /* 0x000fce00078e00ff */
[----:B------:R-:W-:Y:S05]  /*9ae0*/  WARPSYNC.COLLECTIVE R15, `(.L_x_2525) ;  /* 0x000000000f0c7348 */ /* 0x000fea0003c00000 */
[----:B------:R-:W-:Y:S02]  /*9af0*/  ELECT P6, UR62, PT ;  /* 0x00000000003e782f */ /* 0x000fe400038c0000 */
[----:B------:R-:W-:Y:S01]  /*9b00*/  MOV R14, UR62 ;  /* 0x0000003e000e7c02 */ /* 0x000fe20008000f00 */
[----:B------:R-:W-:Y:S10]  /*9b10*/  ENDCOLLECTIVE ;  /* 0x000000000000791b */ /* 0x000ff40003800000 */
.L_x_2525:
[----:B------:R-:W-:Y:S05]  /*9b20*/  BSYNC B0 ;  /* 0x0000000000007941 */ /* 0x000fea0003800000 */
.L_x_2524:
[----:B------:R-:W-:Y:S05]  /*9b30*/  BRA `(.L_x_2526) ;  /* 0xfffffff800547947 */ /* 0x000fea000383ffff */
.L_x_2508:
[----:B-1----:R1:W2:Y:S02]  /*9b40*/  SYNCS.PHASECHK.TRANS64.TRYWAIT P0, [R6+URZ], R5 ;  /* 0x00000005060075a7 */ /* 0x0022a4000800017f */
[----:B--2---:R-:W-:Y:S05]  /*9b50*/  @!P0 NANOSLEEP.SYNCS 0x989680 ;  /* 0x009896800000895d */ /* 0x004fea0003900000 */
[----:B------:R-:W2:Y:S02]  /*9b60*/  @!P0 SYNCS.PHASECHK.TRANS64 P0, [R6+URZ], R5 ;  /* 0x00000005060085a7 */ /* 0x000ea4000800007f */
[----:B--2---:R-:W-:Y:S05]  /*9b70*/  @!P0 BRA `(.L_x_2508) ;  /* 0xfffffffc00f08947 */ /* 0x004fea000383ffff */
[----:B------:R-:W-:Y:S05]  /*9b80*/  BRA `(.L_x_2527) ;  /* 0xfffffff800947947 */ /* 0x000fea000383ffff */
.L_x_2509:
[----:B--2---:R2:W3:Y:S02]  /*9b90*/  SYNCS.PHASECHK.TRANS64.TRYWAIT P0, [R3+URZ], R2 ;  /* 0x00000002030075a7 */ /* 0x0044e4000800017f */
[----:B---3--:R-:W-:Y:S05]  /*9ba0*/  @!P0 NANOSLEEP.SYNCS 0x989680 ;  /* 0x009896800000895d */ /* 0x008fea0003900000 */
[----:B------:R-:W3:Y:S02]  /*9bb0*/  @!P0 SYNCS.PHASECHK.TRANS64 P0, [R3+URZ], R2 ;  /* 0x00000002030085a7 */ /* 0x000ee4000800007f */
[----:B---3--:R-:W-:Y:S05]  /*9bc0*/  @!P0 BRA `(.L_x_2509) ;  /* 0xfffffffc00f08947 */ /* 0x008fea000383ffff */
[----:B------:R-:W-:Y:S05]  /*9bd0*/  BRA `(.L_x_2528) ;  /* 0xfffffff800887947 */ /* 0x000fea000383ffff */
.L_x_2511:
[----:B--2---:R2:W3:Y:S02]  /*9be0*/  SYNCS.PHASECHK.TRANS64.TRYWAIT P0, [R0+URZ], R5 ;  /* 0x00000005000075a7 */ /* 0x0044e4000800017f */
[----:B---3--:R-:W-:Y:S05]  /*9bf0*/  @!P0 NANOSLEEP.SYNCS 0x989680 ;  /* 0x009896800000895d */ /* 0x008fea0003900000 */
[----:B------:R-:W3:Y:S02]  /*9c00*/  @!P0 SYNCS.PHASECHK.TRANS64 P0, [R0+URZ], R5 ;  /* 0x00000005000085a7 */ /* 0x000ee4000800007f */
[----:B---3--:R-:W-:Y:S05]  /*9c10*/  @!P0 BRA `(.L_x_2511) ;  /* 0xfffffffc00f08947 */ /* 0x008fea000383ffff */
[----:B------:R-:W-:Y:S05]  /*9c20*/  BRA `(.L_x_2529) ;  /* 0xfffffff8008c7947 */ /* 0x000fea000383ffff */
.L_x_2530:
        /* <DEDUP_REMOVED lines=13> */
.L_x_3701:


//--------------------- .text._ZN7cutlass13device_kernelIN5flash11enable_sm90INS1_16FlashAttnBwdSm90INS1_25CollectiveMainloopBwdSm90ILi2ELi2ELi2EN4cute5tupleIJNS5_1CILi1EEES8_S8_EEENS6_IJNS7_ILi64EEENS7_ILi128EEESB_EEENS_10bfloat16_tEfNS_4arch4Sm90ELb1ELb0ELb0ELb0ELb1ELb1ELb0ELb0ELi2ELi1ELi2ELi1ELb0EEENS1_21CollectiveEpilogueBwdISC_SD_SF_Li256ELb0ELb0ELi1EEENS1_25SingleTileBwdLPTSchedulerILb0ELi128ELb1EEEEEEEEEvNT_6ParamsE --------------------------
	.section	.text._ZN7cutlass13device_kernelIN5flash11enable_sm90INS1_16FlashAttnBwdSm90INS1_25CollectiveMainloopBwdSm90ILi2ELi2ELi2EN4cute5tupleIJNS5_1CILi1EEES8_S8_EEENS6_IJNS7_ILi64EEENS7_ILi128EEESB_EEENS_10bfloat16_tEfNS_4arch4Sm90ELb1ELb0ELb0ELb0ELb1ELb1ELb0ELb0ELi2ELi1ELi2ELi1ELb0EEENS1_21CollectiveEpilogueBwdISC_SD_SF_Li256ELb0ELb0ELi1EEENS1_25SingleTileBwdLPTSchedulerILb0ELi128ELb1EEEEEEEEEvNT_6ParamsE,"ax",@progbits
	.align	128
.text._ZN7cutlass13device_kernelIN5flash11enable_sm90INS1_16FlashAttnBwdSm90INS1_25CollectiveMainloopBwdSm90ILi2ELi2ELi2EN4cute5tupleIJNS5_1CILi1EEES8_S8_EEENS6_IJNS7_ILi64EEENS7_ILi128EEESB_EEENS_10bfloat16_tEfNS_4arch4Sm90ELb1ELb0ELb0ELb0ELb1ELb1ELb0ELb0ELi2ELi1ELi2ELi1ELb0EEENS1_21CollectiveEpilogueBwdISC_SD_SF_Li256ELb0ELb0ELi1EEENS1_25SingleTileBwdLPTSchedulerILb0ELi128ELb1EEEEEEEEEvNT_6ParamsE:
        .type           _ZN7cutlass13device_kernelIN5flash11enable_sm90INS1_16FlashAttnBwdSm90INS1_25CollectiveMainloopBwdSm90ILi2ELi2ELi2EN4cute5tupleIJNS5_1CILi1EEES8_S8_EEENS6_IJNS7_ILi64EEENS7_ILi128EEESB_EEENS_10bfloat16_tEfNS_4arch4Sm90ELb1ELb0ELb0ELb0ELb1ELb1ELb0ELb0ELi2ELi1ELi2ELi1ELb0EEENS1_21CollectiveEpilogueBwdISC_SD_SF_Li256ELb0ELb0ELi1EEENS1_25SingleTileBwdLPTSchedulerILb0ELi128ELb1EEEEEEEEEvNT_6ParamsE,@function
        .size           _ZN7cutlass13device_kernelIN5flash11enable_sm90INS1_16FlashAttnBwdSm90INS1_25CollectiveMainloopBwdSm90ILi2ELi2ELi2EN4cute5tupleIJNS5_1CILi1EEES8_S8_EEENS6_IJNS7_ILi64EEENS7_ILi128EEESB_EEENS_10bfloat16_tEfNS_4arch4Sm90ELb1ELb0ELb0ELb0ELb1ELb1ELb0ELb0ELi2ELi1ELi2ELi1ELb0EEENS1_21CollectiveEpilogueBwdISC_SD_SF_Li256ELb0ELb0ELi1EEENS1_25SingleTileBwdLPTSchedulerILb0ELi128ELb1EEEEEEEEEvNT_6ParamsE,(.L_x_3702 - _ZN7cutlass13device_kernelIN5flash11enable_sm90INS1_16FlashAttnBwdSm90INS1_25CollectiveMainloopBwdSm90ILi2ELi2ELi2EN4cute5tupleIJNS5_1CILi1EEES8_S8_EEENS6_IJNS7_ILi64EEENS7_ILi128EEESB_EEENS_10bfloat16_tEfNS_4arch4Sm90ELb1ELb0ELb0ELb0ELb1ELb1ELb0ELb0ELi2ELi1ELi2ELi1ELb0EEENS1_21CollectiveEpilogueBwdISC_SD_SF_Li256ELb0ELb0ELi1EEENS1_25SingleTileBwdLPTSchedulerILb0ELi128ELb1EEEEEEEEEvNT_6ParamsE)
        .other          _ZN7cutlass13device_kernelIN5flash11enable_sm90INS1_16FlashAttnBwdSm90INS1_25CollectiveMainloopBwdSm90ILi2ELi2ELi2EN4cute5tupleIJNS5_1CILi1EEES8_S8_EEENS6_IJNS7_ILi64EEENS7_ILi128EEESB_EEENS_10bfloat16_tEfNS_4arch4Sm90ELb1ELb0ELb0ELb0ELb1ELb1ELb0ELb0ELi2ELi1ELi2ELi1ELb0EEENS1_21CollectiveEpilogueBwdISC_SD_SF_Li256ELb0ELb0ELi1EEENS1_25SingleTileBwdLPTSchedulerILb0ELi128ELb1EEEEEEEEEvNT_6ParamsE,@"STO_CUDA_ENTRY STV_DEFAULT"
_ZN7cutlass13device_kernelIN5flash11enable_sm90INS1_16FlashAttnBwdSm90INS1_25CollectiveMainloopBwdSm90ILi2ELi2ELi2EN4cute5tupleIJNS5_1CILi1EEES8_S8_EEENS6_IJNS7_ILi64EEENS7_ILi128EEESB_EEENS_10bfloat16_tEfNS_4arch4Sm90ELb1ELb0ELb0ELb0ELb1ELb1ELb0ELb0ELi2ELi1ELi2ELi1ELb0EEENS1_21CollectiveEpilogueBwdISC_SD_SF_Li256ELb0ELb0ELi1EEENS1_25SingleTileBwdLPTSchedulerILb0ELi128ELb1EEEEEEEEEvNT_6ParamsE:
        /* <DEDUP_REMOVED lines=30> */
.L_x_2532:
[----:B------:R-:W-:Y:S05]  /*01e0*/  BSYNC B0 ;  /* 0x0000000000007941 */ /* 0x000fea0003800000 */
.L_x_2531:
        /* <DEDUP_REMOVED lines=37> */
.L_x_2533:
        /* <DEDUP_REMOVED lines=22> */
.L_x_2534:
[----:B------:R-:W-:Y:S01]  /*05a0*/  PLOP3.LUT P0, PT, PT, PT, UP0, 0x80, 0x0 ;  /* 0x000000000000781c */ /* 0x000fe20003f0f008 */
[----:B------:R-:W-:Y:S01]  /*05b0*/  NOP ;  /* 0x0000000000007918 */ /* 0x000fe20000000000 */
[----:B------:R-:W-:Y:S01]  /*05c0*/  ULDC.64 UR46, c[0x0][0x208] ;  /* 0x00008200002e7ab9 */ /* 0x000fe20000000a00 */
[----:B------:R-:W-:Y:S01]  /*05d0*/  BSSY B6, `(.L_x_2535) ;  /* 0x00009b7000067945 */ /* 0x000fe20003800000 */
[----:B-12-4-:R-:W-:Y:S09]  /*05e0*/  BAR.SYNC.DEFER_BLOCKING 0x0 ;  /* 0x0000000000007b1d */ /* 0x016ff20000010000 */
[----:B------:R-:W-:Y:S05]  /*05f0*/  @!P0 BRA `(.L_x_2536) ;  /* 0x0000005c00f08947 */ /* 0x000fea0003800000 */
.L_x_2537:
        /* <DEDUP_REMOVED lines=32> */
.L_x_2538:
[----:B------:R-:W-:Y:S01]  /*0800*/  ULDC UR7, c[0x0][0xb44] ;  /* 0x0002d10000077ab9 */ /* 0x000fe20000000800 */
[----:B------:R-:W-:Y:S01]  /*0810*/  UMOV UR36, UR10 ;  /* 0x0000000a00247c82 */ /* 0x000fe20008000000 */
[----:B------:R-:W-:-:S11]  /*0820*/  UISETP.NE.AND UP0, UPT, UR7, 0x1, UPT ;  /* 0x000000010700788c */ /* 0x000fd6000bf05270 */
[----:B------:R-:W-:Y:S02]  /*0830*/  @UP0 ULDC.64 UR8, c[0x0][0xb48] ;  /* 0x0002d20000080ab9 */ /* 0x000fe40000000a00 */
[----:B------:R-:W-:-:S04]  /*0840*/  UIMAD.WIDE.U32 UR4, UR10, UR8, URZ ;  /* 0x000000080a0472a5 */ /* 0x000fc8000f8e003f */
[----:B------:R-:W-:-:S04]  /*0850*/  @UP0 USHF.R.U32.HI UR36, URZ, UR9, UR5 ;  /* 0x000000093f240299 */ /* 0x000fc80008011605 */
[----:B------:R-:W-:-:S12]  /*0860*/  UIMAD UR4, UR36, UR7, URZ ;  /* 0x00000007240472a4 */ /* 0x000fd8000f8e023f */
.L_x_2539:
[----:B------:R-:W-:Y:S01]  /*0870*/  ULDC UR43, c[0x0][0xb38] ;  /* 0x0002ce00002b7ab9 */ /* 0x000fe20000000800 */
[----:B------:R-:W-:Y:S02]  /*0880*/  UIADD3 UR4, UR10, -UR4, URZ ;  /* 0x800000040a047290 */ /* 0x000fe4000fffe03f */
[----:B------:R-:W-:Y:S01]  /*0890*/  UISETP.NE.AND UP0, UPT, UR43, 0x1, UPT ;  /* 0x000000012b00788c */ /* 0x000fe2000bf05270 */
[----:B------:R-:W-:Y:S01]  /*08a0*/  ULDC UR5, c[0x0][0xb44] ;  /* 0x0002d10000057ab9 */ /* 0x000fe20000000800 */
[----:B------:R-:W-:Y:S02]  /*08b0*/  ULOP3.LUT UR37, URZ, UR36, URZ, 0x33, !UPT ;  /* 0x000000243f257292 */ /* 0x000fe4000f8e333f */
[----:B------:R-:W-:-:S07]  /*08c0*/  UIMAD UR6, UR6, UR5, UR4 ;  /* 0x00000005060672a4 */ /* 0x000fce000f8e0204 */
[----:B------:R-:W-:Y:S01]  /*08d0*/  @UP0 ULDC UR4, c[0x0][0xb3c] ;  /* 0x0002cf0000040ab9 */ /* 0x000fe20000000800 */
[----:B------:R-:W-:Y:S01]  /*08e0*/  @UP0 ULDC UR7, c[0x0][0xb40] ;  /* 0x0002d00000070ab9 */ /* 0x000fe20000000800 */
[----:B------:R-:W-:Y:S02]  /*08f0*/  UIMAD.WIDE.U32 UR4, UR6, UR4, URZ ;  /* 0x00000004060472a5 */ /* 0x000fe4000f8e003f */
[----:B------:R-:W-:Y:S02]  /*0900*/  UMOV UR44, UR6 ;  /* 0x00000006002c7c82 */ /* 0x000fe40008000000 */
[----:B------:R-:W-:-:S03]  /*0910*/  @UP0 USHF.R.U32.HI UR44, URZ, UR7, UR5 ;  /* 0x000000073f2c0299 */ /* 0x000fc60008011605 */
[----:B------:R-:W-:Y:S01]  /*0920*/  ULDC UR5, c[0x0][0xb2c] ;  /* 0x0002cb0000057ab9 */ /* 0x000fe20000000800 */
[----:B------:R-:W-:Y:S02]  /*0930*/  UIADD3 UR4, -UR44, URZ, URZ ;  /* 0x0000003f2c047290 */ /* 0x000fe4000fffe13f */
[----:B------:R-:W-:Y:S01]  /*0940*/  ISETP.LE.AND P0, PT, RZ, UR44, PT ;  /* 0x0000002cff007c0c */ /* 0x000fe2000bf03270 */
[----:B------:R-:W-:Y:S02]  /*0950*/  UIADD3 UR37, UR37, UR5, URZ ;  /* 0x0000000525257290 */ /* 0x000fe4000fffe03f */
[----:B------:R-:W-:-:S10]  /*0960*/  UIMAD UR43, UR43, UR4, UR6 ;  /* 0x000000042b2b72a4 */ /* 0x000fd4000f8e0206 */
        /* <DEDUP_REMOVED lines=104> */
.L_x_2543:
        /* <DEDUP_REMOVED lines=15> */
.L_x_2542:
        /* <DEDUP_REMOVED lines=22> */
.L_x_2545:
        /* <DEDUP_REMOVED lines=15> */
.L_x_2544:
        /* <DEDUP_REMOVED lines=8> */
.L_x_2670:
        /* <DEDUP_REMOVED lines=15> */
.L_x_2547:
        /* <DEDUP_REMOVED lines=103> */
.L_x_2559:
[----:B------:R-:W-:Y:S01]  /*1b10*/  ISETP.NE.AND P0, PT, R231, 0x3, PT ;  /* 0x00000003e700780c */ /* 0x000fe20003f05270 */
[----:B------:R-:W-:-:S12]  /*1b20*/  YIELD ;  /* 0x0000000000007946 */ /* 0x000fd80003800000 */
[----:B------:R-:W-:Y:S05]  /*1b30*/  @!P0 BRA `(.L_x_2549) ;  /* 0x0000000000048947 */ /* 0x000fea0003800000 */
[----:B------:R-:W-:Y:S01]  /*1b40*/  BPT.TRAP 0x1 ;  /* 0x000000040000795c */ /* 0x000fe20000300000 */
.L_x_2549:
[----:B------:R-:W-:Y:S01]  /*1b50*/  IMAD R0, R3, 0x8, R228 ;  /* 0x0000000803007824 */ /* 0x000fe200078e02e4 */
[----:B------:R-:W-:-:S04]  /*1b60*/  SHF.L.U32 R9, R4, 0x1f, RZ ;  /* 0x0000001f04097819 */ /* 0x000fc800000006ff */
[----:B------:R2:W3:Y:S01]  /*1b70*/  SYNCS.PHASECHK.TRANS64.TRYWAIT P1, [R0+URZ+0x30810], R9 ;  /* 0x03081009000075a7 */ /* 0x0004e2000802017f */
[----:B------:R-:W-:Y:S05]  /*1b80*/  @!P0 BRA `(.L_x_2550) ;  /* 0x0000000000048947 */ /* 0x000fea0003800000 */
[----:B------:R-:W-:Y:S01]  /*1b90*/  BPT.TRAP 0x1 ;  /* 0x000000040000795c */ /* 0x000fe20000300000 */
.L_x_2550:
[----:B---3--:R-:W-:Y:S05]  /*1ba0*/  @P1 BRA `(.L_x_2551) ;  /* 0x0000000000081947 */ /* 0x008fea0003800000 */
[----:B------:R-:W3:Y:S02]  /*1bb0*/  SYNCS.PHASECHK.TRANS64.TRYWAIT P1, [R0+URZ+0x30810], R9 ;  /* 0x03081009000075a7 */ /* 0x000ee4000802017f */
[----:B---3--:R-:W-:Y:S05]  /*1bc0*/  @!P1 BRA `(.L_x_2552) ;  /* 0x0000008400949947 */ /* 0x008fea0003800000 */
.L_x_2551:
        /* <DEDUP_REMOVED lines=81> */
.L_x_2553:
[----:B------:R1:W1:Y:S01]  /*20e0*/  SYNCS.PHASECHK.TRANS64.TRYWAIT P1, [R0+URZ+0x30830], R9 ;  /* 0x03083009000075a7 */ /* 0x000262000802017f */
[----:B------:R-:W-:Y:S05]  /*20f0*/  @!P0 BRA `(.L_x_2554) ;  /* 0x0000000000048947 */ /* 0x000fea0003800000 */
[----:B------:R-:W-:Y:S01]  /*2100*/  BPT.TRAP 0x1 ;  /* 0x000000040000795c */ /* 0x000fe20000300000 */
.L_x_2554:
[----:B------:R-:W-:-:S05]  /*2110*/  VIADD R6, R228, 0x20000 ;  /* 0x00020000e4067836 */ /* 0x000fca0000000000 */
[----:B------:R-:W-:-:S04]  /*2120*/  SHF.R.U32.HI R6, RZ, 0x4, R6 ;  /* 0x00000004ff067819 */ /* 0x000fc80000011606 */
[----:B------:R-:W-:-:S04]  /*2130*/  LOP3.LUT R225, R6, 0x3fff, RZ, 0xc0, !PT ;  /* 0x00003fff06e17812 */ /* 0x000fc800078ec0ff */
[----:B------:R-:W-:Y:S01]  /*2140*/  LOP3.LUT R6, R225, 0x10000, RZ, 0xfc, !PT ;  /* 0x00010000e1067812 */ /* 0x000fe200078efcff */
[----:B-1----:R-:W-:Y:S06]  /*2150*/  @P1 BRA `(.L_x_2555) ;  /* 0x0000000000081947 */ /* 0x002fec0003800000 */
[----:B------:R-:W1:Y:S02]  /*2160*/  SYNCS.PHASECHK.TRANS64.TRYWAIT P1, [R0+URZ+0x30830], R9 ;  /* 0x03083009000075a7 */ /* 0x000e64000802017f */
[----:B-1----:R-:W-:Y:S05]  /*2170*/  @!P1 BRA `(.L_x_2556) ;  /* 0x00000080003c9947 */ /* 0x002fea0003800000 */
.L_x_2555:
        /* <DEDUP_REMOVED lines=406> */
.L_x_2557:
        /* <DEDUP_REMOVED lines=49> */
.L_x_2558:
        /* <DEDUP_REMOVED lines=78> */
.L_x_2541:
        /* <DEDUP_REMOVED lines=23> */
.L_x_2561:
        /* <DEDUP_REMOVED lines=20> */
.L_x_2562:
        /* <DEDUP_REMOVED lines=18> */
.L_x_2563:
        /* <DEDUP_REMOVED lines=18> */
.L_x_2564:
        /* <DEDUP_REMOVED lines=126> */
[----:B------:R-:W-:Y:S01]  /*4fa0*/  ULOP3.LUT UR4, URZ, UR36, URZ, 0x33, !UPT ;  /* 0x000000243f047292 */ /* 0x000fe2000f8e333f */
[----:B------:R-:W-:Y:S01]  /*4fb0*/  ULDC UR5, c[0x0][0xb2c] ;  /* 0x0002cb0000057ab9 */ /* 0x000fe20000000800 */
[----:B------:R-:W-:Y:S02]  /*4fc0*/  ULDC.64 UR6, c[0x0][0x198] ;  /* 0x0000660000067ab9 */ /* 0x000fe40000000a00 */
[----:B------:R-:W-:Y:S02]  /*4fd0*/  UIADD3 UR5, UR4, UR5, URZ ;  /* 0x0000000504057290 */ /* 0x000fe4000fffe03f */
[----:B------:R-:W-:Y:S02]  /*4fe0*/  UIADD3 UR4, UP0, UR6, 0x770, URZ ;  /* 0x0000077006047890 */ /* 0x000fe4000ff1e03f */
[----:B------:R-:W-:Y:S02]  /*4ff0*/  UIADD3 UR6, UP1, UR6, 0x670, URZ ;  /* 0x0000067006067890 */ /* 0x000fe4000ff3e03f */
[----:B------:R-:W-:-:S02]  /*5000*/  USHF.L.U32 UR42, UR5, 0x7, URZ ;  /* 0x00000007052a7899 */ /* 0x000fc4000800063f */
[----:B------:R-:W-:Y:S02]  /*5010*/  UIADD3 UR40, UR37, 0x8000, URZ ;  /* 0x0000800025287890 */ /* 0x000fe4000fffe03f */
[----:B------:R-:W-:Y:S02]  /*5020*/  UIADD3.X UR5, URZ, UR7, URZ, UP0, !UPT ;  /* 0x000000073f057290 */ /* 0x000fe400087fe43f */
[----:B------:R-:W-:Y:S02]  /*5030*/  UIADD3 UR16, UR37, 0xc000, URZ ;  /* 0x0000c00025107890 */ /* 0x000fe4000fffe03f */
        /* <DEDUP_REMOVED lines=17> */
.L_x_2566:
[----:B------:R-:W-:Y:S05]  /*5150*/  BSYNC B0 ;  /* 0x0000000000007941 */ /* 0x000fea0003800000 */
.L_x_2565:
[----:B------:R-:W-:-:S04]  /*5160*/  DEPBAR.LE SB0, 0x0 ;  /* 0x000080000000791a */ /* 0x000fc80000000000 */
[----:B------:R-:W-:Y:S05]  /*5170*/  BRA `(.L_x_2540) ;  /* 0x0000004c00f07947 */ /* 0x000fea0003800000 */
.L_x_2560:
[----:B------:R-:W1:Y:S01]  /*5180*/  S2R R0, SR_TID.X ;  /* 0x0000000000007919 */ /* 0x000e620000002100 */
[----:B------:R-:W2:Y:S01]  /*5190*/  LDC R2, c[0x0][0xb2c] ;  /* 0x0002cb00ff027b82 */ /* 0x000ea20000000800 */
[----:B------:R-:W-:Y:S01]  /*51a0*/  ULOP3.LUT UR4, URZ, UR36, URZ, 0x33, !UPT ;  /* 0x000000243f047292 */ /* 0x000fe2000f8e333f */
[----:B------:R-:W-:Y:S01]  /*51b0*/  BSSY B0, `(.L_x_2567) ;  /* 0x0000032000007945 */ /* 0x000fe20003800000 */
[----:B------:R-:W-:Y:S02]  /*51c0*/  USHF.R.S32.HI UR6, URZ, 0x1f, UR43 ;  /* 0x0000001f3f067899 */ /* 0x000fe4000801142b */
[----:B------:R-:W-:-:S03]  /*51d0*/  USHF.R.S32.HI UR7, URZ, 0x1f, UR44 ;  /* 0x0000001f3f077899 */ /* 0x000fc6000801142c */
[----:B------:R-:W3:Y:S08]  /*51e0*/  LDC.64 R4, c[0x0][0x820] ;  /* 0x00020800ff047b82 */ /* 0x000ef00000000a00 */
[----:B------:R-:W4:Y:S08]  /*51f0*/  LDC.64 R18, c[0x0][0x808] ;  /* 0x00020200ff127b82 */ /* 0x000f300000000a00 */
[----:B------:R-:W5:Y:S01]  /*5200*/  LDC.64 R10, c[0x0][0x828] ;  /* 0x00020a00ff0a7b82 */ /* 0x000f620000000a00 */
[----:B--2---:R-:W-:-:S02]  /*5210*/  VIADD R9, R2, UR4 ;  /* 0x0000000402097c36 */ /* 0x004fc40008000000 */
[----:B-1----:R-:W-:-:S05]  /*5220*/  VIADD R3, R0, 0xffffff80 ;  /* 0xffffff8000037836 */ /* 0x002fca0000000000 */
[----:B------:R-:W1:Y:S01]  /*5230*/  LDC.64 R20, c[0x0][0x850] ;  /* 0x00021400ff147b82 */ /* 0x000e620000000a00 */
[----:B------:R-:W-:-:S04]  /*5240*/  SHF.R.S32.HI R0, RZ, 0x1f, R3 ;  /* 0x0000001fff007819 */ /* 0x000fc80000011403 */
[----:B------:R-:W-:Y:S01]  /*5250*/  LEA.HI R8, R0, R3, RZ, 0x4 ;  /* 0x0000000300087211 */ /* 0x000fe200078f20ff */
[----:B----4-:R-:W-:Y:S02]  /*5260*/  IMAD R25, R9, -0x80, R18 ;  /* 0xffffff8009197824 */ /* 0x010fe400078e0212 */
[----:B------:R-:W2:Y:S01]  /*5270*/  LDC.64 R22, c[0x0][0x858] ;  /* 0x00021600ff167b82 */ /* 0x000ea20000000a00 */
[----:B------:R-:W-:-:S05]  /*5280*/  LOP3.LUT R0, R8, 0x1ffffff0, RZ, 0xc0, !PT ;  /* 0x1ffffff008007812 */ /* 0x000fca00078ec0ff */
[----:B------:R-:W-:-:S04]  /*5290*/  IMAD.IADD R0, R3, 0x1, -R0 ;  /* 0x0000000103007824 */ /* 0x000fc800078e0a00 */
[----:B------:R-:W-:Y:S02]  /*52a0*/  IMAD.SHL.U32 R6, R0, 0x8, RZ ;  /* 0x0000000800067824 */ /* 0x000fe400078e00ff */
[----:B---3--:R-:W-:-:S03]  /*52b0*/  IMAD R0, R4, UR6, RZ ;  /* 0x0000000604007c24 */ /* 0x008fc6000f8e02ff */
[----:B------:R-:W-:Y:S01]  /*52c0*/  SHF.R.S32.HI R7, RZ, 0x1f, R6 ;  /* 0x0000001fff077819 */ /* 0x000fe20000011406 */
[----:B------:R-:W-:Y:S02]  /*52d0*/  IMAD R5, R5, UR43, R0 ;  /* 0x0000002b05057c24 */ /* 0x000fe4000f8e0200 */
[----:B------:R-:W-:Y:S01]  /*52e0*/  IMAD.WIDE.U32 R2, R4, UR43, R6 ;  /* 0x0000002b04027c25 */ /* 0x000fe2000f8e0006 */
[----:B------:R-:W-:-:S03]  /*52f0*/  SHF.R.S32.HI R4, RZ, 0x4, R8 ;  /* 0x00000004ff047819 */ /* 0x000fc60000011408 */
[----:B------:R-:W-:Y:S01]  /*5300*/  IMAD.IADD R3, R3, 0x1, R5 ;  /* 0x0000000103037824 */ /* 0x000fe200078e0205 */
[C---:B------:R-:W-:Y:S01]  /*5310*/  ISETP.GE.AND P6, PT, R4.reuse, R25, PT ;  /* 0x000000190400720c */ /* 0x040fe20003fc6270 */
[C---:B------:R-:W-:Y:S02]  /*5320*/  VIADD R0, R4.reuse, 0x10 ;  /* 0x0000001004007836 */ /* 0x040fe40000000000 */
[----:B------:R-:W-:Y:S01]  /*5330*/  VIADD R5, R4, 0x30 ;  /* 0x0000003004057836 */ /* 0x000fe20000000000 */
[----:B------:R-:W-:Y:S01]  /*5340*/  ISETP.GE.OR P4, PT, R6, R19, P6 ;  /* 0x000000130600720c */ /* 0x000fe20003786670 */
[----:B------:R-:W-:Y:S01]  /*5350*/  VIADD R8, R4, 0x40 ;  /* 0x0000004004087836 */ /* 0x000fe20000000000 */
[-C--:B------:R-:W-:Y:S01]  /*5360*/  ISETP.GE.AND P5, PT, R0, R25.reuse, PT ;  /* 0x000000190000720c */ /* 0x080fe20003fa6270 */
[----:B------:R-:W-:Y:S01]  /*5370*/  VIADD R0, R4, 0x20 ;  /* 0x0000002004007836 */ /* 0x000fe20000000000 */
[----:B------:R-:W-:Y:S01]  /*5380*/  ISETP.GE.AND P1, PT, R5, R25, PT ;  /* 0x000000190500720c */ /* 0x000fe20003f26270 */
[----:B-----5:R-:W-:Y:S01]  /*5390*/  IMAD.WIDE.U32 R14, R10, UR44, R2 ;  /* 0x0000002c0a0e7c25 */ /* 0x020fe2000f8e0002 */
[----:B------:R-:W-:-:S02]  /*53a0*/  SHF.R.S32.HI R5, RZ, 0x1f, R4 ;  /* 0x0000001fff057819 */ /* 0x000fc40000011404 */
[-C--:B------:R-:W-:Y:S01]  /*53b0*/  ISETP.GE.AND P0, PT, R0, R25.reuse, PT ;  /* 0x000000190000720c */ /* 0x080fe20003f06270 */
[----:B------:R-:W-:Y:S01]  /*53c0*/  IMAD R0, R10, UR7, RZ ;  /* 0x000000070a007c24 */ /* 0x000fe2000f8e02ff */
[----:B------:R-:W-:Y:S01]  /*53d0*/  ISETP.GE.AND P2, PT, R8, R25, PT ;  /* 0x000000190800720c */ /* 0x000fe20003f46270 */
[----:B------:R-:W-:Y:S01]  /*53e0*/  IMAD.WIDE R2, R9, 0x80, R4 ;  /* 0x0000008009027825 */ /* 0x000fe200078e0204 */
[----:B------:R-:W-:-:S03]  /*53f0*/  ISETP.GE.OR P3, PT, R6, R19, P5 ;  /* 0x000000130600720c */ /* 0x000fc60002f66670 */
[----:B------:R-:W-:-:S04]  /*5400*/  IMAD R11, R11, UR44, R0 ;  /* 0x0000002c0b0b7c24 */ /* 0x000fc8000f8e0200 */
[----:B------:R-:W-:Y:S01]  /*5410*/  IMAD.IADD R11, R15, 0x1, R11 ;  /* 0x000000010f0b7824 */ /* 0x000fe200078e020b */
[----:B-1----:R-:W-:Y:S06]  /*5420*/  @P4 BRA `(.L_x_2568) ;  /* 0x0000000000284947 */ /* 0x002fec0003800000 */
        /* <DEDUP_REMOVED lines=10> */
.L_x_2568:
[----:B------:R-:W-:Y:S05]  /*54d0*/  BSYNC B0 ;  /* 0x0000000000007941 */ /* 0x000fea0003800000 */
.L_x_2567:
        /* <DEDUP_REMOVED lines=16> */
.L_x_2570:
[----:B------:R-:W-:Y:S05]  /*55e0*/  BSYNC B0 ;  /* 0x0000000000007941 */ /* 0x000fea0003800000 */
.L_x_2569:
[----:B------:R-:W-:Y:S01]  /*55f0*/  BSSY B0, `(.L_x_2571) ;  /* 0x0000010000007945 */ /* 0x000fe20003800000 */
[----:B------:R-:W-:-:S03]  /*5600*/  ISETP.GE.OR P3, PT, R6, R19, P1 ;  /* 0x000000130600720c */ /* 0x000fc60000f66670 */
[----:B------:R-:W-:Y:S10]  /*5610*/  @P4 BRA `(.L_x_2572) ;  /* 0x0000000000344947 */ /* 0x000ff40003800000 */
[----:B-1-3--:R-:W-:Y:S01]  /*5620*/  IADD3 R13, P4, R2, 0x20, RZ ;  /* 0x00000020020d7810 */ /* 0x00afe20007f9e0ff */
        /* <DEDUP_REMOVED lines=12> */
.L_x_2572:
[----:B------:R-:W-:Y:S05]  /*56f0*/  BSYNC B0 ;  /* 0x0000000000007941 */ /* 0x000fea0003800000 */
.L_x_2571:
[----:B------:R-:W-:Y:S01]  /*5700*/  BSSY B0, `(.L_x_2573) ;  /* 0x0000011000007945 */ /* 0x000fe20003800000 */
[----:B------:R-:W-:Y:S01]  /*5710*/  ISETP.GE.OR P4, PT, R6, R19, P2 ;  /* 0x000000130600720c */ /* 0x000fe20001786670 */
[----:B------:R-:W-:Y:S02]  /*5720*/  VIADD R0, R4, 0x50 ;  /* 0x0000005004007836 */ /* 0x000fe40000000000 */
[----:B------:R-:W-:Y:S10]  /*5730*/  @P3 BRA `(.L_x_2574) ;  /* 0x0000000000343947 */ /* 0x000ff40003800000 */
[----:B-1-34-:R-:W-:Y:S01]  /*5740*/  IADD3 R13, P3, R2, 0x30, RZ ;  /* 0x00000030020d7810 */ /* 0x01afe20007f7e0ff */
        /* <DEDUP_REMOVED lines=12> */
.L_x_2574:
[----:B------:R-:W-:Y:S05]  /*5810*/  BSYNC B0 ;  /* 0x0000000000007941 */ /* 0x000fea0003800000 */
.L_x_2573:
[----:B------:R-:W-:Y:S01]  /*5820*/  BSSY B0, `(.L_x_2575) ;  /* 0x0000010000007945 */ /* 0x000fe20003800000 */
[----:B------:R-:W-:-:S03]  /*5830*/  ISETP.GE.AND P3, PT, R0, R25, PT ;  /* 0x000000190000720c */ /* 0x000fc60003f66270 */
[----:B------:R-:W-:Y:S10]  /*5840*/  @P4 BRA `(.L_x_2576) ;  /* 0x0000000000344947 */ /* 0x000ff40003800000 */
[----:B-1-34-:R-:W-:Y:S01]  /*5850*/  IADD3 R13, P4, R2, 0x40, RZ ;  /* 0x00000040020d7810 */ /* 0x01afe20007f9e0ff */
        /* <DEDUP_REMOVED lines=12> */
.L_x_2576:
[----:B------:R-:W-:Y:S05]  /*5920*/  BSYNC B0 ;  /* 0x0000000000007941 */ /* 0x000fea0003800000 */
.L_x_2575:
[----:B------:R-:W-:Y:S01]  /*5930*/  ISETP.GE.OR P4, PT, R6, R19, P3 ;  /* 0x000000130600720c */ /* 0x000fe20001f86670 */
[----:B------:R-:W-:Y:S01]  /*5940*/  BSSY B0, `(.L_x_2577) ;  /* 0x0000011000007945 */ /* 0x000fe20003800000 */
[----:B------:R-:W-:Y:S02]  /*5950*/  IMAD R16, R20, UR6, RZ ;  /* 0x0000000614107c24 */ /* 0x000fe4000f8e02ff */
[----:B------:R-:W-:-:S09]  /*5960*/  VIADD R0, R4, 0x60 ;  /* 0x0000006004007836 */ /* 0x000fd20000000000 */
[----:B------:R-:W-:Y:S05]  /*5970*/  @P4 BRA `(.L_x_2578) ;  /* 0x0000000000344947 */ /* 0x000fea0003800000 */
        /* <DEDUP_REMOVED lines=13> */
.L_x_2578:
[----:B------:R-:W-:Y:S05]  /*5a50*/  BSYNC B0 ;  /* 0x0000000000007941 */ /* 0x000fea0003800000 */
.L_x_2577:
        /* <DEDUP_REMOVED lines=31> */
.L_x_2580:
[----:B------:R-:W-:Y:S05]  /*5c50*/  BSYNC B0 ;  /* 0x0000000000007941 */ /* 0x000fea0003800000 */
.L_x_2579:
[----:B------:R-:W-:Y:S01]  /*5c60*/  ISETP.GE.AND P6, PT, R0, R25, PT ;  /* 0x000000190000720c */ /* 0x000fe20003fc6270 */
[----:B--2---:R-:W-:Y:S01]  /*5c70*/  IMAD R0, R22, UR7, RZ ;  /* 0x0000000716007c24 */ /* 0x004fe2000f8e02ff */
        /* <DEDUP_REMOVED lines=20> */
.L_x_2582:
[----:B------:R-:W-:Y:S05]  /*5dc0*/  BSYNC B0 ;  /* 0x0000000000007941 */ /* 0x000fea0003800000 */
.L_x_2581:
        /* <DEDUP_REMOVED lines=14> */
.L_x_2584:
[----:B------:R-:W-:Y:S05]  /*5eb0*/  BSYNC B0 ;  /* 0x0000000000007941 */ /* 0x000fea0003800000 */
.L_x_2583:
        /* <DEDUP_REMOVED lines=16> */
.L_x_2586:
[----:B------:R-:W-:Y:S05]  /*5fc0*/  BSYNC B0 ;  /* 0x0000000000007941 */ /* 0x000fea0003800000 */
.L_x_2585:
        /* <DEDUP_REMOVED lines=15> */
.L_x_2588:
[----:B------:R-:W-:Y:S05]  /*60c0*/  BSYNC B0 ;  /* 0x0000000000007941 */ /* 0x000fea0003800000 */
.L_x_2587:
        /* <DEDUP_REMOVED lines=15> */
.L_x_2590:
[----:B------:R-:W-:Y:S05]  /*61c0*/  BSYNC B0 ;  /* 0x0000000000007941 */ /* 0x000fea0003800000 */
.L_x_2589:
        /* <DEDUP_REMOVED lines=15> */
.L_x_2592:
[----:B------:R-:W-:Y:S05]  /*62c0*/  BSYNC B0 ;  /* 0x0000000000007941 */ /* 0x000fea0003800000 */
.L_x_2591:
        /* <DEDUP_REMOVED lines=15> */
.L_x_2594:
[----:B------:R-:W-:Y:S05]  /*63c0*/  BSYNC B0 ;  /* 0x0000000000007941 */ /* 0x000fea0003800000 */
.L_x_2593:
        /* <DEDUP_REMOVED lines=15> */
.L_x_2596:
[----:B------:R-:W-:Y:S05]  /*64c0*/  BSYNC B0 ;  /* 0x0000000000007941 */ /* 0x000fea0003800000 */
.L_x_2595:
        /* <DEDUP_REMOVED lines=15> */
.L_x_2536:
        /* <DEDUP_REMOVED lines=29> */
.L_x_2598:
[----:B------:R-:W-:Y:S01]  /*6790*/  ULDC UR9, c[0x0][0xb44] ;  /* 0x0002d10000097ab9 */ /* 0x000fe20000000800 */
[----:B------:R-:W-:Y:S01]  /*67a0*/  UMOV UR7, UR8 ;  /* 0x0000000800077c82 */ /* 0x000fe20008000000 */
[----:B------:R-:W-:-:S11]  /*67b0*/  UISETP.NE.AND UP0, UPT, UR9, 0x1, UPT ;  /* 0x000000010900788c */ /* 0x000fd6000bf05270 */
[----:B------:R-:W-:Y:S02]  /*67c0*/  @UP0 ULDC.64 UR10, c[0x0][0xb48] ;  /* 0x0002d200000a0ab9 */ /* 0x000fe40000000a00 */
[----:B------:R-:W-:-:S04]  /*67d0*/  UIMAD.WIDE.U32 UR4, UR8, UR10, URZ ;  /* 0x0000000a080472a5 */ /* 0x000fc8000f8e003f */
[----:B------:R-:W-:-:S04]  /*67e0*/  @UP0 USHF.R.U32.HI UR7, URZ, UR11, UR5 ;  /* 0x0000000b3f070299 */ /* 0x000fc80008011605 */
[----:B------:R-:W-:-:S12]  /*67f0*/  UIMAD UR4, UR7, UR9, URZ ;  /* 0x00000009070472a4 */ /* 0x000fd8000f8e023f */
.L_x_2599:
[----:B------:R-:W-:Y:S01]  /*6800*/  ULDC UR17, c[0x0][0xb38] ;  /* 0x0002ce0000117ab9 */ /* 0x000fe20000000800 */
[----:B------:R-:W-:Y:S02]  /*6810*/  UIADD3 UR4, UR8, -UR4, URZ ;  /* 0x8000000408047290 */ /* 0x000fe4000fffe03f */
[----:B------:R-:W-:Y:S01]  /*6820*/  UISETP.NE.AND UP0, UPT, UR17, 0x1, UPT ;  /* 0x000000011100788c */ /* 0x000fe2000bf05270 */
[----:B------:R-:W-:Y:S01]  /*6830*/  ULDC UR5, c[0x0][0xb44] ;  /* 0x0002d10000057ab9 */ /* 0x000fe20000000800 */
[----:B------:R-:W-:Y:S02]  /*6840*/  ULOP3.LUT UR7, URZ, UR7, URZ, 0x33, !UPT ;  /* 0x000000073f077292 */ /* 0x000fe4000f8e333f */
[----:B------:R-:W-:Y:S01]  /*6850*/  UIMAD UR6, UR6, UR5, UR4 ;  /* 0x00000005060672a4 */ /* 0x000fe2000f8e0204 */
[----:B------:R-:W-:Y:S02]  /*6860*/  ULDC UR18, c[0x0][0xb2c] ;  /* 0x0002cb0000127ab9 */ /* 0x000fe40000000800 */
[----:B------:R-:W-:-:S04]  /*6870*/  UIADD3 UR18, UR7, UR18, URZ ;  /* 0x0000001207127290 */ /* 0x000fc8000fffe03f */
        /* <DEDUP_REMOVED lines=14> */
[----:B------:R-:W-:-:S04]  /*6960*/  UIADD3 UR4, -UR5, UR4, -UR16 ;  /* 0x0000000405047290 */ /* 0x000fc8000fffe910 */
        /* <DEDUP_REMOVED lines=8> */
[----:B------:R-:W-:-:S06]  /*69f0*/  UISETP.GT.AND UP0, UPT, UR5, UR8, UPT ;  /* 0x000000080500728c */ /* 0x000fcc000bf04270 */
[----:B------:R-:W-:-:S13]  /*6a00*/  PLOP3.LUT P0, PT, PT, PT, UP0, 0x80, 0x0 ;  /* 0x000000000000781c */ /* 0x000fda0003f0f008 */
[----:B------:R-:W-:Y:S05]  /*6a10*/  @!P0 BRA `(.L_x_2540) ;  /* 0x0000003400c88947 */ /* 0x000fea0003800000 */
[----:B------:R-:W-:Y:S01]  /*6a20*/  USHF.R.S32.HI UR19, URZ, 0x1f, UR17 ;  /* 0x0000001f3f137899 */ /* 0x000fe20008011411 */
[----:B------:R-:W1:Y:S01]  /*6a30*/  S2R R0, SR_TID.X ;  /* 0x0000000000007919 */ /* 0x000e620000002100 */
[----:B------:R-:W-:Y:S01]  /*6a40*/  ULDC.64 UR12, c[0x0][0x2d8] ;  /* 0x0000b600000c7ab9 */ /* 0x000fe20000000a00 */
[----:B------:R-:W-:Y:S01]  /*6a50*/  USHF.R.S32.HI UR9, URZ, 0x1f, UR10 ;  /* 0x0000001f3f097899 */ /* 0x000fe2000801140a */
[----:B------:R-:W-:Y:S01]  /*6a60*/  LOP3.LUT R8, RZ, UR18, RZ, 0x33, !PT ;  /* 0x00000012ff087c12 */ /* 0x000fe2000f8e33ff */
[----:B------:R-:W-:Y:S02]  /*6a70*/  UIMAD UR4, UR19, UR12, URZ ;  /* 0x0000000c130472a4 */ /* 0x000fe4000f8e023f */
[----:B------:R-:W-:Y:S02]  /*6a80*/  UIMAD.WIDE.U32 UR6, UR17, UR12, URZ ;  /* 0x0000000c110672a5 */ /* 0x000fe4000f8e003f */
[----:B------:R-:W-:Y:S02]  /*6a90*/  UIMAD UR4, UR17, UR13, UR4 ;  /* 0x0000000d110472a4 */ /* 0x000fe4000f8e0204 */
[----:B------:R-:W-:-:S02]  /*6aa0*/  UIADD3 UR11, UR5, -UR8, URZ ;  /* 0x80000008050b7290 */ /* 0x000fc4000fffe03f */
[----:B------:R-:W-:Y:S01]  /*6ab0*/  UIADD3 UR7, UR7, UR4, URZ ;  /* 0x0000000407077290 */ /* 0x000fe2000fffe03f */
[----:B------:R-:W-:Y:S01]  /*6ac0*/  ULDC.64 UR12, c[0x0][0x2e0] ;  /* 0x0000b800000c7ab9 */ /* 0x000fe20000000a00 */
[----:B------:R-:W-:Y:S02]  /*6ad0*/  UIADD3 UR4, UR16, 0x7f, URZ ;  /* 0x0000007f10047890 */ /* 0x000fe4000fffe03f */
[----:B------:R-:W-:Y:S02]  /*6ae0*/  UIMAD UR9, UR9, UR12, URZ ;  /* 0x0000000c090972a4 */ /* 0x000fe4000f8e023f */
[----:B------:R-:W-:Y:S02]  /*6af0*/  UIMAD.WIDE.U32 UR6, UR10, UR12, UR6 ;  /* 0x0000000c0a0672a5 */ /* 0x000fe4000f8e0006 */
[----:B------:R-:W-:Y:S02]  /*6b00*/  UIADD3 UR12, UR16, 0xbf, -UR14 ;  /* 0x000000bf100c7890 */ /* 0x000fe4000fffe80e */
[----:B------:R-:W-:Y:S01]  /*6b10*/  ULOP3.LUT UR14, UR11, 0x1, URZ, 0xc0, !UPT ;  /* 0x000000010b0e7892 */ /* 0x000fe2000f8ec03f */
[----:B------:R-:W-:Y:S01]  /*6b20*/  ULDC UR15, c[0x0][0x288] ;  /* 0x0000a200000f7ab9 */ /* 0x000fe20000000800 */
[----:B------:R-:W-:-:S02]  /*6b30*/  UIMAD UR9, UR10, UR13, UR9 ;  /* 0x0000000d0a0972a4 */ /* 0x000fc4000f8e0209 */
[----:B------:R-:W-:Y:S02]  /*6b40*/  UISETP.NE.U32.AND UP0, UPT, UR14, 0x1, UPT ;  /* 0x000000010e00788c */ /* 0x000fe4000bf05070 */
[----:B------:R-:W-:Y:S02]  /*6b50*/  UIMAD UR10, UR10, UR15, URZ ;  /* 0x0000000f0a0a72a4 */ /* 0x000fe4000f8e023f */
[----:B------:R-:W-:Y:S01]  /*6b60*/  USHF.R.S32.HI UR11, URZ, 0x1f, UR4 ;  /* 0x0000001f3f0b7899 */ /* 0x000fe20008011404 */
[----:B-1----:R-:W-:Y:S01]  /*6b70*/  LOP3.LUT R0, R0, 0x1f, RZ, 0xc0, !PT ;  /* 0x0000001f00007812 */ /* 0x002fe200078ec0ff */
[----:B------:R-:W-:Y:S01]  /*6b80*/  UIADD3 UR13, UP1, UR17, UR10, URZ ;  /* 0x0000000a110d7290 */ /* 0x000fe2000ff3e03f */
[----:B------:R-:W-:Y:S01]  /*6b90*/  PLOP3.LUT P1, PT, PT, PT, UP0, 0x80, 0x0 ;  /* 0x000000000000781c */ /* 0x000fe20003f2f008 */
[----:B------:R-:W-:Y:S01]  /*6ba0*/  ULEA.HI UR11, UR11, UR4, URZ, 0x7 ;  /* 0x000000040b0b7291 */ /* 0x000fe2000f8f383f */
[----:B------:R-:W-:Y:S01]  /*6bb0*/  ULDC UR16, c[0x0][0x760] ;  /* 0x0001d80000107ab9 */ /* 0x000fe20000000800 */
[----:B------:R-:W-:Y:S01]  /*6bc0*/  ELECT P0, URZ, PT ;  /* 0x00000000003f782f */ /* 0x000fe20003800000 */
[----:B------:R-:W-:-:S02]  /*6bd0*/  UIMAD UR14, UR15, UR16, URZ ;  /* 0x000000100f0e72a4 */ /* 0x000fc4000f8e023f */
[----:B------:R-:W-:Y:S02]  /*6be0*/  ULEA.HI.X.SX32 UR15, UR10, UR19, 0x1, UP1 ;  /* 0x000000130a0f7291 */ /* 0x000fe400088f0e3f */
[----:B------:R-:W-:Y:S02]  /*6bf0*/  USHF.R.S32.HI UR16, URZ, 0x7, UR11 ;  /* 0x000000073f107899 */ /* 0x000fe4000801140b */
[----:B------:R-:W-:-:S03]  /*6c00*/  UIADD3 UR25, UR7, UR9, URZ ;  /* 0x0000000907197290 */ /* 0x000fc6000fffe03f */
[----:B------:R-:W-:Y:S09]  /*6c10*/  @P1 BRA `(.L_x_2600) ;  /* 0x0000000400881947 */ /* 0x000ff20003800000 */
        /* <DEDUP_REMOVED lines=11> */
[----:B------:R-:W-:-:S04]  /*6cd0*/  ULEA UR4, UR8, UR12, 0x6 ;  /* 0x0000000c08047291 */ /* 0x000fc8000f8e303f */
[----:B------:R-:W-:-:S04]  /*6ce0*/  USHF.R.S32.HI UR10, URZ, 0x1f, UR4 ;  /* 0x0000001f3f0a7899 */ /* 0x000fc80008011404 */
[----:B------:R-:W-:-:S04]  /*6cf0*/  ULEA.HI UR10, UR10, UR4, URZ, 0x7 ;  /* 0x000000040a0a7291 */ /* 0x000fc8000f8f383f */
[----:B------:R-:W-:-:S04]  /*6d00*/  USHF.R.S32.HI UR10, URZ, 0x7, UR10 ;  /* 0x000000073f0a7899 */ /* 0x000fc8000801140a */
[----:B------:R-:W-:-:S04]  /*6d10*/  UISETP.LT.AND UP0, UPT, UR16, UR10, UPT ;  /* 0x0000000a1000728c */ /* 0x000fc8000bf01270 */
[----:B------:R-:W-:-:S06]  /*6d20*/  USEL UR10, UR16, UR10, UP0 ;  /* 0x0000000a100a7287 */ /* 0x000fcc0008000000 */
[----:B------:R-:W-:-:S07]  /*6d30*/  VIADD R5, R8, UR10 ;  /* 0x0000000a08057c36 */ /* 0x000fce0008000000 */
.L_x_2603:
[----:B------:R-:W2:Y:S04]  /*6d40*/  LDG.E.STRONG.GPU R4, desc[UR46][R2.64] ;  /* 0x0000002e02047981 */ /* 0x000ea8000c1ef900 */
[----:B--2---:R-:W-:Y:S01]  /*6d50*/  CCTL.IVALL ;  /* 0x00000000ff00798f */ /* 0x004fe20002000000 */
[----:B------:R-:W-:Y:S05]  /*6d60*/  YIELD ;  /* 0x0000000000007946 */ /* 0x000fea0003800000 */
[----:B------:R-:W-:-:S13]  /*6d70*/  ISETP.NE.AND P1, PT, R4, R5, PT ;  /* 0x000000050400720c */ /* 0x000fda0003f25270 */
[----:B------:R-:W-:Y:S05]  /*6d80*/  @P1 BRA `(.L_x_2603) ;  /* 0xfffffffc00ec1947 */ /* 0x000fea000383ffff */
.L_x_2602:
[----:B------:R-:W-:Y:S05]  /*6d90*/  BSYNC B0 ;  /* 0x0000000000007941 */ /* 0x000fea0003800000 */
.L_x_2601:
[----:B------:R-:W-:-:S03]  /*6da0*/  UMOV UR4, 0xffffffff ;  /* 0xffffffff00047882 */ /* 0x000fc60000000000 */
[----:B------:R-:W-:Y:S05]  /*6db0*/  BRA.DIV UR4, `(.L_x_2604) ;  /* 0x0000003604407947 */ /* 0x000fea000b800000 */
[----:B------:R-:W-:Y:S01]  /*6dc0*/  NOP ;  /* 0x0000000000007918 */ /* 0x000fe20000000000 */
.L_x_2673:
[----:B------:R-:W-:Y:S01]  /*6dd0*/  IMAD.U32 R9, RZ, RZ, UR8 ;  /* 0x00000008ff097e24 */ /* 0x000fe2000f8e00ff */
[----:B------:R-:W-:Y:S05]  /*6de0*/  WARPSYNC.ALL ;  /* 0x0000000000007948 */ /* 0x000fea0003800000 */
[----:B------:R-:W-:Y:S01]  /*6df0*/  BAR.SYNC.DEFER_BLOCKING 0xd, 0xa0 ;  /* 0x0342800000007b1d */ /* 0x000fe20000010000 */
[----:B------:R-:W-:-:S05]  /*6e00*/  IMAD.SHL.U32 R9, R9, 0x2000, RZ ;  /* 0x0000200009097824 */ /* 0x000fca00078e00ff */
[----:B------:R-:W-:Y:S04]  /*6e10*/  BSSY B0, `(.L_x_2605) ;  /* 0x0000012000007945 */ /* 0x000fe80003800000 */
[----:B------:R-:W-:Y:S05]  /*6e20*/  @!P0 BRA `(.L_x_2606) ;  /* 0x0000000000408947 */ /* 0x000fea0003800000 */
[----:B------:R-:W1:Y:S01]  /*6e30*/  LDC.64 R6, c[0x0][0x2c0] ;  /* 0x0000b000ff067b82 */ /* 0x000e620000000a00 */
[----:B------:R-:W-:Y:S01]  /*6e40*/  IADD3 R5, P1, R9, UR6, RZ ;  /* 0x0000000609057c10 */ /* 0x000fe2000ff3e0ff */
[----:B------:R-:W-:Y:S01]  /*6e50*/  UMOV UR4, 0x400 ;  /* 0x0000040000047882 */ /* 0x000fe20000000000 */
[----:B------:R-:W-:Y:S01]  /*6e60*/  UMOV UR20, 0x0 ;  /* 0x0000000000147882 */ /* 0x000fe20000000000 */
[----:B------:R-:W-:-:S04]  /*6e70*/  UMOV UR21, 0x14f00000 ;  /* 0x14f0000000157882 */ /* 0x000fc80000000000 */
[----:B------:R-:W2:Y:S01]  /*6e80*/  S2UR UR10, SR_CgaCtaId ;  /* 0x00000000000a79c3 */ /* 0x000ea20000008800 */
[----:B-1----:R-:W-:Y:S02]  /*6e90*/  LEA R4, P3, R5, R6, 0x2 ;  /* 0x0000000605047211 */ /* 0x002fe400078610ff */
[----:B------:R-:W-:Y:S02]  /*6ea0*/  LEA.HI.X.SX32 R6, R9, UR25, 0x1, P1 ;  /* 0x0000001909067c11 */ /* 0x000fe400088f0eff */
[----:B------:R-:W-:Y:S02]  /*6eb0*/  R2UR UR18, R4 ;  /* 0x00000000041272ca */ /* 0x000fe400000e0000 */
[----:B------:R-:W-:Y:S01]  /*6ec0*/  LEA.HI.X R5, R5, R7, R6, 0x2, P3 ;  /* 0x0000000705057211 */ /* 0x000fe200018f1406 */
[----:B--2---:R-:W-:-:S03]  /*6ed0*/  ULEA UR4, UR10, UR4, 0x18 ;  /* 0x000000040a047291 */ /* 0x004fc6000f8ec03f */
[----:B------:R-:W-:Y:S01]  /*6ee0*/  R2UR UR19, R5 ;  /* 0x00000000051372ca */ /* 0x000fe200000e0000 */
[----:B------:R-:W-:Y:S01]  /*6ef0*/  UMOV UR10, 0x400 ;  /* 0x00000400000a7882 */ /* 0x000fe20000000000 */
[----:B------:R-:W-:-:S11]  /*6f00*/  UIADD3 UR4, UR4, 0x10000, URZ ;  /* 0x0001000004047890 */ /* 0x000fd6000fffe03f */
[----:B------:R1:W-:Y:S02]  /*6f10*/  UBLKRED.G.S.ADD.F32.RN [UR18], [UR4], UR10, desc[UR20] ;  /* 0x00001412040073bb */ /* 0x0003e400080a140a */
[----:B-1----:R0:W-:Y:S02]  /*6f20*/  UTMACMDFLUSH ;  /* 0x00000000000079b7 */ /* 0x0021e40000000000 */
.L_x_2606:
[----:B------:R-:W-:Y:S05]  /*6f30*/  BSYNC B0 ;  /* 0x0000000000007941 */ /* 0x000fea0003800000 */
.L_x_2605:
        /* <DEDUP_REMOVED lines=20> */
.L_x_2608:
[----:B------:R-:W-:Y:S05]  /*7080*/  BSYNC B0 ;  /* 0x0000000000007941 */ /* 0x000fea0003800000 */
.L_x_2607:
[----:B------:R-:W-:Y:S06]  /*7090*/  BAR.ARV 0xa, 0xa0 ;  /* 0x0282800000007b1d */ /* 0x000fec0000002000 */
[----:B------:R-:W-:Y:S04]  /*70a0*/  BSSY B0, `(.L_x_2609) ;  /* 0x0000003000007945 */ /* 0x000fe80003800000 */
[----:B------:R-:W-:Y:S05]  /*70b0*/  @!P0 BRA `(.L_x_2610) ;  /* 0x0000000000048947 */ /* 0x000fea0003800000 */
[----:B------:R-:W-:-:S04]  /*70c0*/  DEPBAR.LE SB0, 0x0 ;  /* 0x000080000000791a */ /* 0x000fc80000000000 */
.L_x_2610:
[----:B------:R-:W-:Y:S05]  /*70d0*/  BSYNC B0 ;  /* 0x0000000000007941 */ /* 0x000fea0003800000 */
.L_x_2609:
        /* <DEDUP_REMOVED lines=19> */
.L_x_2612:
[----:B------:R-:W-:Y:S05]  /*7210*/  BSYNC B0 ;  /* 0x0000000000007941 */ /* 0x000fea0003800000 */
.L_x_2611:
[----:B------:R-:W-:Y:S01]  /*7220*/  UIADD3 UR17, UR8, 0x1, URZ ;  /* 0x0000000108117890 */ /* 0x000fe2000fffe03f */
[----:B------:R-:W-:Y:S11]  /*7230*/  BRA `(.L_x_2613) ;  /* 0x0000000000047947 */ /* 0x000ff60003800000 */
.L_x_2600:
[----:B------:R-:W-:-:S05]  /*7240*/  UMOV UR17, UR8 ;  /* 0x0000000800117c82 */ /* 0x000fca0008000000 */
.L_x_2613:
[----:B------:R-:W-:-:S04]  /*7250*/  UIADD3 UR4, UR8, 0x1, URZ ;  /* 0x0000000108047890 */ /* 0x000fc8000fffe03f */
[----:B------:R-:W-:-:S06]  /*7260*/  UISETP.NE.AND UP0, UPT, UR5, UR4, UPT ;  /* 0x000000040500728c */ /* 0x000fcc000bf05270 */
[----:B------:R-:W-:-:S13]  /*7270*/  PLOP3.LUT P1, PT, PT, PT, UP0, 0x80, 0x0 ;  /* 0x000000000000781c */ /* 0x000fda0003f2f008 */
[----:B------:R-:W-:Y:S05]  /*7280*/  @!P1 BRA `(.L_x_2540) ;  /* 0x0000002c00ac9947 */ /* 0x000fea0003800000 */
[----:B------:R-:W-:Y:S01]  /*7290*/  ULDC.64 UR10, c[0x0][0x2c0] ;  /* 0x0000b000000a7ab9 */ /* 0x000fe20000000a00 */
[----:B------:R-:W-:Y:S02]  /*72a0*/  UIADD3 UR21, UR9, UR7, URZ ;  /* 0x0000000709157290 */ /* 0x000fe4000fffe03f */
[----:B------:R-:W-:Y:S01]  /*72b0*/  ULEA UR20, UP0, UR6, UR10, 0x2 ;  /* 0x0000000a06147291 */ /* 0x000fe2000f80103f */
[----:B------:R-:W-:Y:S01]  /*72c0*/  UMOV UR22, UR17 ;  /* 0x0000001100167c82 */ /* 0x000fe20008000000 */
[----:B------:R-:W-:Y:S02]  /*72d0*/  UMOV UR4, URZ ;  /* 0x0000003f00047c82 */ /* 0x000fe40008000000 */
[----:B------:R-:W-:Y:S02]  /*72e0*/  ULEA.HI.X UR21, UR6, UR11, UR21, 0x2, UP0 ;  /* 0x0000000b06157291 */ /* 0x000fe400080f1415 */
[----:B------:R-:W-:-:S04]  /*72f0*/  UIADD3 UR20, UP0, UR20, 0x4000, URZ ;  /* 0x0000400014147890 */ /* 0x000fc8000ff1e03f */
[----:B------:R-:W-:-:S12]  /*7300*/  UIADD3.X UR21, URZ, UR21, URZ, UP0, !UPT ;  /* 0x000000153f157290 */ /* 0x000fd800087fe43f */
.L_x_2638:
        /* <DEDUP_REMOVED lines=18> */
.L_x_2616:
[----:B------:R-:W2:Y:S04]  /*7430*/  LDG.E.STRONG.GPU R4, desc[UR46][R2.64] ;  /* 0x0000002e02047981 */ /* 0x000ea8000c1ef900 */
[----:B--2---:R-:W-:Y:S01]  /*7440*/  CCTL.IVALL ;  /* 0x00000000ff00798f */ /* 0x004fe20002000000 */
[----:B------:R-:W-:Y:S05]  /*7450*/  YIELD ;  /* 0x0000000000007946 */ /* 0x000fea0003800000 */
[----:B------:R-:W-:-:S13]  /*7460*/  ISETP.NE.AND P1, PT, R4, R5, PT ;  /* 0x000000050400720c */ /* 0x000fda0003f25270 */
[----:B------:R-:W-:Y:S05]  /*7470*/  @P1 BRA `(.L_x_2616) ;  /* 0xfffffffc00ec1947 */ /* 0x000fea000383ffff */
.L_x_2615:
[----:B------:R-:W-:Y:S05]  /*7480*/  BSYNC B0 ;  /* 0x0000000000007941 */ /* 0x000fea0003800000 */
.L_x_2614:
[----:B------:R-:W-:-:S03]  /*7490*/  UMOV UR18, 0xffffffff ;  /* 0xffffffff00127882 */ /* 0x000fc60000000000 */
[----:B------:R-:W-:Y:S05]  /*74a0*/  BRA.DIV UR18, `(.L_x_2617) ;  /* 0x0000002e12a07947 */ /* 0x000fea000b800000 */
[----:B------:R-:W-:Y:S01]  /*74b0*/  NOP ;  /* 0x0000000000007918 */ /* 0x000fe20000000000 */
.L_x_2676:
        /* <DEDUP_REMOVED lines=19> */
.L_x_2619:
[----:B------:R-:W-:Y:S05]  /*75f0*/  BSYNC B0 ;  /* 0x0000000000007941 */ /* 0x000fea0003800000 */
.L_x_2618:
        /* <DEDUP_REMOVED lines=15> */
.L_x_2621:
[----:B------:R-:W-:Y:S05]  /*76f0*/  BSYNC B0 ;  /* 0x0000000000007941 */ /* 0x000fea0003800000 */
.L_x_2620:
[----:B------:R-:W-:Y:S06]  /*7700*/  BAR.ARV 0xa, 0xa0 ;  /* 0x0282800000007b1d */ /* 0x000fec0000002000 */
[----:B------:R-:W-:Y:S04]  /*7710*/  BSSY B0, `(.L_x_2622) ;  /* 0x0000003000007945 */ /* 0x000fe80003800000 */
[----:B------:R-:W-:Y:S05]  /*7720*/  @!P0 BRA `(.L_x_2623) ;  /* 0x0000000000048947 */ /* 0x000fea0003800000 */
[----:B------:R-:W-:-:S04]  /*7730*/  DEPBAR.LE SB0, 0x0 ;  /* 0x000080000000791a */ /* 0x000fc80000000000 */
.L_x_2623:
[----:B------:R-:W-:Y:S05]  /*7740*/  BSYNC B0 ;  /* 0x0000000000007941 */ /* 0x000fea0003800000 */
.L_x_2622:
        /* <DEDUP_REMOVED lines=19> */
.L_x_2625:
[----:B------:R-:W-:Y:S05]  /*7880*/  BSYNC B0 ;  /* 0x0000000000007941 */ /* 0x000fea0003800000 */
.L_x_2624:
        /* <DEDUP_REMOVED lines=10> */
[----:B------:R-:W-:-:S04]  /*7930*/  UIADD3 UR10, UR10, 0x40, URZ ;  /* 0x000000400a0a7890 */ /* 0x000fc8000fffe03f */
[----:B------:R-:W-:-:S04]  /*7940*/  USHF.R.S32.HI UR11, URZ, 0x1f, UR10 ;  /* 0x0000001f3f0b7899 */ /* 0x000fc8000801140a */
[----:B------:R-:W-:-:S04]  /*7950*/  ULEA.HI UR11, UR11, UR10, URZ, 0x7 ;  /* 0x0000000a0b0b7291 */ /* 0x000fc8000f8f383f */
[----:B------:R-:W-:-:S04]  /*7960*/  USHF.R.S32.HI UR11, URZ, 0x7, UR11 ;  /* 0x000000073f0b7899 */ /* 0x000fc8000801140b */
[----:B------:R-:W-:-:S04]  /*7970*/  UISETP.LT.AND UP0, UPT, UR16, UR11, UPT ;  /* 0x0000000b1000728c */ /* 0x000fc8000bf01270 */
[----:B------:R-:W-:-:S06]  /*7980*/  USEL UR11, UR16, UR11, UP0 ;  /* 0x0000000b100b7287 */ /* 0x000fcc0008000000 */
[----:B------:R-:W-:-:S07]  /*7990*/  VIADD R5, R8, UR11 ;  /* 0x0000000b08057c36 */ /* 0x000fce0008000000 */
.L_x_2628:
[----:B------:R-:W2:Y:S04]  /*79a0*/  LDG.E.STRONG.GPU R4, desc[UR46][R2.64] ;  /* 0x0000002e02047981 */ /* 0x000ea8000c1ef900 */
[----:B--2---:R-:W-:Y:S01]  /*79b0*/  CCTL.IVALL ;  /* 0x00000000ff00798f */ /* 0x004fe20002000000 */
[----:B------:R-:W-:Y:S05]  /*79c0*/  YIELD ;  /* 0x0000000000007946 */ /* 0x000fea0003800000 */
[----:B------:R-:W-:-:S13]  /*79d0*/  ISETP.NE.AND P1, PT, R4, R5, PT ;  /* 0x000000050400720c */ /* 0x000fda0003f25270 */
[----:B------:R-:W-:Y:S05]  /*79e0*/  @P1 BRA `(.L_x_2628) ;  /* 0xfffffffc00ec1947 */ /* 0x000fea000383ffff */
.L_x_2627:
[----:B------:R-:W-:Y:S05]  /*79f0*/  BSYNC B0 ;  /* 0x0000000000007941 */ /* 0x000fea0003800000 */
.L_x_2626:
[----:B------:R-:W-:-:S03]  /*7a00*/  UMOV UR10, 0xffffffff ;  /* 0xffffffff000a7882 */ /* 0x000fc60000000000 */
[----:B------:R-:W-:Y:S05]  /*7a10*/  BRA.DIV UR10, `(.L_x_2629) ;  /* 0x0000002a0a607947 */ /* 0x000fea000b800000 */
[----:B------:R-:W-:Y:S01]  /*7a20*/  NOP ;  /* 0x0000000000007918 */ /* 0x000fe20000000000 */
.L_x_2679:
        /* <DEDUP_REMOVED lines=15> */
.L_x_2631:
[----:B------:R-:W-:Y:S05]  /*7b20*/  BSYNC B0 ;  /* 0x0000000000007941 */ /* 0x000fea0003800000 */
.L_x_2630:
        /* <DEDUP_REMOVED lines=15> */
.L_x_2633:
[----:B------:R-:W-:Y:S05]  /*7c20*/  BSYNC B0 ;  /* 0x0000000000007941 */ /* 0x000fea0003800000 */
.L_x_2632:
[----:B------:R-:W-:Y:S06]  /*7c30*/  BAR.ARV 0xa, 0xa0 ;  /* 0x0282800000007b1d */ /* 0x000fec0000002000 */
[----:B------:R-:W-:Y:S04]  /*7c40*/  BSSY B0, `(.L_x_2634) ;  /* 0x0000003000007945 */ /* 0x000fe80003800000 */
[----:B------:R-:W-:Y:S05]  /*7c50*/  @!P0 BRA `(.L_x_2635) ;  /* 0x0000000000048947 */ /* 0x000fea0003800000 */
[----:B------:R-:W-:-:S04]  /*7c60*/  DEPBAR.LE SB0, 0x0 ;  /* 0x000080000000791a */ /* 0x000fc80000000000 */
.L_x_2635:
[----:B------:R-:W-:Y:S05]  /*7c70*/  BSYNC B0 ;  /* 0x0000000000007941 */ /* 0x000fea0003800000 */
.L_x_2634:
        /* <DEDUP_REMOVED lines=19> */
.L_x_2637:
[----:B------:R-:W-:Y:S05]  /*7db0*/  BSYNC B0 ;  /* 0x0000000000007941 */ /* 0x000fea0003800000 */
.L_x_2636:
[----:B------:R-:W-:Y:S02]  /*7dc0*/  UIADD3 UR17, UR17, 0x2, URZ ;  /* 0x0000000211117890 */ /* 0x000fe4000fffe03f */
[----:B------:R-:W-:Y:S02]  /*7dd0*/  UIADD3 UR4, UR4, 0x4000, URZ ;  /* 0x0000400004047890 */ /* 0x000fe4000fffe03f */
[----:B------:R-:W-:-:S06]  /*7de0*/  UISETP.GE.AND UP0, UPT, UR17, UR5, UPT ;  /* 0x000000051100728c */ /* 0x000fcc000bf06270 */
[----:B------:R-:W-:-:S13]  /*7df0*/  PLOP3.LUT P1, PT, PT, PT, UP0, 0x80, 0x0 ;  /* 0x000000000000781c */ /* 0x000fda0003f2f008 */
[----:B------:R-:W-:Y:S05]  /*7e00*/  @!P1 BRA `(.L_x_2638) ;  /* 0xfffffff400409947 */ /* 0x000fea000383ffff */
[----:B------:R-:W-:Y:S05]  /*7e10*/  BRA `(.L_x_2540) ;  /* 0x0000002000c87947 */ /* 0x000fea0003800000 */
.L_x_2597:
        /* <DEDUP_REMOVED lines=21> */
.L_x_2639:
[----:B------:R-:W-:Y:S01]  /*7f70*/  ULDC UR9, c[0x0][0xb44] ;  /* 0x0002d10000097ab9 */ /* 0x000fe20000000800 */
[----:B------:R-:W-:Y:S01]  /*7f80*/  UMOV UR7, UR8 ;  /* 0x0000000800077c82 */ /* 0x000fe20008000000 */
[----:B------:R-:W-:-:S11]  /*7f90*/  UISETP.NE.AND UP0, UPT, UR9, 0x1, UPT ;  /* 0x000000010900788c */ /* 0x000fd6000bf05270 */
[----:B------:R-:W-:Y:S02]  /*7fa0*/  @UP0 ULDC.64 UR10, c[0x0][0xb48] ;  /* 0x0002d200000a0ab9 */ /* 0x000fe40000000a00 */
[----:B------:R-:W-:-:S04]  /*7fb0*/  UIMAD.WIDE.U32 UR4, UR8, UR10, URZ ;  /* 0x0000000a080472a5 */ /* 0x000fc8000f8e003f */
[----:B------:R-:W-:-:S04]  /*7fc0*/  @UP0 USHF.R.U32.HI UR7, URZ, UR11, UR5 ;  /* 0x0000000b3f070299 */ /* 0x000fc80008011605 */
[----:B------:R-:W-:-:S12]  /*7fd0*/  UIMAD UR4, UR7, UR9, URZ ;  /* 0x00000009070472a4 */ /* 0x000fd8000f8e023f */
.L_x_2640:
        /* <DEDUP_REMOVED lines=16> */
[----:B------:R-:W-:Y:S01]  /*80e0*/  ULOP3.LUT UR7, URZ, UR7, URZ, 0x33, !UPT ;  /* 0x000000073f077292 */ /* 0x000fe2000f8e333f */
[----:B------:R-:W-:Y:S01]  /*80f0*/  ULDC UR4, c[0x0][0xb2c] ;  /* 0x0002cb0000047ab9 */ /* 0x000fe20000000800 */
[----:B------:R-:W-:Y:S02]  /*8100*/  ULDC UR5, c[0x0][0x280] ;  /* 0x0000a00000057ab9 */ /* 0x000fe40000000800 */
[----:B------:R-:W-:Y:S01]  /*8110*/  UIADD3 UR7, UR7, UR4, URZ ;  /* 0x0000000407077290 */ /* 0x000fe2000fffe03f */
[----:B------:R-:W-:Y:S02]  /*8120*/  ULDC UR6, c[0x0][0x74c] ;  /* 0x0001d30000067ab9 */ /* 0x000fe40000000800 */
[----:B------:R-:W-:Y:S01]  /*8130*/  ULDC UR4, c[0x0][0x290] ;  /* 0x0000a40000047ab9 */ /* 0x000fe20000000800 */
[----:B------:R-:W-:-:S04]  /*8140*/  USHF.L.U32 UR11, UR7, 0x7, URZ ;  /* 0x00000007070b7899 */ /* 0x000fc8000800063f */
        /* <DEDUP_REMOVED lines=50> */
.L_x_2680:
        /* <DEDUP_REMOVED lines=15> */
.L_x_2644:
        /* <DEDUP_REMOVED lines=97> */
.L_x_2655:
[----:B--234-:R-:W-:-:S04]  /*8b70*/  SHF.L.U32 R21, R11, 0x1f, RZ ;  /* 0x0000001f0b157819 */ /* 0x01cfc800000006ff */
[----:B------:R-:W1:Y:S02]  /*8b80*/  SYNCS.PHASECHK.TRANS64.TRYWAIT P1, [R16+URZ+0x30840], R21 ;  /* 0x03084015100075a7 */ /* 0x000e64000802017f */
[----:B-1----:R-:W-:Y:S05]  /*8b90*/  @!P1 BRA `(.L_x_2647) ;  /* 0x0000001800309947 */ /* 0x002fea0003800000 */
.L_x_2681:
[----:B------:R-:W-:Y:S05]  /*8ba0*/  @P0 BRA `(.L_x_2648) ;  /* 0x0000000000140947 */ /* 0x000fea0003800000 */
[----:B------:R-:W-:Y:S01]  /*8bb0*/  ISETP.NE.AND P1, PT, R6, RZ, PT ;  /* 0x000000ff0600720c */ /* 0x000fe20003f25270 */
[----:B------:R-:W-:-:S04]  /*8bc0*/  IMAD.MOV.U32 R3, RZ, RZ, 0x4100 ;  /* 0x00004100ff037424 */ /* 0x000fc800078e00ff */
[----:B------:R3:W-:Y:S08]  /*8bd0*/  SYNCS.ARRIVE.TRANS64 RZ, [R16+URZ+0x30830], R3 ;  /* 0x0308300310ff79a7 */ /* 0x0007f0000800003f */
[----:B------:R-:W-:Y:S05]  /*8be0*/  @!P1 BRA `(.L_x_2648) ;  /* 0x0000000000049947 */ /* 0x000fea0003800000 */
[----:B------:R-:W-:Y:S01]  /*8bf0*/  BPT.TRAP 0x1 ;  /* 0x000000040000795c */ /* 0x000fe20000300000 */
.L_x_2648:
        /* <DEDUP_REMOVED lines=36> */
.L_x_2682:
[----:B------:R-:W-:Y:S05]  /*8e40*/  @P0 BRA `(.L_x_2650) ;  /* 0x0000000000140947 */ /* 0x000fea0003800000 */
[----:B------:R-:W-:Y:S01]  /*8e50*/  ISETP.NE.AND P1, PT, R6, RZ, PT ;  /* 0x000000ff0600720c */ /* 0x000fe20003f25270 */
[----:B------:R-:W-:-:S04]  /*8e60*/  IMAD.MOV.U32 R2, RZ, RZ, 0x4100 ;  /* 0x00004100ff027424 */ /* 0x000fc800078e00ff */
[----:B------:R3:W-:Y:S08]  /*8e70*/  SYNCS.ARRIVE.TRANS64 RZ, [R16+URZ+0x30818], R2 ;  /* 0x0308180210ff79a7 */ /* 0x0007f0000800003f */
[----:B------:R-:W-:Y:S05]  /*8e80*/  @!P1 BRA `(.L_x_2650) ;  /* 0x0000000000049947 */ /* 0x000fea0003800000 */
[----:B------:R-:W-:Y:S01]  /*8e90*/  BPT.TRAP 0x1 ;  /* 0x000000040000795c */ /* 0x000fe20000300000 */
.L_x_2650:
        /* <DEDUP_REMOVED lines=36> */
.L_x_2683:
[----:B------:R-:W-:Y:S05]  /*90e0*/  @P0 BRA `(.L_x_2652) ;  /* 0x0000000000140947 */ /* 0x000fea0003800000 */
[----:B------:R-:W-:Y:S01]  /*90f0*/  ISETP.NE.AND P1, PT, R6, RZ, PT ;  /* 0x000000ff0600720c */ /* 0x000fe20003f25270 */
[----:B-123--:R-:W-:-:S04]  /*9100*/  IMAD.MOV.U32 R21, RZ, RZ, 0x4100 ;  /* 0x00004100ff157424 */ /* 0x00efc800078e00ff */
[----:B------:R4:W-:Y:S08]  /*9110*/  SYNCS.ARRIVE.TRANS64 RZ, [R16+URZ+0x30838], R21 ;  /* 0x0308381510ff79a7 */ /* 0x0009f0000800003f */
[----:B------:R-:W-:Y:S05]  /*9120*/  @!P1 BRA `(.L_x_2652) ;  /* 0x0000000000049947 */ /* 0x000fea0003800000 */
[----:B------:R-:W-:Y:S01]  /*9130*/  BPT.TRAP 0x1 ;  /* 0x000000040000795c */ /* 0x000fe20000300000 */
.L_x_2652:
        /* <DEDUP_REMOVED lines=31> */
.L_x_2685:
[----:B------:R-:W-:Y:S05]  /*9330*/  @P0 BRA `(.L_x_2654) ;  /* 0x0000000000140947 */ /* 0x000fea0003800000 */
[----:B------:R-:W-:Y:S01]  /*9340*/  ISETP.NE.AND P1, PT, R6, RZ, PT ;  /* 0x000000ff0600720c */ /* 0x000fe20003f25270 */
[----:B------:R-:W-:-:S04]  /*9350*/  IMAD.MOV.U32 R5, RZ, RZ, 0x4100 ;  /* 0x00004100ff057424 */ /* 0x000fc800078e00ff */
[----:B------:R1:W-:Y:S08]  /*9360*/  SYNCS.ARRIVE.TRANS64 RZ, [R16+URZ+0x30810], R5 ;  /* 0x0308100510ff79a7 */ /* 0x0003f0000800003f */
[----:B------:R-:W-:Y:S05]  /*9370*/  @!P1 BRA `(.L_x_2654) ;  /* 0x0000000000049947 */ /* 0x000fea0003800000 */
[----:B------:R-:W-:Y:S01]  /*9380*/  BPT.TRAP 0x1 ;  /* 0x000000040000795c */ /* 0x000fe20000300000 */
.L_x_2654:
        /* <DEDUP_REMOVED lines=37> */
.L_x_2646:
        /* <DEDUP_REMOVED lines=8> */
.L_x_2686:
[----:B------:R-:W-:Y:S05]  /*9660*/  @P0 BRA `(.L_x_2657) ;  /* 0x0000000000140947 */ /* 0x000fea0003800000 */
[----:B------:R-:W-:Y:S01]  /*9670*/  ISETP.NE.AND P1, PT, R6, RZ, PT ;  /* 0x000000ff0600720c */ /* 0x000fe20003f25270 */
[----:B------:R-:W-:-:S04]  /*9680*/  IMAD.MOV.U32 R5, RZ, RZ, 0x4100 ;  /* 0x00004100ff057424 */ /* 0x000fc800078e00ff */
[----:B------:R2:W-:Y:S08]  /*9690*/  SYNCS.ARRIVE.TRANS64 RZ, [R16+URZ+0x30830], R5 ;  /* 0x0308300510ff79a7 */ /* 0x0005f0000800003f */
[----:B------:R-:W-:Y:S05]  /*96a0*/  @!P1 BRA `(.L_x_2657) ;  /* 0x0000000000049947 */ /* 0x000fea0003800000 */
[----:B------:R-:W-:Y:S01]  /*96b0*/  BPT.TRAP 0x1 ;  /* 0x000000040000795c */ /* 0x000fe20000300000 */
.L_x_2657:
        /* <DEDUP_REMOVED lines=33> */
.L_x_2687:
[----:B------:R-:W-:Y:S05]  /*98d0*/  @P0 BRA `(.L_x_2659) ;  /* 0x0000000000140947 */ /* 0x000fea0003800000 */
[----:B------:R-:W-:Y:S01]  /*98e0*/  ISETP.NE.AND P0, PT, R6, RZ, PT ;  /* 0x000000ff0600720c */ /* 0x000fe20003f05270 */
[----:B------:R-:W-:-:S04]  /*98f0*/  IMAD.MOV.U32 R5, RZ, RZ, 0x4100 ;  /* 0x00004100ff057424 */ /* 0x000fc800078e00ff */
[----:B------:R1:W-:Y:S08]  /*9900*/  SYNCS.ARRIVE.TRANS64 RZ, [R16+URZ+0x30818], R5 ;  /* 0x0308180510ff79a7 */ /* 0x0003f0000800003f */
[----:B------:R-:W-:Y:S05]  /*9910*/  @!P0 BRA `(.L_x_2659) ;  /* 0x0000000000048947 */ /* 0x000fea0003800000 */
[----:B------:R-:W-:Y:S01]  /*9920*/  BPT.TRAP 0x1 ;  /* 0x000000040000795c */ /* 0x000fe20000300000 */
.L_x_2659:
        /* <DEDUP_REMOVED lines=37> */
.L_x_2645:
[----:B------:R-:W1:Y:S01]  /*9b80*/  S2R R0, SR_TID.X ;  /* 0x0000000000007919 */ /* 0x000e620000002100 */
[----:B------:R-:W-:Y:S01]  /*9b90*/  IMAD R3, R19, 0x8, R16 ;  /* 0x0000000813037824 */ /* 0x000fe200078e0210 */
[----:B-1----:R-:W-:Y:S02]  /*9ba0*/  LOP3.LUT R2, R0, 0x7f, RZ, 0xc0, !PT ;  /* 0x0000007f00027812 */ /* 0x002fe400078ec0ff */
[----:B------:R-:W-:Y:S02]  /*9bb0*/  SHF.L.U32 R0, R11, 0x1f, RZ ;  /* 0x0000001f0b007819 */ /* 0x000fe400000006ff */
[----:B------:R-:W-:Y:S02]  /*9bc0*/  ISETP.NE.AND P1, PT, R2, RZ, PT ;  /* 0x000000ff0200720c */ /* 0x000fe40003f25270 */
[----:B------:R-:W1:Y:S02]  /*9bd0*/  SYNCS.PHASECHK.TRANS64.TRYWAIT P0, [R3+URZ+0x30840], R0 ;  /* 0x03084000030075a7 */ /* 0x000e64000800017f */
[----:B-1----:R-:W-:Y:S09]  /*9be0*/  @!P0 BRA `(.L_x_2660) ;  /* 0x0000000800988947 */ /* 0x002ff20003800000 */
.L_x_2688:
[----:B------:R-:W-:Y:S05]  /*9bf0*/  @P1 BRA `(.L_x_2661) ;  /* 0x0000000000181947 */ /* 0x000fea0003800000 */
[----:B------:R-:W1:Y:S01]  /*9c00*/  S2R R2, SR_TID.X ;  /* 0x0000000000027919 */ /* 0x000e620000002100 */
[----:B------:R-:W-:-:S04]  /*9c10*/  IMAD.MOV.U32 R0, RZ, RZ, 0x4100 ;  /* 0x00004100ff007424 */ /* 0x000fc800078e00ff */
[----:B------:R1:W-:Y:S02]  /*9c20*/  SYNCS.ARRIVE.TRANS64 RZ, [R3+URZ+0x30830], R0 ;  /* 0x0308300003ff79a7 */ /* 0x0003e4000800003f */
[----:B-1----:R-:W-:-:S13]  /*9c30*/  LOP3.LUT P0, RZ, R2, 0x1f, RZ, 0xc0, !PT ;  /* 0x0000001f02ff7812 */ /* 0x002fda000780c0ff */
[----:B------:R-:W-:Y:S05]  /*9c40*/  @!P0 BRA `(.L_x_2661) ;  /* 0x0000000000048947 */ /* 0x000fea0003800000 */
[----:B------:R-:W-:Y:S01]  /*9c50*/  BPT.TRAP 0x1 ;  /* 0x000000040000795c */ /* 0x000fe20000300000 */
.L_x_2661:
        /* <DEDUP_REMOVED lines=40> */
.L_x_2642:
[----:B------:R-:W-:Y:S05]  /*9ee0*/  BSYNC B0 ;  /* 0x0000000000007941 */ /* 0x000fea0003800000 */
.L_x_2641:
[----:B------:R-:W-:-:S03]  /*9ef0*/  UMOV UR7, 0xffffffff ;  /* 0xffffffff00077882 */ /* 0x000fc60000000000 */
[----:B------:R-:W-:Y:S05]  /*9f00*/  BRA.DIV UR7, `(.L_x_2662) ;  /* 0x0000000607e47947 */ /* 0x000fea000b800000 */
[----:B------:R-:W-:-:S13]  /*9f10*/  ELECT P6, URZ, PT ;  /* 0x00000000003f782f */ /* 0x000fda00038c0000 */
.L_x_2691:
[----:B------:R-:W-:Y:S05]  /*9f20*/  @!P6 BRA `(.L_x_2540) ;  /* 0x000000000084e947 */ /* 0x000fea0003800000 */
[----:B------:R-:W-:-:S06]  /*9f30*/  ULOP3.LUT UR7, UR38, 0x2, URZ, 0xfc, !UPT ;  /* 0x0000000226077892 */ /* 0x000fcc000f8efc3f */
[----:B------:R-:W-:-:S05]  /*9f40*/  IMAD.U32 R2, RZ, RZ, UR7 ;  /* 0x00000007ff027e24 */ /* 0x000fca000f8e00ff */
[----:B------:R-:W-:-:S13]  /*9f50*/  ISETP.NE.AND P2, PT, R2, 0x3, PT ;  /* 0x000000030200780c */ /* 0x000fda0003f45270 */
[----:B------:R-:W-:Y:S05]  /*9f60*/  @!P2 BRA `(.L_x_2663) ;  /* 0x000000000004a947 */ /* 0x000fea0003800000 */
[----:B------:R-:W-:Y:S01]  /*9f70*/  BPT.TRAP 0x1 ;  /* 0x000000040000795c */ /* 0x000fe20000300000 */
.L_x_2663:
        /* <DEDUP_REMOVED lines=15> */
.L_x_2692:
[----:B------:R-:W2:Y:S02]  /*a070*/  SYNCS.PHASECHK.TRANS64.TRYWAIT P0, [R3+URZ], R2 ;  /* 0x00000002030075a7 */ /* 0x000ea4000800017f */
[----:B--2---:R-:W-:Y:S05]  /*a080*/  @!P0 BRA `(.L_x_2665) ;  /* 0x0000000400b88947 */ /* 0x004fea0003800000 */
.L_x_2693:
[----:B------:R-:W-:Y:S05]  /*a090*/  @!P2 BRA `(.L_x_2666) ;  /* 0x000000000004a947 */ /* 0x000fea0003800000 */
[----:B------:R-:W-:Y:S01]  /*a0a0*/  BPT.TRAP 0x1 ;  /* 0x000000040000795c */ /* 0x000fe20000300000 */
.L_x_2666:
[----:B--2---:R-:W-:-:S04]  /*a0b0*/  VIADD R3, R7, 0x30840 ;  /* 0x0003084007037836 */ /* 0x004fc80000000000 */
[----:B------:R-:W-:-:S04]  /*a0c0*/  IMAD R0, R0, 0x8, R3 ;  /* 0x0000000800007824 */ /* 0x000fc800078e0203 */
[----:B------:R-:W2:Y:S02]  /*a0d0*/  SYNCS.PHASECHK.TRANS64.TRYWAIT P0, [R0+URZ], R5 ;  /* 0x00000005000075a7 */ /* 0x000ea4000800017f */
[----:B--2---:R-:W-:Y:S05]  /*a0e0*/  @!P0 BRA `(.L_x_2667) ;  /* 0x0000000400b48947 */ /* 0x004fea0003800000 */
.L_x_2694:
[----:B------:R-:W-:-:S07]  /*a0f0*/  IMAD R3, R4, 0x8, R3 ;  /* 0x0000000804037824 */ /* 0x000fce00078e0203 */
.L_x_2668:
[----:B---3--:R3:W4:Y:S02]  /*a100*/  SYNCS.PHASECHK.TRANS64.TRYWAIT P0, [R3+URZ], R2 ;  /* 0x00000002030075a7 */ /* 0x008724000800017f */
[----:B----4-:R-:W-:Y:S05]  /*a110*/  @!P0 NANOSLEEP.SYNCS 0x989680 ;  /* 0x009896800000895d */ /* 0x010fea0003900000 */
[----:B------:R-:W4:Y:S02]  /*a120*/  @!P0 SYNCS.PHASECHK.TRANS64 P0, [R3+URZ], R2 ;  /* 0x00000002030085a7 */ /* 0x000f24000800007f */
[----:B----4-:R-:W-:Y:S05]  /*a130*/  @!P0 BRA `(.L_x_2668) ;  /* 0xfffffffc00f08947 */ /* 0x010fea000383ffff */
.L_x_2540:
[----:B------:R-:W-:Y:S05]  /*a140*/  BSYNC B6 ;  /* 0x0000000000067941 */ /* 0x000fea0003800000 */
.L_x_2535:
[----:B------:R-:W-:Y:S05]  /*a150*/  EXIT ;  /* 0x000000000000794d */ /* 0x000fea0003800000 */
.L_x_2546:
[----:B------:R-:W-:Y:S02]  /*a160*/  IMAD.MOV.U32 R12, RZ, RZ, RZ ;  /* 0x000000ffff0c7224 */ /* 0x000fe400078e00ff */
[----:B------:R-:W-:Y:S02]  /*a170*/  IMAD.MOV.U32 R11, RZ, RZ, 0x1f ;  /* 0x0000001fff0b7424 */ /* 0x000fe400078e00ff */
[----:B------:R-:W-:-:S07]  /*a180*/  IMAD.MOV.U32 R15, RZ, RZ, -0x1 ;  /* 0xffffffffff0f7424 */ /* 0x000fce00078e00ff */
[----:B------:R-:W-:Y:S05]  /*a190*/  WARPSYNC.COLLECTIVE R15, `(.L_x_2669) ;  /* 0x000000000f087348 */ /* 0x000fea0003c00000 */
[----:B------:R1:W2:Y:S02]  /*a1a0*/  SHFL.IDX P6, R14, R13, R12, R11 ;  /* 0x0000000c0d0e7389 */ /* 0x0002a400000c000b */
[----:B-12---:R-:W-:Y:S01]  /*a1b0*/  ENDCOLLECTIVE ;  /* 0x000000000000791b */ /* 0x006fe20003800000 */
.L_x_2669:
[----:B------:R-:W-:Y:S05]  /*a1c0*/  BRA `(.L_x_2670) ;  /* 0xffffff7000787947 */ /* 0x000fea000383ffff */
.L_x_2548:
[----:B---3--:R3:W4:Y:S02]  /*a1d0*/  SYNCS.PHASECHK.TRANS64.TRYWAIT P0, [R228+URZ+0x30800], R9 ;  /* 0x03080009e40075a7 */ /* 0x008724000800017f */
[----:B----4-:R-:W-:Y:S05]  /*a1e0*/  @!P0 NANOSLEEP.SYNCS 0x989680 ;  /* 0x009896800000895d */ /* 0x010fea0003900000 */
[----:B------:R-:W4:Y:S02]  /*a1f0*/  @!P0 SYNCS.PHASECHK.TRANS64 P0, [R228+URZ+0x30800], R9 ;  /* 0x03080009e40085a7 */ /* 0x000f24000800007f */
[----:B----4-:R-:W-:Y:S05]  /*a200*/  @!P0 BRA `(.L_x_2548) ;  /* 0xfffffffc00f08947 */ /* 0x010fea000383ffff */
[----:B------:R-:W-:Y:S05]  /*a210*/  BRA `(.L_x_2547) ;  /* 0xffffff7000a07947 */ /* 0x000fea000383ffff */
.L_x_2552:
[----:B---3--:R3:W4:Y:S02]  /*a220*/  SYNCS.PHASECHK.TRANS64.TRYWAIT P1, [R0+URZ+0x30810], R9 ;  /* 0x03081009000075a7 */ /* 0x008724000802017f */
[----:B----4-:R-:W-:Y:S05]  /*a230*/  @!P1 NANOSLEEP.SYNCS 0x989680 ;  /* 0x009896800000995d */ /* 0x010fea0003900000 */
[----:B------:R-:W4:Y:S02]  /*a240*/  @!P1 SYNCS.PHASECHK.TRANS64 P1, [R0+URZ+0x30810], R9 ;  /* 0x03081009000095a7 */ /* 0x000f24000802007f */
[----:B----4-:R-:W-:Y:S05]  /*a250*/  @!P1 BRA `(.L_x_2552) ;  /* 0xfffffffc00f09947 */ /* 0x010fea000383ffff */
[----:B------:R-:W-:Y:S05]  /*a260*/  BRA `(.L_x_2551) ;  /* 0xffffff7800587947 */ /* 0x000fea000383ffff */
.L_x_2556:
[----:B------:R1:W1:Y:S02]  /*a270*/  SYNCS.PHASECHK.TRANS64.TRYWAIT P1, [R0+URZ+0x30830], R9 ;  /* 0x03083009000075a7 */ /* 0x000264000802017f */
[----:B-1----:R-:W-:Y:S05]  /*a280*/  @!P1 NANOSLEEP.SYNCS 0x989680 ;  /* 0x009896800000995d */ /* 0x002fea0003900000 */
[----:B------:R-:W1:Y:S02]  /*a290*/  @!P1 SYNCS.PHASECHK.TRANS64 P1, [R0+URZ+0x30830], R9 ;  /* 0x03083009000095a7 */ /* 0x000e64000802007f */
[----:B-1----:R-:W-:Y:S05]  /*a2a0*/  @!P1 BRA `(.L_x_2556) ;  /* 0xfffffffc00f09947 */ /* 0x002fea000383ffff */
[----:B------:R-:W-:Y:S05]  /*a2b0*/  BRA `(.L_x_2555) ;  /* 0xffffff7c00b07947 */ /* 0x000fea000383ffff */
.L_x_2604:
[----:B------:R-:W-:Y:S01]  /*a2c0*/  BSSY B0, `(.L_x_2671) ;  /* 0x0000005000007945 */ /* 0x000fe20003800000 */
[----:B------:R-:W-:-:S07]  /*a2d0*/  IMAD.MOV.U32 R15, RZ, RZ, -0x1 ;  /* 0xffffffffff0f7424 */ /* 0x000fce00078e00ff */
[----:B------:R-:W-:Y:S05]  /*a2e0*/  WARPSYNC.COLLECTIVE R15, `(.L_x_2672) ;  /* 0x000000000f087348 */ /* 0x000fea0003c00000 */
[----:B------:R-:W-:Y:S01]  /*a2f0*/  NOP ;  /* 0x0000000000007918 */ /* 0x000fe20000000000 */
[----:B------:R-:W-:Y:S01]  /*a300*/  ENDCOLLECTIVE ;  /* 0x000000000000791b */ /* 0x000fe20003800000 */
.L_x_2672:
[----:B------:R-:W-:Y:S05]  /*a310*/  BSYNC B0 ;  /* 0x0000000000007941 */ /* 0x000fea0003800000 */
.L_x_2671:
[----:B------:R-:W-:Y:S05]  /*a320*/  BRA `(.L_x_2673) ;  /* 0xffffffc800a87947 */ /* 0x000fea000383ffff */
.L_x_2617:
[----:B------:R-:W-:Y:S01]  /*a330*/  BSSY B0, `(.L_x_2674) ;  /* 0x0000005000007945 */ /* 0x000fe20003800000 */
[----:B------:R-:W-:-:S07]  /*a340*/  IMAD.MOV.U32 R15, RZ, RZ, -0x1 ;  /* 0xffffffffff0f7424 */ /* 0x000fce00078e00ff */
[----:B------:R-:W-:Y:S05]  /*a350*/  WARPSYNC.COLLECTIVE R15, `(.L_x_2675) ;  /* 0x000000000f087348 */ /* 0x000fea0003c00000 */
[----:B------:R-:W-:Y:S01]  /*a360*/  NOP ;  /* 0x0000000000007918 */ /* 0x000fe20000000000 */
[----:B------:R-:W-:Y:S01]  /*a370*/  ENDCOLLECTIVE ;  /* 0x000000000000791b */ /* 0x000fe20003800000 */
.L_x_2675:
[----:B------:R-:W-:Y:S05]  /*a380*/  BSYNC B0 ;  /* 0x0000000000007941 */ /* 0x000fea0003800000 */
.L_x_2674:
[----:B------:R-:W-:Y:S05]  /*a390*/  BRA `(.L_x_2676) ;  /* 0xffffffd000487947 */ /* 0x000fea000383ffff */
.L_x_2629:
[----:B------:R-:W-:Y:S01]  /*a3a0*/  BSSY B0, `(.L_x_2677) ;  /* 0x0000005000007945 */ /* 0x000fe20003800000 */
[----:B------:R-:W-:-:S07]  /*a3b0*/  IMAD.MOV.U32 R15, RZ, RZ, -0x1 ;  /* 0xffffffffff0f7424 */ /* 0x000fce00078e00ff */
[----:B------:R-:W-:Y:S05]  /*a3c0*/  WARPSYNC.COLLECTIVE R15, `(.L_x_2678) ;  /* 0x000000000f087348 */ /* 0x000fea0003c00000 */
[----:B------:R-:W-:Y:S01]  /*a3d0*/  NOP ;  /* 0x0000000000007918 */ /* 0x000fe20000000000 */
[----:B------:R-:W-:Y:S01]  /*a3e0*/  ENDCOLLECTIVE ;  /* 0x000000000000791b */ /* 0x000fe20003800000 */
.L_x_2678:
[----:B------:R-:W-:Y:S05]  /*a3f0*/  BSYNC B0 ;  /* 0x0000000000007941 */ /* 0x000fea0003800000 */
.L_x_2677:
[----:B------:R-:W-:Y:S05]  /*a400*/  BRA `(.L_x_2679) ;  /* 0xffffffd400887947 */ /* 0x000fea000383ffff */
.L_x_2643:
[----:B-1----:R1:W2:Y:S02]  /*a410*/  SYNCS.PHASECHK.TRANS64.TRYWAIT P0, [R16+URZ+0x30820], R3 ;  /* 0x03082003100075a7 */ /* 0x0022a4000800017f */
[----:B--2---:R-:W-:Y:S05]  /*a420*/  @!P0 NANOSLEEP.SYNCS 0x989680 ;  /* 0x009896800000895d */ /* 0x004fea0003900000 */
[----:B------:R-:W2:Y:S02]  /*a430*/  @!P0 SYNCS.PHASECHK.TRANS64 P0, [R16+URZ+0x30820], R3 ;  /* 0x03082003100085a7 */ /* 0x000ea4000800007f */
[----:B--2---:R-:W-:Y:S05]  /*a440*/  @!P0 BRA `(.L_x_2643) ;  /* 0xfffffffc00f08947 */ /* 0x004fea000383ffff */
[----:B------:R-:W-:Y:S05]  /*a450*/  BRA `(.L_x_2680) ;  /* 0xffffffe000047947 */ /* 0x000fea000383ffff */
.L_x_2647:
[----:B-1----:R1:W3:Y:S02]  /*a460*/  SYNCS.PHASECHK.TRANS64.TRYWAIT P1, [R16+URZ+0x30840], R21 ;  /* 0x03084015100075a7 */ /* 0x0022e4000802017f */
[----:B---3--:R-:W-:Y:S05]  /*a470*/  @!P1 NANOSLEEP.SYNCS 0x989680 ;  /* 0x009896800000995d */ /* 0x008fea0003900000 */
[----:B------:R-:W3:Y:S02]  /*a480*/  @!P1 SYNCS.PHASECHK.TRANS64 P1, [R16+URZ+0x30840], R21 ;  /* 0x03084015100095a7 */ /* 0x000ee4000802007f */
[----:B---3--:R-:W-:Y:S05]  /*a490*/  @!P1 BRA `(.L_x_2647) ;  /* 0xfffffffc00f09947 */ /* 0x008fea000383ffff */
[----:B------:R-:W-:Y:S05]  /*a4a0*/  BRA `(.L_x_2681) ;  /* 0xffffffe400bc7947 */ /* 0x000fea000383ffff */
.L_x_2649:
[----:B--2---:R2:W3:Y:S02]  /*a4b0*/  SYNCS.PHASECHK.TRANS64.TRYWAIT P1, [R16+URZ+0x30828], R21 ;  /* 0x03082815100075a7 */ /* 0x0044e4000802017f */
[----:B---3--:R-:W-:Y:S05]  /*a4c0*/  @!P1 NANOSLEEP.SYNCS 0x989680 ;  /* 0x009896800000995d */ /* 0x008fea0003900000 */
[----:B------:R-:W3:Y:S02]  /*a4d0*/  @!P1 SYNCS.PHASECHK.TRANS64 P1, [R16+URZ+0x30828], R21 ;  /* 0x03082815100095a7 */ /* 0x000ee4000802007f */
[----:B---3--:R-:W-:Y:S05]  /*a4e0*/  @!P1 BRA `(.L_x_2649) ;  /* 0xfffffffc00f09947 */ /* 0x008fea000383ffff */
[----:B------:R-:W-:Y:S05]  /*a4f0*/  BRA `(.L_x_2682) ;  /* 0xffffffe800507947 */ /* 0x000fea000383ffff */
.L_x_2651:
[----:B---3--:R3:W4:Y:S02]  /*a500*/  SYNCS.PHASECHK.TRANS64.TRYWAIT P1, [R16+URZ+0x30848], R21 ;  /* 0x03084815100075a7 */ /* 0x008724000802017f */
[----:B----4-:R-:W-:Y:S05]  /*a510*/  @!P1 NANOSLEEP.SYNCS 0x989680 ;  /* 0x009896800000995d */ /* 0x010fea0003900000 */
[----:B------:R-:W4:Y:S02]  /*a520*/  @!P1 SYNCS.PHASECHK.TRANS64 P1, [R16+URZ+0x30848], R21 ;  /* 0x03084815100095a7 */ /* 0x000f24000802007f */
[----:B----4-:R-:W-:Y:S05]  /*a530*/  @!P1 BRA `(.L_x_2651) ;  /* 0xfffffffc00f09947 */ /* 0x010fea000383ffff */
[----:B------:R-:W-:Y:S05]  /*a540*/  BRA `(.L_x_2683) ;  /* 0xffffffe800e47947 */ /* 0x000fea000383ffff */
.L_x_2653:
[----:B------:R-:W-:-:S07]  /*a550*/  SHF.L.U32 R5, R11, 0x1f, RZ ;  /* 0x0000001f0b057819 */ /* 0x000fce00000006ff */
.L_x_2684:
[----:B------:R1:W1:Y:S02]  /*a560*/  SYNCS.PHASECHK.TRANS64.TRYWAIT P1, [R16+URZ+0x30820], R5 ;  /* 0x03082005100075a7 */ /* 0x000264000802017f */
[----:B-1----:R-:W-:Y:S05]  /*a570*/  @!P1 NANOSLEEP.SYNCS 0x989680 ;  /* 0x009896800000995d */ /* 0x002fea0003900000 */
[----:B------:R-:W1:Y:S02]  /*a580*/  @!P1 SYNCS.PHASECHK.TRANS64 P1, [R16+URZ+0x30820], R5 ;  /* 0x03082005100095a7 */ /* 0x000e64000802007f */
[----:B-1----:R-:W-:Y:S05]  /*a590*/  @!P1 BRA `(.L_x_2684) ;  /* 0xfffffffc00f09947 */ /* 0x002fea000383ffff */
[----:B------:R-:W-:Y:S05]  /*a5a0*/  BRA `(.L_x_2685) ;  /* 0xffffffec00607947 */ /* 0x000fea000383ffff */
.L_x_2656:
[----:B-1----:R1:W2:Y:S02]  /*a5b0*/  SYNCS.PHASECHK.TRANS64.TRYWAIT P1, [R16+URZ+0x30840], R13 ;  /* 0x0308400d100075a7 */ /* 0x0022a4000802017f */
[----:B--2---:R-:W-:Y:S05]  /*a5c0*/  @!P1 NANOSLEEP.SYNCS 0x989680 ;  /* 0x009896800000995d */ /* 0x004fea0003900000 */
[----:B------:R-:W2:Y:S02]  /*a5d0*/  @!P1 SYNCS.PHASECHK.TRANS64 P1, [R16+URZ+0x30840], R13 ;  /* 0x0308400d100095a7 */ /* 0x000ea4000802007f */
[----:B--2---:R-:W-:Y:S05]  /*a5e0*/  @!P1 BRA `(.L_x_2656) ;  /* 0xfffffffc00f09947 */ /* 0x004fea000383ffff */
[----:B------:R-:W-:Y:S05]  /*a5f0*/  BRA `(.L_x_2686) ;  /* 0xfffffff000187947 */ /* 0x000fea000383ffff */
.L_x_2658:
[----:B--2---:R2:W1:Y:S02]  /*a600*/  SYNCS.PHASECHK.TRANS64.TRYWAIT P1, [R16+URZ+0x30828], R13 ;  /* 0x0308280d100075a7 */ /* 0x004464000802017f */
[----:B-1----:R-:W-:Y:S05]  /*a610*/  @!P1 NANOSLEEP.SYNCS 0x989680 ;  /* 0x009896800000995d */ /* 0x002fea0003900000 */
[----:B------:R-:W1:Y:S02]  /*a620*/  @!P1 SYNCS.PHASECHK.TRANS64 P1, [R16+URZ+0x30828], R13 ;  /* 0x0308280d100095a7 */ /* 0x000e64000802007f */
[----:B-1----:R-:W-:Y:S05]  /*a630*/  @!P1 BRA `(.L_x_2658) ;  /* 0xfffffffc00f09947 */ /* 0x002fea000383ffff */
[----:B------:R-:W-:Y:S05]  /*a640*/  BRA `(.L_x_2687) ;  /* 0xfffffff000a07947 */ /* 0x000fea000383ffff */
.L_x_2660:
[----:B------:R1:W1:Y:S02]  /*a650*/  SYNCS.PHASECHK.TRANS64.TRYWAIT P0, [R3+URZ+0x30840], R0 ;  /* 0x03084000030075a7 */ /* 0x000264000800017f */
[----:B-1----:R-:W-:Y:S05]  /*a660*/  @!P0 NANOSLEEP.SYNCS 0x989680 ;  /* 0x009896800000895d */ /* 0x002fea0003900000 */
[----:B------:R-:W1:Y:S02]  /*a670*/  @!P0 SYNCS.PHASECHK.TRANS64 P0, [R3+URZ+0x30840], R0 ;  /* 0x03084000030085a7 */ /* 0x000e64000800007f */
[----:B-1----:R-:W-:Y:S05]  /*a680*/  @!P0 BRA `(.L_x_2660) ;  /* 0xfffffffc00f08947 */ /* 0x002fea000383ffff */
[----:B------:R-:W-:Y:S05]  /*a690*/  BRA `(.L_x_2688) ;  /* 0xfffffff400547947 */ /* 0x000fea000383ffff */
.L_x_2662:
[----:B------:R-:W-:Y:S01]  /*a6a0*/  BSSY B0, `(.L_x_2689) ;  /* 0x0000006000007945 */ /* 0x000fe20003800000 */
[----:B------:R-:W-:-:S07]  /*a6b0*/  IMAD.MOV.U32 R15, RZ, RZ, -0x1 ;  /* 0xffffffffff0f7424 */ /* 0x000fce00078e00ff */
[----:B------:R-:W-:Y:S05]  /*a6c0*/  WARPSYNC.COLLECTIVE R15, `(.L_x_2690) ;  /* 0x000000000f0c7348 */ /* 0x000fea0003c00000 */
[----:B------:R-:W-:Y:S02]  /*a6d0*/  ELECT P6, UR62, PT ;  /* 0x00000000003e782f */ /* 0x000fe400038c0000 */
[----:B------:R-:W-:Y:S01]  /*a6e0*/  MOV R14, UR62 ;  /* 0x0000003e000e7c02 */ /* 0x000fe20008000f00 */
[----:B------:R-:W-:Y:S10]  /*a6f0*/  ENDCOLLECTIVE ;  /* 0x000000000000791b */ /* 0x000ff40003800000 */
.L_x_2690:
[----:B------:R-:W-:Y:S05]  /*a700*/  BSYNC B0 ;  /* 0x0000000000007941 */ /* 0x000fea0003800000 */
.L_x_2689:
[----:B------:R-:W-:Y:S05]  /*a710*/  BRA `(.L_x_2691) ;  /* 0xfffffff800007947 */ /* 0x000fea000383ffff */
.L_x_2664:
[----:B-1----:R1:W2:Y:S02]  /*a720*/  SYNCS.PHASECHK.TRANS64.TRYWAIT P0, [R6+URZ], R5 ;  /* 0x00000005060075a7 */ /* 0x0022a4000800017f */
[----:B--2---:R-:W-:Y:S05]  /*a730*/  @!P0 NANOSLEEP.SYNCS 0x989680 ;  /* 0x009896800000895d */ /* 0x004fea0003900000 */
[----:B------:R-:W2:Y:S02]  /*a740*/  @!P0 SYNCS.PHASECHK.TRANS64 P0, [R6+URZ], R5 ;  /* 0x00000005060085a7 */ /* 0x000ea4000800007f */
[----:B--2---:R-:W-:Y:S05]  /*a750*/  @!P0 BRA `(.L_x_2664) ;  /* 0xfffffffc00f08947 */ /* 0x004fea000383ffff */
[----:B------:R-:W-:Y:S05]  /*a760*/  BRA `(.L_x_2692) ;  /* 0xfffffff800407947 */ /* 0x000fea000383ffff */
.L_x_2665:
[----:B--2---:R2:W3:Y:S02]  /*a770*/  SYNCS.PHASECHK.TRANS64.TRYWAIT P0, [R3+URZ], R2 ;  /* 0x00000002030075a7 */ /* 0x0044e4000800017f */
[----:B---3--:R-:W-:Y:S05]  /*a780*/  @!P0 NANOSLEEP.SYNCS 0x989680 ;  /* 0x009896800000895d */ /* 0x008fea0003900000 */
[----:B------:R-:W3:Y:S02]  /*a790*/  @!P0 SYNCS.PHASECHK.TRANS64 P0, [R3+URZ], R2 ;  /* 0x00000002030085a7 */ /* 0x000ee4000800007f */
[----:B---3--:R-:W-:Y:S05]  /*a7a0*/  @!P0 BRA `(.L_x_2665) ;  /* 0xfffffffc00f08947 */ /* 0x008fea000383ffff */
[----:B------:R-:W-:Y:S05]  /*a7b0*/  BRA `(.L_x_2693) ;  /* 0xfffffff800347947 */ /* 0x000fea000383ffff */
.L_x_2667:
[----:B--2---:R2:W3:Y:S02]  /*a7c0*/  SYNCS.PHASECHK.TRANS64.TRYWAIT P0, [R0+URZ], R5 ;  /* 0x00000005000075a7 */ /* 0x0044e4000800017f */
[----:B---3--:R-:W-:Y:S05]  /*a7d0*/  @!P0 NANOSLEEP.SYNCS 0x989680 ;  /* 0x009896800000895d */ /* 0x008fea0003900000 */
[----:B------:R-:W3:Y:S02]  /*a7e0*/  @!P0 SYNCS.PHASECHK.TRANS64 P0, [R0+URZ], R5 ;  /* 0x00000005000085a7 */ /* 0x000ee4000800007f */
[----:B---3--:R-:W-:Y:S05]  /*a7f0*/  @!P0 BRA `(.L_x_2667) ;  /* 0xfffffffc00f08947 */ /* 0x008fea000383ffff */
[----:B------:R-:W-:Y:S05]  /*a800*/  BRA `(.L_x_2694) ;  /* 0xfffffff800387947 */ /* 0x000fea000383ffff */
.L_x_2695:
        /* <DEDUP_REMOVED lines=15> */
.L_x_3702:


//--------------------- .text._ZN7cutlass13device_kernelIN5flash11enable_sm90INS1_16FlashAttnBwdSm90INS1_25CollectiveMainloopBwdSm90ILi2ELi2ELi2EN4cute5tupleIJNS5_1CILi1EEES8_S8_EEENS6_IJNS7_ILi64EEENS7_ILi128EEESB_EEENS_10bfloat16_tEfNS_4arch4Sm90ELb1ELb0ELb0ELb0ELb0ELb1ELb0ELb0ELi2ELi1ELi2ELi1ELb0EEENS1_24CollectiveEpilogueBwdGQAISC_fSF_Li256ELb0ELb0EEENS1_25SingleTileBwdLPTSchedulerILb0ELi128ELb0EEEEEEEEEvNT_6ParamsE --------------------------
	.section	.text._ZN7cutlass13device_kernelIN5flash11enable_sm90INS1_16FlashAttnBwdSm90INS1_25CollectiveMainloopBwdSm90ILi2ELi2ELi2EN4cute5tupleIJNS5_1CILi1EEES8_S8_EEENS6_IJNS7_ILi64EEENS7_ILi128EEESB_EEENS_10bfloat16_tEfNS_4arch4Sm90ELb1ELb0ELb0ELb0ELb0ELb1ELb0ELb0ELi2ELi1ELi2ELi1ELb0EEENS1_24CollectiveEpilogueBwdGQAISC_fSF_Li256ELb0ELb0EEENS1_25SingleTileBwdLPTSchedulerILb0ELi128ELb0EEEEEEEEEvNT_6ParamsE,"ax",@progbits
	.align	128
.text._ZN7cutlass13device_kernelIN5flash11enable_sm90INS1_16FlashAttnBwdSm90INS1_25CollectiveMainloopBwdSm90ILi2ELi2ELi2EN4cute5tupleIJNS5_1CILi1EEES8_S8_EEENS6_IJNS7_ILi64EEENS7_ILi128EEESB_EEENS_10bfloat16_tEfNS_4arch4Sm90ELb1ELb0ELb0ELb0ELb0ELb1ELb0ELb0ELi2ELi1ELi2ELi1ELb0EEENS1_24CollectiveEpilogueBwdGQAISC_fSF_Li256ELb0ELb0EEENS1_25SingleTileBwdLPTSchedulerILb0ELi128ELb0EEEEEEEEEvNT_6ParamsE:
        .type           _ZN7cutlass13device_kernelIN5flash11enable_sm90INS1_16FlashAttnBwdSm90INS1_25CollectiveMainloopBwdSm90ILi2ELi2ELi2EN4cute5tupleIJNS5_1CILi1EEES8_S8_EEENS6_IJNS7_ILi64EEENS7_ILi128EEESB_EEENS_10bfloat16_tEfNS_4arch4Sm90ELb1ELb0ELb0ELb0ELb0ELb1ELb0ELb0ELi2ELi1ELi2ELi1ELb0EEENS1_24CollectiveEpilogueBwdGQAISC_fSF_Li256ELb0ELb0EEENS1_25SingleTileBwdLPTSchedulerILb0ELi128ELb0EEEEEEEEEvNT_6ParamsE,@function
        .size           _ZN7cutlass13device_kernelIN5flash11enable_sm90INS1_16FlashAttnBwdSm90INS1_25CollectiveMainloopBwdSm90ILi2ELi2ELi2EN4cute5tupleIJNS5_1CILi1EEES8_S8_EEENS6_IJNS7_ILi64EEENS7_ILi128EEESB_EEENS_10bfloat16_tEfNS_4arch4Sm90ELb1ELb0ELb0ELb0ELb0ELb1ELb0ELb0ELi2ELi1ELi2ELi1ELb0EEENS1_24CollectiveEpilogueBwdGQAISC_fSF_Li256ELb0ELb0EEENS1_25SingleTileBwdLPTSchedulerILb0ELi128ELb0EEEEEEEEEvNT_6ParamsE,(.L_x_3703 - _ZN7cutlass13device_kernelIN5flash11enable_sm90INS1_16FlashAttnBwdSm90INS1_25CollectiveMainloopBwdSm90ILi2ELi2ELi2EN4cute5tupleIJNS5_1CILi1EEES8_S8_EEENS6_IJNS7_ILi64EEENS7_ILi128EEESB_EEENS_10bfloat16_tEfNS_4arch4Sm90ELb1ELb0ELb0ELb0ELb0ELb1ELb0ELb0ELi2ELi1ELi2ELi1ELb0EEENS1_24CollectiveEpilogueBwdGQAISC_fSF_Li256ELb0ELb0EEENS1_25SingleTileBwdLPTSchedulerILb0ELi128ELb0EEEEEEEEEvNT_6ParamsE)
        .other          _ZN7cutlass13device_kernelIN5flash11enable_sm90INS1_16FlashAttnBwdSm90INS1_25CollectiveMainloopBwdSm90ILi2ELi2ELi2EN4cute5tupleIJNS5_1CILi1EEES8_S8_EEENS6_IJNS7_ILi64EEENS7_ILi128EEESB_EEENS_10bfloat16_tEfNS_4arch4Sm90ELb1ELb0ELb0ELb0ELb0ELb1ELb0ELb0ELi2ELi1ELi2ELi1ELb0EEENS1_24CollectiveEpilogueBwdGQAISC_fSF_Li256ELb0ELb0EEENS1_25SingleTileBwdLPTSchedulerILb0ELi128ELb0EEEEEEEEEvNT_6ParamsE,@"STO_CUDA_ENTRY STV_DEFAULT"
_ZN7cutlass13device_kernelIN5flash11enable_sm90INS1_16FlashAttnBwdSm90INS1_25CollectiveMainloopBwdSm90ILi2ELi2ELi2EN4cute5tupleIJNS5_1CILi1EEES8_S8_EEENS6_IJNS7_ILi64EEENS7_ILi128EEESB_EEENS_10bfloat16_tEfNS_4arch4Sm90ELb1ELb0ELb0ELb0ELb0ELb1ELb0ELb0ELi2ELi1ELi2ELi1ELb0EEENS1_24CollectiveEpilogueBwdGQAISC_fSF_Li256ELb0ELb0EEENS1_25SingleTileBwdLPTSchedulerILb0ELi128ELb0EEEEEEEEEvNT_6ParamsE:
        /* <DEDUP_REMOVED lines=24> */
.L_x_2697:
[----:B------:R-:W-:Y:S05]  /*0180*/  BSYNC B0 ;  /* 0x0000000000007941 */ /* 0x000fea0003800000 */
.L_x_2696:
        /* <DEDUP_REMOVED lines=37> */
.L_x_2698:
        /* <DEDUP_REMOVED lines=22> */
.L_x_2699:
[----:B------:R-:W-:Y:S01]  /*0540*/  PLOP3.LUT P0, PT, PT, PT, UP0, 0x80, 0x0 ;  /* 0x000000000000781c */ /* 0x000fe20003f0f008 */
[----:B------:R-:W-:Y:S01]  /*0550*/  NOP ;  /* 0x0000000000007918 */ /* 0x000fe20000000000 */
[----:B------:R-:W-:Y:S01]  /*0560*/  BSSY B6, `(.L_x_2700) ;  /* 0x0000765000067945 */ /* 0x000fe20003800000 */
[----:B-12-4-:R-:W-:Y:S10]  /*0570*/  BAR.SYNC.DEFER_BLOCKING 0x0 ;  /* 0x0000000000007b1d */ /* 0x016ff40000010000 */
[----:B------:R-:W-:Y:S05]  /*0580*/  @!P0 BRA `(.L_x_2701) ;  /* 0x00000044002c8947 */ /* 0x000fea0003800000 */
.L_x_2702:
        /* <DEDUP_REMOVED lines=32> */
.L_x_2703:
[----:B------:R-:W-:Y:S01]  /*0790*/  ULDC UR7, c[0x0][0x8cc] ;  /* 0x0002330000077ab9 */ /* 0x000fe20000000800 */
[----:B------:R-:W-:Y:S01]  /*07a0*/  UMOV UR39, UR10 ;  /* 0x0000000a00277c82 */ /* 0x000fe20008000000 */
[----:B------:R-:W-:-:S11]  /*07b0*/  UISETP.NE.AND UP0, UPT, UR7, 0x1, UPT ;  /* 0x000000010700788c */ /* 0x000fd6000bf05270 */
[----:B------:R-:W-:Y:S02]  /*07c0*/  @UP0 ULDC.64 UR8, c[0x0][0x8d0] ;  /* 0x0002340000080ab9 */ /* 0x000fe40000000a00 */
[----:B------:R-:W-:-:S04]  /*07d0*/  UIMAD.WIDE.U32 UR4, UR10, UR8, URZ ;  /* 0x000000080a0472a5 */ /* 0x000fc8000f8e003f */
[----:B------:R-:W-:-:S04]  /*07e0*/  @UP0 USHF.R.U32.HI UR39, URZ, UR9, UR5 ;  /* 0x000000093f270299 */ /* 0x000fc80008011605 */
[----:B------:R-:W-:-:S12]  /*07f0*/  UIMAD UR4, UR39, UR7, URZ ;  /* 0x00000007270472a4 */ /* 0x000fd8000f8e023f */
.L_x_2704:
        /* <DEDUP_REMOVED lines=117> */
.L_x_2708:
        /* <DEDUP_REMOVED lines=15> */
.L_x_2707:
        /* <DEDUP_REMOVED lines=22> */
.L_x_2710:
        /* <DEDUP_REMOVED lines=15> */
.L_x_2709:
        /* <DEDUP_REMOVED lines=8> */
.L_x_2784:
        /* <DEDUP_REMOVED lines=15> */
.L_x_2712:
        /* <DEDUP_REMOVED lines=103> */
.L_x_2724:
[----:B------:R-:W-:-:S13]  /*1a70*/  ISETP.NE.AND P0, PT, R231, 0x3, PT ;  /* 0x00000003e700780c */ /* 0x000fda0003f05270 */
[----:B------:R-:W-:Y:S05]  /*1a80*/  @!P0 BRA `(.L_x_2714) ;  /* 0x0000000000048947 */ /* 0x000fea0003800000 */
[----:B------:R-:W-:Y:S01]  /*1a90*/  BPT.TRAP 0x1 ;  /* 0x000000040000795c */ /* 0x000fe20000300000 */
.L_x_2714:
[----:B------:R-:W-:Y:S01]  /*1aa0*/  IMAD R0, R3, 0x8, R228 ;  /* 0x0000000803007824 */ /* 0x000fe200078e02e4 */
[----:B------:R-:W-:-:S04]  /*1ab0*/  SHF.L.U32 R9, R4, 0x1f, RZ ;  /* 0x0000001f04097819 */ /* 0x000fc800000006ff */
[----:B------:R2:W3:Y:S01]  /*1ac0*/  SYNCS.PHASECHK.TRANS64.TRYWAIT P1, [R0+URZ+0x30810], R9 ;  /* 0x03081009000075a7 */ /* 0x0004e2000802017f */
[----:B------:R-:W-:Y:S05]  /*1ad0*/  @!P0 BRA `(.L_x_2715) ;  /* 0x0000000000048947 */ /* 0x000fea0003800000 */
[----:B------:R-:W-:Y:S01]  /*1ae0*/  BPT.TRAP 0x1 ;  /* 0x000000040000795c */ /* 0x000fe20000300000 */
.L_x_2715:
[----:B---3--:R-:W-:Y:S05]  /*1af0*/  @P1 BRA `(.L_x_2716) ;  /* 0x0000000000081947 */ /* 0x008fea0003800000 */
[----:B------:R-:W3:Y:S02]  /*1b00*/  SYNCS.PHASECHK.TRANS64.TRYWAIT P1, [R0+URZ+0x30810], R9 ;  /* 0x03081009000075a7 */ /* 0x000ee4000802017f */
[----:B---3--:R-:W-:Y:S05]  /*1b10*/  @!P1 BRA `(.L_x_2717) ;  /* 0x00000060005c9947 */ /* 0x008fea0003800000 */
.L_x_2716:
        /* <DEDUP_REMOVED lines=81> */
.L_x_2718:
[----:B------:R1:W1:Y:S01]  /*2030*/  SYNCS.PHASECHK.TRANS64.TRYWAIT P1, [R0+URZ+0x30830], R9 ;  /* 0x03083009000075a7 */ /* 0x000262000802017f */
[----:B------:R-:W-:Y:S05]  /*2040*/  @!P0 BRA `(.L_x_2719) ;  /* 0x0000000000048947 */ /* 0x000fea0003800000 */
[----:B------:R-:W-:Y:S01]  /*2050*/  BPT.TRAP 0x1 ;  /* 0x000000040000795c */ /* 0x000fe20000300000 */
.L_x_2719:
[----:B------:R-:W-:-:S05]  /*2060*/  VIADD R6, R228, 0x20000 ;  /* 0x00020000e4067836 */ /* 0x000fca0000000000 */
[----:B------:R-:W-:-:S04]  /*2070*/  SHF.R.U32.HI R6, RZ, 0x4, R6 ;  /* 0x00000004ff067819 */ /* 0x000fc80000011606 */
[----:B------:R-:W-:-:S04]  /*2080*/  LOP3.LUT R225, R6, 0x3fff, RZ, 0xc0, !PT ;  /* 0x00003fff06e17812 */ /* 0x000fc800078ec0ff */
[----:B------:R-:W-:Y:S01]  /*2090*/  LOP3.LUT R6, R225, 0x10000, RZ, 0xfc, !PT ;  /* 0x00010000e1067812 */ /* 0x000fe200078efcff */
[----:B-1----:R-:W-:Y:S06]  /*20a0*/  @P1 BRA `(.L_x_2720) ;  /* 0x0000000000081947 */ /* 0x002fec0003800000 */
[----:B------:R-:W1:Y:S02]  /*20b0*/  SYNCS.PHASECHK.TRANS64.TRYWAIT P1, [R0+URZ+0x30830], R9 ;  /* 0x03083009000075a7 */ /* 0x000e64000802017f */
[----:B-1----:R-:W-:Y:S05]  /*20c0*/  @!P1 BRA `(.L_x_2721) ;  /* 0x0000005c00049947 */ /* 0x002fea0003800000 */
.L_x_2720:
        /* <DEDUP_REMOVED lines=406> */
.L_x_2722:
        /* <DEDUP_REMOVED lines=49> */
.L_x_2723:
        /* <DEDUP_REMOVED lines=78> */
.L_x_2706:
[----:B------:R-:W-:Y:S05]  /*4220*/  @P0 BRA `(.L_x_2705) ;  /* 0x0000003800600947 */ /* 0x000fea0003800000 */
[----:B------:R-:W1:Y:S01]  /*4230*/  S2R R4, SR_TID.X ;  /* 0x0000000000047919 */ /* 0x000e620000002100 */
[----:B------:R-:W2:Y:S01]  /*4240*/  S2UR UR5, SR_CgaCtaId ;  /* 0x00000000000579c3 */ /* 0x000ea20000008800 */
[----:B------:R-:W-:Y:S01]  /*4250*/  ULDC UR4, c[0x0][0x850] ;  /* 0x0002140000047ab9 */ /* 0x000fe20000000800 */
[----:B------:R-:W-:Y:S01]  /*4260*/  USHF.L.U32 UR8, UR39, 0xe, URZ ;  /* 0x0000000e27087899 */ /* 0x000fe2000800063f */
[----:B------:R-:W-:Y:S01]  /*4270*/  BSSY B0, `(.L_x_2725) ;  /* 0x0000054000007945 */ /* 0x000fe20003800000 */
[----:B------:R-:W-:Y:S01]  /*4280*/  UISETP.NE.AND UP0, UPT, UR4, 0x1, UPT ;  /* 0x000000010400788c */ /* 0x000fe2000bf05270 */
[----:B------:R-:W-:Y:S02]  /*4290*/  ULDC.64 UR12, c[0x0][0x818] ;  /* 0x00020600000c7ab9 */ /* 0x000fe40000000a00 */
[----:B------:R-:W-:Y:S01]  /*42a0*/  UMOV UR4, 0x400 ;  /* 0x0000040000047882 */ /* 0x000fe20000000000 */
[----:B------:R-:W-:Y:S01]  /*42b0*/  USHF.R.S32.HI UR9, URZ, 0x1f, UR8 ;  /* 0x0000001f3f097899 */ /* 0x000fe20008011408 */
[----:B------:R-:W-:Y:S01]  /*42c0*/  ULDC.64 UR14, c[0x0][0x820] ;  /* 0x00020800000e7ab9 */ /* 0x000fe20000000a00 */
[----:B------:R-:W-:-:S05]  /*42d0*/  ULDC.64 UR16, c[0x0][0x848] ;  /* 0x0002120000107ab9 */ /* 0x000fca0000000a00 */
[----:B------:R-:W-:Y:S02]  /*42e0*/  @UP0 ULDC UR6, c[0x0][0x854] ;  /* 0x0002150000060ab9 */ /* 0x000fe40000000800 */
[----:B------:R-:W-:Y:S02]  /*42f0*/  UIMAD.WIDE.U32 UR6, UR36, UR6, URZ ;  /* 0x00000006240672a5 */ /* 0x000fe4000f8e003f */
[----:B--2---:R-:W-:-:S03]  /*4300*/  ULEA UR4, UR5, UR4, 0x18 ;  /* 0x0000000405047291 */ /* 0x004fc6000f8ec03f */
[----:B------:R-:W-:Y:S02]  /*4310*/  @UP0 ULDC UR5, c[0x0][0x858] ;  /* 0x0002160000050ab9 */ /* 0x000fe40000000800 */
[----:B------:R-:W-:Y:S01]  /*4320*/  @UP0 USHF.R.U32.HI UR36, URZ, UR5, UR7 ;  /* 0x000000053f240299 */ /* 0x000fe20008011607 */
[----:B-1----:R-:W-:-:S03]  /*4330*/  VIADD R5, R4, 0xffffff80 ;  /* 0xffffff8004057836 */ /* 0x002fc60000000000 */
[----:B------:R-:W-:Y:S02]  /*4340*/  USHF.R.S32.HI UR5, URZ, 0x1f, UR36 ;  /* 0x0000001f3f057899 */ /* 0x000fe40008011424 */
[----:B------:R-:W-:Y:S01]  /*4350*/  UIMAD.WIDE.U32 UR6, UR36, UR12, UR8 ;  /* 0x0000000c240672a5 */ /* 0x000fe2000f8e0008 */
[----:B------:R-:W-:Y:S01]  /*4360*/  SHF.R.S32.HI R0, RZ, 0x1f, R5 ;  /* 0x0000001fff007819 */ /* 0x000fe20000011405 */
[----:B------:R-:W-:Y:S01]  /*4370*/  UIMAD UR10, UR5, UR12, URZ ;  /* 0x0000000c050a72a4 */ /* 0x000fe2000f8e023f */
[----:B------:R-:W-:Y:S01]  /*4380*/  BAR.SYNC.DEFER_BLOCKING 0x1, 0x100 ;  /* 0x0044000000007b1d */ /* 0x000fe20000010000 */
[----:B------:R-:W-:Y:S02]  /*4390*/  ISETP.NE.AND P0, PT, R5, RZ, PT ;  /* 0x000000ff0500720c */ /* 0x000fe40003f05270 */
[----:B------:R-:W-:Y:S01]  /*43a0*/  LEA.HI R2, R0, R5, RZ, 0x7 ;  /* 0x0000000500027211 */ /* 0x000fe200078f38ff */
[----:B------:R-:W-:-:S03]  /*43b0*/  UIMAD UR10, UR36, UR13, UR10 ;  /* 0x0000000d240a72a4 */ /* 0x000fc6000f8e020a */
[C---:B------:R-:W-:Y:S01]  /*43c0*/  LOP3.LUT R0, R2.reuse, 0xfffff80, RZ, 0xc0, !PT ;  /* 0x0fffff8002007812 */ /* 0x040fe200078ec0ff */
[----:B------:R-:W-:Y:S01]  /*43d0*/  IMAD.SHL.U32 R2, R2, 0x40, RZ ;  /* 0x0000004002027824 */ /* 0x000fe200078e00ff */
[----:B------:R-:W-:Y:S01]  /*43e0*/  ULDC.64 UR12, c[0x0][0x840] ;  /* 0x00021000000c7ab9 */ /* 0x000fe20000000a00 */
[----:B------:R-:W-:Y:S02]  /*43f0*/  UIADD3 UR7, UR7, UR10, URZ ;  /* 0x0000000a07077290 */ /* 0x000fe4000fffe03f */
[----:B------:R-:W-:Y:S01]  /*4400*/  IMAD.IADD R0, R5, 0x1, -R0 ;  /* 0x0000000105007824 */ /* 0x000fe200078e0a00 */
[----:B------:R-:W-:Y:S01]  /*4410*/  LOP3.LUT R3, R2, 0x3fffe000, RZ, 0xc0, !PT ;  /* 0x3fffe00002037812 */ /* 0x000fe200078ec0ff */
[----:B------:R-:W-:Y:S02]  /*4420*/  UIMAD UR5, UR5, UR12, URZ ;  /* 0x0000000c050572a4 */ /* 0x000fe4000f8e023f */
[----:B------:R-:W-:Y:S02]  /*4430*/  UIMAD.WIDE.U32 UR8, UR36, UR12, UR8 ;  /* 0x0000000c240872a5 */ /* 0x000fe4000f8e0008 */
[----:B------:R-:W-:Y:S01]  /*4440*/  IMAD R0, R0, 0x4, R3 ;  /* 0x0000000400007824 */ /* 0x000fe200078e0203 */
[----:B------:R-:W-:-:S02]  /*4450*/  UIMAD UR12, UR36, UR13, UR5 ;  /* 0x0000000d240c72a4 */ /* 0x000fc4000f8e0205 */
[----:B------:R-:W-:Y:S02]  /*4460*/  USHF.R.S32.HI UR5, URZ, 0x1f, UR37 ;  /* 0x0000001f3f057899 */ /* 0x000fe40008011425 */
[----:B------:R-:W-:Y:S01]  /*4470*/  LEA R0, R0, UR4, 0x2 ;  /* 0x0000000400007c11 */ /* 0x000fe2000f8e10ff */
[----:B------:R-:W-:Y:S02]  /*4480*/  UIADD3 UR9, UR9, UR12, URZ ;  /* 0x0000000c09097290 */ /* 0x000fe4000fffe03f */
[----:B------:R-:W-:Y:S02]  /*4490*/  UIMAD UR11, UR5, UR14, URZ ;  /* 0x0000000e050b72a4 */ /* 0x000fe4000f8e023f */
[----:B------:R1:W-:Y:S01]  /*44a0*/  STS.128 [R0], R24 ;  /* 0x0000001800007388 */ /* 0x0003e20000000c00 */
[----:B------:R-:W-:Y:S02]  /*44b0*/  UIMAD UR5, UR5, UR16, URZ ;  /* 0x00000010050572a4 */ /* 0x000fe4000f8e023f */
[----:B------:R-:W-:Y:S01]  /*44c0*/  UIMAD UR11, UR37, UR15, UR11 ;  /* 0x0000000f250b72a4 */ /* 0x000fe2000f8e020b */
[----:B------:R1:W-:Y:S01]  /*44d0*/  STS.128 [R0+0x800], R28 ;  /* 0x0008001c00007388 */ /* 0x0003e20000000c00 */
[----:B------:R-:W-:-:S02]  /*44e0*/  UIMAD.WIDE.U32 UR6, UR37, UR14, UR6 ;  /* 0x0000000e250672a5 */ /* 0x000fc4000f8e0006 */
[----:B------:R-:W-:Y:S01]  /*44f0*/  UIMAD UR5, UR37, UR17, UR5 ;  /* 0x00000011250572a4 */ /* 0x000fe2000f8e0205 */
[----:B------:R1:W-:Y:S01]  /*4500*/  STS.128 [R0+0x1000], R32 ;  /* 0x0010002000007388 */ /* 0x0003e20000000c00 */
[----:B------:R-:W-:Y:S01]  /*4510*/  UIMAD.WIDE.U32 UR8, UR37, UR16, UR8 ;  /* 0x00000010250872a5 */ /* 0x000fe2000f8e0008 */
[----:B------:R-:W-:Y:S02]  /*4520*/  ULDC.64 UR12, c[0x0][0x800] ;  /* 0x00020000000c7ab9 */ /* 0x000fe40000000a00 */
[----:B------:R1:W-:Y:S01]  /*4530*/  STS.128 [R0+0x1800], R36 ;  /* 0x0018002400007388 */ /* 0x0003e20000000c00 */
[----:B------:R-:W-:Y:S01]  /*4540*/  ULDC.64 UR14, c[0x0][0x828] ;  /* 0x00020a00000e7ab9 */ /* 0x000fe20000000a00 */
[----:B------:R-:W-:Y:S02]  /*4550*/  UIADD3 UR7, UR7, UR11, URZ ;  /* 0x0000000b07077290 */ /* 0x000fe4000fffe03f */
[----:B------:R1:W-:Y:S01]  /*4560*/  STS.128 [R0+0x2000], R40 ;  /* 0x0020002800007388 */ /* 0x0003e20000000c00 */
[----:B------:R-:W-:-:S02]  /*4570*/  ULEA UR12, UP0, UR6, UR12, 0x2 ;  /* 0x0000000c060c7291 */ /* 0x000fc4000f80103f */
[----:B------:R-:W-:Y:S01]  /*4580*/  UIADD3 UR5, UR9, UR5, URZ ;  /* 0x0000000509057290 */ /* 0x000fe2000fffe03f */
[----:B------:R1:W-:Y:S01]  /*4590*/  STS.128 [R0+0x2800], R44 ;  /* 0x0028002c00007388 */ /* 0x0003e20000000c00 */
[----:B------:R-:W-:Y:S02]  /*45a0*/  ULEA UR14, UP1, UR8, UR14, 0x2 ;  /* 0x0000000e080e7291 */ /* 0x000fe4000f82103f */
        /* <DEDUP_REMOVED lines=25> */
.L_x_2727:
[----:B------:R-:W-:Y:S01]  /*4740*/  @P0 ELECT P1, URZ, PT ;  /* 0x00000000003f082f */ /* 0x000fe20003820000 */
[----:B------:R2:W-:-:S12]  /*4750*/  UBLKRED.G.S.ADD.F32.RN [UR6], [UR4], UR5, desc[UR8] ;  /* 0x00000806040073bb */ /* 0x0005d800080a1405 */
[----:B------:R-:W-:Y:S02]  /*4760*/  @P1 PLOP3.LUT P0, PT, P1, PT, PT, 0x8, 0x0 ;  /* 0x000000000000181c */ /* 0x000fe40000f0e170 */
[----:B------:R-:W-:-:S11]  /*4770*/  PLOP3.LUT P1, PT, PT, PT, PT, 0x8, 0x0 ;  /* 0x000000000000781c */ /* 0x000fd60003f2e170 */
[----:B--2---:R-:W-:Y:S05]  /*4780*/  @P0 BRA.U.ANY `(.L_x_2727) ;  /* 0xfffffffd00ec0947 */ /* 0x004fea000393ffff */
[----:B------:R0:W-:Y:S01]  /*4790*/  UTMACMDFLUSH ;  /* 0x00000000000079b7 */ /* 0x0001e20000000000 */
[----:B------:R-:W-:-:S04]  /*47a0*/  DEPBAR.LE SB0, 0x0 ;  /* 0x000080000000791a */ /* 0x000fc80000000000 */
.L_x_2726:
[----:B------:R-:W-:Y:S05]  /*47b0*/  BSYNC B0 ;  /* 0x0000000000007941 */ /* 0x000fea0003800000 */
.L_x_2725:
        /* <DEDUP_REMOVED lines=32> */
.L_x_2728:
        /* <DEDUP_REMOVED lines=8> */
.L_x_2701:
        /* <DEDUP_REMOVED lines=29> */
.L_x_2730:
[----:B------:R-:W-:Y:S01]  /*4c10*/  ULDC UR9, c[0x0][0x8cc] ;  /* 0x0002330000097ab9 */ /* 0x000fe20000000800 */
[----:B------:R-:W-:Y:S01]  /*4c20*/  UMOV UR7, UR8 ;  /* 0x0000000800077c82 */ /* 0x000fe20008000000 */
[----:B------:R-:W-:-:S11]  /*4c30*/  UISETP.NE.AND UP0, UPT, UR9, 0x1, UPT ;  /* 0x000000010900788c */ /* 0x000fd6000bf05270 */
[----:B------:R-:W-:Y:S02]  /*4c40*/  @UP0 ULDC.64 UR10, c[0x0][0x8d0] ;  /* 0x00023400000a0ab9 */ /* 0x000fe40000000a00 */
[----:B------:R-:W-:-:S04]  /*4c50*/  UIMAD.WIDE.U32 UR4, UR8, UR10, URZ ;  /* 0x0000000a080472a5 */ /* 0x000fc8000f8e003f */
[----:B------:R-:W-:-:S04]  /*4c60*/  @UP0 USHF.R.U32.HI UR7, URZ, UR11, UR5 ;  /* 0x0000000b3f070299 */ /* 0x000fc80008011605 */
[----:B------:R-:W-:-:S12]  /*4c70*/  UIMAD UR4, UR7, UR9, URZ ;  /* 0x00000009070472a4 */ /* 0x000fd8000f8e023f */
.L_x_2731:
        /* <DEDUP_REMOVED lines=67> */
.L_x_2734:
[----:B------:R-:W-:Y:S05]  /*50b0*/  BSYNC B0 ;  /* 0x0000000000007941 */ /* 0x000fea0003800000 */
.L_x_2733:
        /* <DEDUP_REMOVED lines=19> */
.L_x_2736:
[----:B------:R-:W-:Y:S05]  /*51f0*/  BSYNC B0 ;  /* 0x0000000000007941 */ /* 0x000fea0003800000 */
.L_x_2735:
[----:B------:R-:W-:Y:S06]  /*5200*/  BAR.ARV 0xa, 0xa0 ;  /* 0x0282800000007b1d */ /* 0x000fec0000002000 */
[----:B------:R-:W-:Y:S04]  /*5210*/  BSSY B0, `(.L_x_2737) ;  /* 0x0000003000007945 */ /* 0x000fe80003800000 */
[----:B------:R-:W-:Y:S05]  /*5220*/  @!P0 BRA `(.L_x_2738) ;  /* 0x0000000000048947 */ /* 0x000fea0003800000 */
[----:B------:R-:W-:-:S04]  /*5230*/  DEPBAR.LE SB0, 0x0 ;  /* 0x000080000000791a */ /* 0x000fc80000000000 */
.L_x_2738:
[----:B------:R-:W-:Y:S05]  /*5240*/  BSYNC B0 ;  /* 0x0000000000007941 */ /* 0x000fea0003800000 */
.L_x_2737:
[----:B------:R-:W-:Y:S06]  /*5250*/  BAR.ARV 0xb, 0xa0 ;  /* 0x02c2800000007b1d */ /* 0x000fec0000002000 */
[----:B------:R-:W-:Y:S01]  /*5260*/  UIADD3 UR12, UR8, 0x1, URZ ;  /* 0x00000001080c7890 */ /* 0x000fe2000fffe03f */
[----:B------:R-:W-:Y:S11]  /*5270*/  BRA `(.L_x_2739) ;  /* 0x0000000000047947 */ /* 0x000ff60003800000 */
.L_x_2732:
[----:B------:R-:W-:-:S05]  /*5280*/  UMOV UR12, UR8 ;  /* 0x00000008000c7c82 */ /* 0x000fca0008000000 */
.L_x_2739:
        /* <DEDUP_REMOVED lines=18> */
.L_x_2752:
        /* <DEDUP_REMOVED lines=20> */
.L_x_2741:
[----:B------:R-:W-:Y:S05]  /*54f0*/  BSYNC B0 ;  /* 0x0000000000007941 */ /* 0x000fea0003800000 */
.L_x_2740:
        /* <DEDUP_REMOVED lines=13> */
.L_x_2743:
[----:B------:R-:W-:Y:S05]  /*55d0*/  BSYNC B0 ;  /* 0x0000000000007941 */ /* 0x000fea0003800000 */
.L_x_2742:
[----:B------:R-:W-:Y:S06]  /*55e0*/  BAR.ARV 0xa, 0xa0 ;  /* 0x0282800000007b1d */ /* 0x000fec0000002000 */
[----:B------:R-:W-:Y:S04]  /*55f0*/  BSSY B0, `(.L_x_2744) ;  /* 0x0000003000007945 */ /* 0x000fe80003800000 */
[----:B------:R-:W-:Y:S05]  /*5600*/  @!P0 BRA `(.L_x_2745) ;  /* 0x0000000000048947 */ /* 0x000fea0003800000 */
[----:B------:R-:W-:-:S04]  /*5610*/  DEPBAR.LE SB0, 0x0 ;  /* 0x000080000000791a */ /* 0x000fc80000000000 */
.L_x_2745:
[----:B------:R-:W-:Y:S05]  /*5620*/  BSYNC B0 ;  /* 0x0000000000007941 */ /* 0x000fea0003800000 */
.L_x_2744:
        /* <DEDUP_REMOVED lines=13> */
.L_x_2747:
[----:B------:R-:W-:Y:S05]  /*5700*/  BSYNC B0 ;  /* 0x0000000000007941 */ /* 0x000fea0003800000 */
.L_x_2746:
        /* <DEDUP_REMOVED lines=13> */
.L_x_2749:
[----:B------:R-:W-:Y:S05]  /*57e0*/  BSYNC B0 ;  /* 0x0000000000007941 */ /* 0x000fea0003800000 */
.L_x_2748:
[----:B------:R-:W-:Y:S01]  /*57f0*/  UIADD3 UR12, UR12, 0x2, URZ ;  /* 0x000000020c0c7890 */ /* 0x000fe2000fffe03f */
[----:B------:R-:W-:Y:S06]  /*5800*/  BAR.ARV 0xa, 0xa0 ;  /* 0x0282800000007b1d */ /* 0x000fec0000002000 */
[----:B------:R-:W-:Y:S01]  /*5810*/  UISETP.GE.AND UP0, UPT, UR12, UR5, UPT ;  /* 0x000000050c00728c */ /* 0x000fe2000bf06270 */
[----:B------:R-:W-:Y:S04]  /*5820*/  BSSY B0, `(.L_x_2750) ;  /* 0x0000003000007945 */ /* 0x000fe80003800000 */
[----:B------:R-:W-:Y:S06]  /*5830*/  @!P0 BRA `(.L_x_2751) ;  /* 0x0000000000048947 */ /* 0x000fec0003800000 */
[----:B------:R-:W-:-:S04]  /*5840*/  DEPBAR.LE SB0, 0x0 ;  /* 0x000080000000791a */ /* 0x000fc80000000000 */
.L_x_2751:
[----:B------:R-:W-:Y:S05]  /*5850*/  BSYNC B0 ;  /* 0x0000000000007941 */ /* 0x000fea0003800000 */
.L_x_2750:
[----:B------:R-:W-:Y:S06]  /*5860*/  BAR.ARV 0xb, 0xa0 ;  /* 0x02c2800000007b1d */ /* 0x000fec0000002000 */
[----:B------:R-:W-:Y:S01]  /*5870*/  PLOP3.LUT P1, PT, PT, PT, UP0, 0x80, 0x0 ;  /* 0x000000000000781c */ /* 0x000fe20003f2f008 */
[----:B------:R-:W-:Y:S02]  /*5880*/  UIADD3 UR20, UR20, 0x4000, URZ ;  /* 0x0000400014147890 */ /* 0x000fe4000fffe03f */
[----:B------:R-:W-:-:S10]  /*5890*/  UIADD3 UR4, UR4, 0x4000, URZ ;  /* 0x0000400004047890 */ /* 0x000fd4000fffe03f */
[----:B------:R-:W-:Y:S05]  /*58a0*/  @!P1 BRA `(.L_x_2752) ;  /* 0xfffffff800c09947 */ /* 0x000fea000383ffff */
[----:B------:R-:W-:Y:S05]  /*58b0*/  BRA `(.L_x_2705) ;  /* 0x0000002000bc7947 */ /* 0x000fea0003800000 */
.L_x_2729:
        /* <DEDUP_REMOVED lines=21> */
.L_x_2753:
[----:B------:R-:W-:Y:S01]  /*5a10*/  ULDC UR8, c[0x0][0x8cc] ;  /* 0x0002330000087ab9 */ /* 0x000fe20000000800 */
[----:B------:R-:W-:Y:S01]  /*5a20*/  UMOV UR11, UR7 ;  /* 0x00000007000b7c82 */ /* 0x000fe20008000000 */
[----:B------:R-:W-:-:S11]  /*5a30*/  UISETP.NE.AND UP0, UPT, UR8, 0x1, UPT ;  /* 0x000000010800788c */ /* 0x000fd6000bf05270 */
[----:B------:R-:W-:Y:S02]  /*5a40*/  @UP0 ULDC.64 UR12, c[0x0][0x8d0] ;  /* 0x00023400000c0ab9 */ /* 0x000fe40000000a00 */
[----:B------:R-:W-:-:S04]  /*5a50*/  UIMAD.WIDE.U32 UR4, UR7, UR12, URZ ;  /* 0x0000000c070472a5 */ /* 0x000fc8000f8e003f */
[----:B------:R-:W-:-:S04]  /*5a60*/  @UP0 USHF.R.U32.HI UR11, URZ, UR13, UR5 ;  /* 0x0000000d3f0b0299 */ /* 0x000fc80008011605 */
[----:B------:R-:W-:-:S12]  /*5a70*/  UIMAD UR4, UR11, UR8, URZ ;  /* 0x000000080b0472a4 */ /* 0x000fd8000f8e023f */
.L_x_2754:
        /* <DEDUP_REMOVED lines=70> */
.L_x_2785:
        /* <DEDUP_REMOVED lines=15> */
.L_x_2758:
        /* <DEDUP_REMOVED lines=97> */
.L_x_2769:
[----:B--234-:R-:W-:-:S04]  /*65e0*/  SHF.L.U32 R21, R11, 0x1f, RZ ;  /* 0x0000001f0b157819 */ /* 0x01cfc800000006ff */
[----:B------:R-:W1:Y:S02]  /*65f0*/  SYNCS.PHASECHK.TRANS64.TRYWAIT P1, [R16+URZ+0x30840], R21 ;  /* 0x03084015100075a7 */ /* 0x000e64000802017f */
[----:B-1----:R-:W-:Y:S05]  /*6600*/  @!P1 BRA `(.L_x_2761) ;  /* 0x0000001400dc9947 */ /* 0x002fea0003800000 */
.L_x_2786:
[----:B------:R-:W-:Y:S05]  /*6610*/  @P0 BRA `(.L_x_2762) ;  /* 0x0000000000140947 */ /* 0x000fea0003800000 */
[----:B------:R-:W-:Y:S01]  /*6620*/  ISETP.NE.AND P1, PT, R6, RZ, PT ;  /* 0x000000ff0600720c */ /* 0x000fe20003f25270 */
[----:B------:R-:W-:-:S04]  /*6630*/  IMAD.MOV.U32 R3, RZ, RZ, 0x4100 ;  /* 0x00004100ff037424 */ /* 0x000fc800078e00ff */
[----:B------:R3:W-:Y:S08]  /*6640*/  SYNCS.ARRIVE.TRANS64 RZ, [R16+URZ+0x30830], R3 ;  /* 0x0308300310ff79a7 */ /* 0x0007f0000800003f */
[----:B------:R-:W-:Y:S05]  /*6650*/  @!P1 BRA `(.L_x_2762) ;  /* 0x0000000000049947 */ /* 0x000fea0003800000 */
[----:B------:R-:W-:Y:S01]  /*6660*/  BPT.TRAP 0x1 ;  /* 0x000000040000795c */ /* 0x000fe20000300000 */
.L_x_2762:
        /* <DEDUP_REMOVED lines=36> */
.L_x_2787:
[----:B------:R-:W-:Y:S05]  /*68b0*/  @P0 BRA `(.L_x_2764) ;  /* 0x0000000000140947 */ /* 0x000fea0003800000 */
[----:B------:R-:W-:Y:S01]  /*68c0*/  ISETP.NE.AND P1, PT, R6, RZ, PT ;  /* 0x000000ff0600720c */ /* 0x000fe20003f25270 */
[----:B------:R-:W-:-:S04]  /*68d0*/  IMAD.MOV.U32 R2, RZ, RZ, 0x4100 ;  /* 0x00004100ff027424 */ /* 0x000fc800078e00ff */
[----:B------:R3:W-:Y:S08]  /*68e0*/  SYNCS.ARRIVE.TRANS64 RZ, [R16+URZ+0x30818], R2 ;  /* 0x0308180210ff79a7 */ /* 0x0007f0000800003f */
[----:B------:R-:W-:Y:S05]  /*68f0*/  @!P1 BRA `(.L_x_2764) ;  /* 0x0000000000049947 */ /* 0x000fea0003800000 */
[----:B------:R-:W-:Y:S01]  /*6900*/  BPT.TRAP 0x1 ;  /* 0x000000040000795c */ /* 0x000fe20000300000 */
.L_x_2764:
        /* <DEDUP_REMOVED lines=36> */
.L_x_2788:
[----:B------:R-:W-:Y:S05]  /*6b50*/  @P0 BRA `(.L_x_2766) ;  /* 0x0000000000140947 */ /* 0x000fea0003800000 */
[----:B------:R-:W-:Y:S01]  /*6b60*/  ISETP.NE.AND P1, PT, R6, RZ, PT ;  /* 0x000000ff0600720c */ /* 0x000fe20003f25270 */
[----:B-123--:R-:W-:-:S04]  /*6b70*/  IMAD.MOV.U32 R21, RZ, RZ, 0x4100 ;  /* 0x00004100ff157424 */ /* 0x00efc800078e00ff */
[----:B------:R4:W-:Y:S08]  /*6b80*/  SYNCS.ARRIVE.TRANS64 RZ, [R16+URZ+0x30838], R21 ;  /* 0x0308381510ff79a7 */ /* 0x0009f0000800003f */
[----:B------:R-:W-:Y:S05]  /*6b90*/  @!P1 BRA `(.L_x_2766) ;  /* 0x0000000000049947 */ /* 0x000fea0003800000 */
[----:B------:R-:W-:Y:S01]  /*6ba0*/  BPT.TRAP 0x1 ;  /* 0x000000040000795c */ /* 0x000fe20000300000 */
.L_x_2766:
        /* <DEDUP_REMOVED lines=31> */
.L_x_2790:
[----:B------:R-:W-:Y:S05]  /*6da0*/  @P0 BRA `(.L_x_2768) ;  /* 0x0000000000140947 */ /* 0x000fea0003800000 */
[----:B------:R-:W-:Y:S01]  /*6db0*/  ISETP.NE.AND P1, PT, R6, RZ, PT ;  /* 0x000000ff0600720c */ /* 0x000fe20003f25270 */
[----:B------:R-:W-:-:S04]  /*6dc0*/  IMAD.MOV.U32 R5, RZ, RZ, 0x4100 ;  /* 0x00004100ff057424 */ /* 0x000fc800078e00ff */
[----:B------:R1:W-:Y:S08]  /*6dd0*/  SYNCS.ARRIVE.TRANS64 RZ, [R16+URZ+0x30810], R5 ;  /* 0x0308100510ff79a7 */ /* 0x0003f0000800003f */
[----:B------:R-:W-:Y:S05]  /*6de0*/  @!P1 BRA `(.L_x_2768) ;  /* 0x0000000000049947 */ /* 0x000fea0003800000 */
[----:B------:R-:W-:Y:S01]  /*6df0*/  BPT.TRAP 0x1 ;  /* 0x000000040000795c */ /* 0x000fe20000300000 */
.L_x_2768:
        /* <DEDUP_REMOVED lines=37> */
.L_x_2760:
        /* <DEDUP_REMOVED lines=8> */
.L_x_2791:
[----:B------:R-:W-:Y:S05]  /*70d0*/  @P0 BRA `(.L_x_2771) ;  /* 0x0000000000140947 */ /* 0x000fea0003800000 */
[----:B------:R-:W-:Y:S01]  /*70e0*/  ISETP.NE.AND P1, PT, R6, RZ, PT ;  /* 0x000000ff0600720c */ /* 0x000fe20003f25270 */
[----:B------:R-:W-:-:S04]  /*70f0*/  IMAD.MOV.U32 R5, RZ, RZ, 0x4100 ;  /* 0x00004100ff057424 */ /* 0x000fc800078e00ff */
[----:B------:R2:W-:Y:S08]  /*7100*/  SYNCS.ARRIVE.TRANS64 RZ, [R16+URZ+0x30830], R5 ;  /* 0x0308300510ff79a7 */ /* 0x0005f0000800003f */
[----:B------:R-:W-:Y:S05]  /*7110*/  @!P1 BRA `(.L_x_2771) ;  /* 0x0000000000049947 */ /* 0x000fea0003800000 */
[----:B------:R-:W-:Y:S01]  /*7120*/  BPT.TRAP 0x1 ;  /* 0x000000040000795c */ /* 0x000fe20000300000 */
.L_x_2771:
        /* <DEDUP_REMOVED lines=33> */
.L_x_2792:
[----:B------:R-:W-:Y:S05]  /*7340*/  @P0 BRA `(.L_x_2773) ;  /* 0x0000000000140947 */ /* 0x000fea0003800000 */
[----:B------:R-:W-:Y:S01]  /*7350*/  ISETP.NE.AND P0, PT, R6, RZ, PT ;  /* 0x000000ff0600720c */ /* 0x000fe20003f05270 */
[----:B------:R-:W-:-:S04]  /*7360*/  IMAD.MOV.U32 R5, RZ, RZ, 0x4100 ;  /* 0x00004100ff057424 */ /* 0x000fc800078e00ff */
[----:B------:R1:W-:Y:S08]  /*7370*/  SYNCS.ARRIVE.TRANS64 RZ, [R16+URZ+0x30818], R5 ;  /* 0x0308180510ff79a7 */ /* 0x0003f0000800003f */
[----:B------:R-:W-:Y:S05]  /*7380*/  @!P0 BRA `(.L_x_2773) ;  /* 0x0000000000048947 */ /* 0x000fea0003800000 */
[----:B------:R-:W-:Y:S01]  /*7390*/  BPT.TRAP 0x1 ;  /* 0x000000040000795c */ /* 0x000fe20000300000 */
.L_x_2773:
        /* <DEDUP_REMOVED lines=37> */
.L_x_2759:
[----:B------:R-:W1:Y:S01]  /*75f0*/  S2R R0, SR_TID.X ;  /* 0x0000000000007919 */ /* 0x000e620000002100 */
[----:B------:R-:W-:Y:S01]  /*7600*/  IMAD R3, R19, 0x8, R16 ;  /* 0x0000000813037824 */ /* 0x000fe200078e0210 */
[----:B-1----:R-:W-:Y:S02]  /*7610*/  LOP3.LUT R2, R0, 0x7f, RZ, 0xc0, !PT ;  /* 0x0000007f00027812 */ /* 0x002fe400078ec0ff */
[----:B------:R-:W-:Y:S02]  /*7620*/  SHF.L.U32 R0, R11, 0x1f, RZ ;  /* 0x0000001f0b007819 */ /* 0x000fe400000006ff */
[----:B------:R-:W-:Y:S02]  /*7630*/  ISETP.NE.AND P1, PT, R2, RZ, PT ;  /* 0x000000ff0200720c */ /* 0x000fe40003f25270 */
[----:B------:R-:W1:Y:S02]  /*7640*/  SYNCS.PHASECHK.TRANS64.TRYWAIT P0, [R3+URZ+0x30840], R0 ;  /* 0x03084000030075a7 */ /* 0x000e64000800017f */
[----:B-1----:R-:W-:Y:S09]  /*7650*/  @!P0 BRA `(.L_x_2774) ;  /* 0x0000000800448947 */ /* 0x002ff20003800000 */
.L_x_2793:
[----:B------:R-:W-:Y:S05]  /*7660*/  @P1 BRA `(.L_x_2775) ;  /* 0x0000000000181947 */ /* 0x000fea0003800000 */
[----:B------:R-:W1:Y:S01]  /*7670*/  S2R R2, SR_TID.X ;  /* 0x0000000000027919 */ /* 0x000e620000002100 */
[----:B------:R-:W-:-:S04]  /*7680*/  IMAD.MOV.U32 R0, RZ, RZ, 0x4100 ;  /* 0x00004100ff007424 */ /* 0x000fc800078e00ff */
[----:B------:R1:W-:Y:S02]  /*7690*/  SYNCS.ARRIVE.TRANS64 RZ, [R3+URZ+0x30830], R0 ;  /* 0x0308300003ff79a7 */ /* 0x0003e4000800003f */
[----:B-1----:R-:W-:-:S13]  /*76a0*/  LOP3.LUT P0, RZ, R2, 0x1f, RZ, 0xc0, !PT ;  /* 0x0000001f02ff7812 */ /* 0x002fda000780c0ff */
[----:B------:R-:W-:Y:S05]  /*76b0*/  @!P0 BRA `(.L_x_2775) ;  /* 0x0000000000048947 */ /* 0x000fea0003800000 */
[----:B------:R-:W-:Y:S01]  /*76c0*/  BPT.TRAP 0x1 ;  /* 0x000000040000795c */ /* 0x000fe20000300000 */
.L_x_2775:
        /* <DEDUP_REMOVED lines=40> */
.L_x_2756:
[----:B------:R-:W-:Y:S05]  /*7950*/  BSYNC B0 ;  /* 0x0000000000007941 */ /* 0x000fea0003800000 */
.L_x_2755:
[----:B------:R-:W-:-:S03]  /*7960*/  UMOV UR7, 0xffffffff ;  /* 0xffffffff00077882 */ /* 0x000fc60000000000 */
[----:B------:R-:W-:Y:S05]  /*7970*/  BRA.DIV UR7, `(.L_x_2776) ;  /* 0x0000000607907947 */ /* 0x000fea000b800000 */
[----:B------:R-:W-:-:S13]  /*7980*/  ELECT P6, URZ, PT ;  /* 0x00000000003f782f */ /* 0x000fda00038c0000 */
.L_x_2796:
[----:B------:R-:W-:Y:S05]  /*7990*/  @!P6 BRA `(.L_x_2705) ;  /* 0x000000000084e947 */ /* 0x000fea0003800000 */
[----:B------:R-:W-:-:S06]  /*79a0*/  ULOP3.LUT UR7, UR38, 0x2, URZ, 0xfc, !UPT ;  /* 0x0000000226077892 */ /* 0x000fcc000f8efc3f */
[----:B------:R-:W-:-:S05]  /*79b0*/  IMAD.U32 R2, RZ, RZ, UR7 ;  /* 0x00000007ff027e24 */ /* 0x000fca000f8e00ff */
[----:B------:R-:W-:-:S13]  /*79c0*/  ISETP.NE.AND P2, PT, R2, 0x3, PT ;  /* 0x000000030200780c */ /* 0x000fda0003f45270 */
[----:B------:R-:W-:Y:S05]  /*79d0*/  @!P2 BRA `(.L_x_2777) ;  /* 0x000000000004a947 */ /* 0x000fea0003800000 */
[----:B------:R-:W-:Y:S01]  /*79e0*/  BPT.TRAP 0x1 ;  /* 0x000000040000795c */ /* 0x000fe20000300000 */
.L_x_2777:
        /* <DEDUP_REMOVED lines=15> */
.L_x_2797:
[----:B------:R-:W2:Y:S02]  /*7ae0*/  SYNCS.PHASECHK.TRANS64.TRYWAIT P0, [R3+URZ], R2 ;  /* 0x00000002030075a7 */ /* 0x000ea4000800017f */
[----:B--2---:R-:W-:Y:S05]  /*7af0*/  @!P0 BRA `(.L_x_2779) ;  /* 0x0000000400648947 */ /* 0x004fea0003800000 */
.L_x_2798:
[----:B------:R-:W-:Y:S05]  /*7b00*/  @!P2 BRA `(.L_x_2780) ;  /* 0x000000000004a947 */ /* 0x000fea0003800000 */
[----:B------:R-:W-:Y:S01]  /*7b10*/  BPT.TRAP 0x1 ;  /* 0x000000040000795c */ /* 0x000fe20000300000 */
.L_x_2780:
[----:B--2---:R-:W-:-:S04]  /*7b20*/  VIADD R3, R7, 0x30840 ;  /* 0x0003084007037836 */ /* 0x004fc80000000000 */
[----:B------:R-:W-:-:S04]  /*7b30*/  IMAD R0, R0, 0x8, R3 ;  /* 0x0000000800007824 */ /* 0x000fc800078e0203 */
[----:B------:R-:W2:Y:S02]  /*7b40*/  SYNCS.PHASECHK.TRANS64.TRYWAIT P0, [R0+URZ], R5 ;  /* 0x00000005000075a7 */ /* 0x000ea4000800017f */
[----:B--2---:R-:W-:Y:S05]  /*7b50*/  @!P0 BRA `(.L_x_2781) ;  /* 0x0000000400608947 */ /* 0x004fea0003800000 */
.L_x_2799:
[----:B------:R-:W-:-:S07]  /*7b60*/  IMAD R3, R4, 0x8, R3 ;  /* 0x0000000804037824 */ /* 0x000fce00078e0203 */
.L_x_2782:
[----:B---3--:R3:W4:Y:S02]  /*7b70*/  SYNCS.PHASECHK.TRANS64.TRYWAIT P0, [R3+URZ], R2 ;  /* 0x00000002030075a7 */ /* 0x008724000800017f */
[----:B----4-:R-:W-:Y:S05]  /*7b80*/  @!P0 NANOSLEEP.SYNCS 0x989680 ;  /* 0x009896800000895d */ /* 0x010fea0003900000 */
[----:B------:R-:W4:Y:S02]  /*7b90*/  @!P0 SYNCS.PHASECHK.TRANS64 P0, [R3+URZ], R2 ;  /* 0x00000002030085a7 */ /* 0x000f24000800007f */
[----:B----4-:R-:W-:Y:S05]  /*7ba0*/  @!P0 BRA `(.L_x_2782) ;  /* 0xfffffffc00f08947 */ /* 0x010fea000383ffff */
.L_x_2705:
[----:B------:R-:W-:Y:S05]  /*7bb0*/  BSYNC B6 ;  /* 0x0000000000067941 */ /* 0x000fea0003800000 */
.L_x_2700:
[----:B------:R-:W-:Y:S05]  /*7bc0*/  EXIT ;  /* 0x000000000000794d */ /* 0x000fea0003800000 */
.L_x_2711:
[----:B------:R-:W-:Y:S02]  /*7bd0*/  IMAD.MOV.U32 R12, RZ, RZ, RZ ;  /* 0x000000ffff0c7224 */ /* 0x000fe400078e00ff */
[----:B------:R-:W-:Y:S02]  /*7be0*/  IMAD.MOV.U32 R11, RZ, RZ, 0x1f ;  /* 0x0000001fff0b7424 */ /* 0x000fe400078e00ff */
[----:B------:R-:W-:-:S07]  /*7bf0*/  IMAD.MOV.U32 R15, RZ, RZ, -0x1 ;  /* 0xffffffffff0f7424 */ /* 0x000fce00078e00ff */
[----:B------:R-:W-:Y:S05]  /*7c00*/  WARPSYNC.COLLECTIVE R15, `(.L_x_2783) ;  /* 0x000000000f087348 */ /* 0x000fea0003c00000 */
[----:B------:R1:W2:Y:S02]  /*7c10*/  SHFL.IDX P6, R14, R13, R12, R11 ;  /* 0x0000000c0d0e7389 */ /* 0x0002a400000c000b */
[----:B-12---:R-:W-:Y:S01]  /*7c20*/  ENDCOLLECTIVE ;  /* 0x000000000000791b */ /* 0x006fe20003800000 */
.L_x_2783:
[----:B------:R-:W-:Y:S05]  /*7c30*/  BRA `(.L_x_2784) ;  /* 0xffffff9400b47947 */ /* 0x000fea000383ffff */
.L_x_2713:
[----:B---3--:R3:W4:Y:S02]  /*7c40*/  SYNCS.PHASECHK.TRANS64.TRYWAIT P0, [R228+URZ+0x30800], R9 ;  /* 0x03080009e40075a7 */ /* 0x008724000800017f */
[----:B----4-:R-:W-:Y:S05]  /*7c50*/  @!P0 NANOSLEEP.SYNCS 0x989680 ;  /* 0x009896800000895d */ /* 0x010fea0003900000 */
[----:B------:R-:W4:Y:S02]  /*7c60*/  @!P0 SYNCS.PHASECHK.TRANS64 P0, [R228+URZ+0x30800], R9 ;  /* 0x03080009e40085a7 */ /* 0x000f24000800007f */
[----:B----4-:R-:W-:Y:S05]  /*7c70*/  @!P0 BRA `(.L_x_2713) ;  /* 0xfffffffc00f08947 */ /* 0x010fea000383ffff */
[----:B------:R-:W-:Y:S05]  /*7c80*/  BRA `(.L_x_2712) ;  /* 0xffffff9400dc7947 */ /* 0x000fea000383ffff */
.L_x_2717:
[----:B---3--:R3:W4:Y:S02]  /*7c90*/  SYNCS.PHASECHK.TRANS64.TRYWAIT P1, [R0+URZ+0x30810], R9 ;  /* 0x03081009000075a7 */ /* 0x008724000802017f */
[----:B----4-:R-:W-:Y:S05]  /*7ca0*/  @!P1 NANOSLEEP.SYNCS 0x989680 ;  /* 0x009896800000995d */ /* 0x010fea0003900000 */
[----:B------:R-:W4:Y:S02]  /*7cb0*/  @!P1 SYNCS.PHASECHK.TRANS64 P1, [R0+URZ+0x30810], R9 ;  /* 0x03081009000095a7 */ /* 0x000f24000802007f */
[----:B----4-:R-:W-:Y:S05]  /*7cc0*/  @!P1 BRA `(.L_x_2717) ;  /* 0xfffffffc00f09947 */ /* 0x010fea000383ffff */
[----:B------:R-:W-:Y:S05]  /*7cd0*/  BRA `(.L_x_2716) ;  /* 0xffffff9c00907947 */ /* 0x000fea000383ffff */
.L_x_2721:
[----:B------:R1:W1:Y:S02]  /*7ce0*/  SYNCS.PHASECHK.TRANS64.TRYWAIT P1, [R0+URZ+0x30830], R9 ;  /* 0x03083009000075a7 */ /* 0x000264000802017f */
[----:B-1----:R-:W-:Y:S05]  /*7cf0*/  @!P1 NANOSLEEP.SYNCS 0x989680 ;  /* 0x009896800000995d */ /* 0x002fea0003900000 */
[----:B------:R-:W1:Y:S02]  /*7d00*/  @!P1 SYNCS.PHASECHK.TRANS64 P1, [R0+URZ+0x30830], R9 ;  /* 0x03083009000095a7 */ /* 0x000e64000802007f */
[----:B-1----:R-:W-:Y:S05]  /*7d10*/  @!P1 BRA `(.L_x_2721) ;  /* 0xfffffffc00f09947 */ /* 0x002fea000383ffff */
[----:B------:R-:W-:Y:S05]  /*7d20*/  BRA `(.L_x_2720) ;  /* 0xffffffa000e87947 */ /* 0x000fea000383ffff */
.L_x_2757:
[----:B-1----:R1:W2:Y:S02]  /*7d30*/  SYNCS.PHASECHK.TRANS64.TRYWAIT P0, [R16+URZ+0x30820], R3 ;  /* 0x03082003100075a7 */ /* 0x0022a4000800017f */
[----:B--2---:R-:W-:Y:S05]  /*7d40*/  @!P0 NANOSLEEP.SYNCS 0x989680 ;  /* 0x009896800000895d */ /* 0x004fea0003900000 */
[----:B------:R-:W2:Y:S02]  /*7d50*/  @!P0 SYNCS.PHASECHK.TRANS64 P0, [R16+URZ+0x30820], R3 ;  /* 0x03082003100085a7 */ /* 0x000ea4000800007f */
[----:B--2---:R-:W-:Y:S05]  /*7d60*/  @!P0 BRA `(.L_x_2757) ;  /* 0xfffffffc00f08947 */ /* 0x004fea000383ffff */
[----:B------:R-:W-:Y:S05]  /*7d70*/  BRA `(.L_x_2785) ;  /* 0xffffffe000587947 */ /* 0x000fea000383ffff */
.L_x_2761:
[----:B-1----:R1:W3:Y:S02]  /*7d80*/  SYNCS.PHASECHK.TRANS64.TRYWAIT P1, [R16+URZ+0x30840], R21 ;  /* 0x03084015100075a7 */ /* 0x0022e4000802017f */
[----:B---3--:R-:W-:Y:S05]  /*7d90*/  @!P1 NANOSLEEP.SYNCS 0x989680 ;  /* 0x009896800000995d */ /* 0x008fea0003900000 */
[----:B------:R-:W3:Y:S02]  /*7da0*/  @!P1 SYNCS.PHASECHK.TRANS64 P1, [R16+URZ+0x30840], R21 ;  /* 0x03084015100095a7 */ /* 0x000ee4000802007f */
[----:B---3--:R-:W-:Y:S05]  /*7db0*/  @!P1 BRA `(.L_x_2761) ;  /* 0xfffffffc00f09947 */ /* 0x008fea000383ffff */
[----:B------:R-:W-:Y:S05]  /*7dc0*/  BRA `(.L_x_2786) ;  /* 0xffffffe800107947 */ /* 0x000fea000383ffff */
.L_x_2763:
[----:B--2---:R2:W3:Y:S02]  /*7dd0*/  SYNCS.PHASECHK.TRANS64.TRYWAIT P1, [R16+URZ+0x30828], R21 ;  /* 0x03082815100075a7 */ /* 0x0044e4000802017f */
[----:B---3--:R-:W-:Y:S05]  /*7de0*/  @!P1 NANOSLEEP.SYNCS 0x989680 ;  /* 0x009896800000995d */ /* 0x008fea0003900000 */
[----:B------:R-:W3:Y:S02]  /*7df0*/  @!P1 SYNCS.PHASECHK.TRANS64 P1, [R16+URZ+0x30828], R21 ;  /* 0x03082815100095a7 */ /* 0x000ee4000802007f */
[----:B---3--:R-:W-:Y:S05]  /*7e00*/  @!P1 BRA `(.L_x_2763) ;  /* 0xfffffffc00f09947 */ /* 0x008fea000383ffff */
[----:B------:R-:W-:Y:S05]  /*7e10*/  BRA `(.L_x_2787) ;  /* 0xffffffe800a47947 */ /* 0x000fea000383ffff */
.L_x_2765:
[----:B---3--:R3:W4:Y:S02]  /*7e20*/  SYNCS.PHASECHK.TRANS64.TRYWAIT P1, [R16+URZ+0x30848], R21 ;  /* 0x03084815100075a7 */ /* 0x008724000802017f */
[----:B----4-:R-:W-:Y:S05]  /*7e30*/  @!P1 NANOSLEEP.SYNCS 0x989680 ;  /* 0x009896800000995d */ /* 0x010fea0003900000 */
[----:B------:R-:W4:Y:S02]  /*7e40*/  @!P1 SYNCS.PHASECHK.TRANS64 P1, [R16+URZ+0x30848], R21 ;  /* 0x03084815100095a7 */ /* 0x000f24000802007f */
[----:B----4-:R-:W-:Y:S05]  /*7e50*/  @!P1 BRA `(.L_x_2765) ;  /* 0xfffffffc00f09947 */ /* 0x010fea000383ffff */
[----:B------:R-:W-:Y:S05]  /*7e60*/  BRA `(.L_x_2788) ;  /* 0xffffffec00387947 */ /* 0x000fea000383ffff */
.L_x_2767:
[----:B------:R-:W-:-:S07]  /*7e70*/  SHF.L.U32 R5, R11, 0x1f, RZ ;  /* 0x0000001f0b057819 */ /* 0x000fce00000006ff */
.L_x_2789:
[----:B------:R1:W1:Y:S02]  /*7e80*/  SYNCS.PHASECHK.TRANS64.TRYWAIT P1, [R16+URZ+0x30820], R5 ;  /* 0x03082005100075a7 */ /* 0x000264000802017f */
[----:B-1----:R-:W-:Y:S05]  /*7e90*/  @!P1 NANOSLEEP.SYNCS 0x989680 ;  /* 0x009896800000995d */ /* 0x002fea0003900000 */
[----:B------:R-:W1:Y:S02]  /*7ea0*/  @!P1 SYNCS.PHASECHK.TRANS64 P1, [R16+URZ+0x30820], R5 ;  /* 0x03082005100095a7 */ /* 0x000e64000802007f */
[----:B-1----:R-:W-:Y:S05]  /*7eb0*/  @!P1 BRA `(.L_x_2789) ;  /* 0xfffffffc00f09947 */ /* 0x002fea000383ffff */
[----:B------:R-:W-:Y:S05]  /*7ec0*/  BRA `(.L_x_2790) ;  /* 0xffffffec00b47947 */ /* 0x000fea000383ffff */
.L_x_2770:
[----:B-1----:R1:W2:Y:S02]  /*7ed0*/  SYNCS.PHASECHK.TRANS64.TRYWAIT P1, [R16+URZ+0x30840], R13 ;  /* 0x0308400d100075a7 */ /* 0x0022a4000802017f */
[----:B--2---:R-:W-:Y:S05]  /*7ee0*/  @!P1 NANOSLEEP.SYNCS 0x989680 ;  /* 0x009896800000995d */ /* 0x004fea0003900000 */
[----:B------:R-:W2:Y:S02]  /*7ef0*/  @!P1 SYNCS.PHASECHK.TRANS64 P1, [R16+URZ+0x30840], R13 ;  /* 0x0308400d100095a7 */ /* 0x000ea4000802007f */
[----:B--2---:R-:W-:Y:S05]  /*7f00*/  @!P1 BRA `(.L_x_2770) ;  /* 0xfffffffc00f09947 */ /* 0x004fea000383ffff */
[----:B------:R-:W-:Y:S05]  /*7f10*/  BRA `(.L_x_2791) ;  /* 0xfffffff0006c7947 */ /* 0x000fea000383ffff */
.L_x_2772:
[----:B--2---:R2:W1:Y:S02]  /*7f20*/  SYNCS.PHASECHK.TRANS64.TRYWAIT P1, [R16+URZ+0x30828], R13 ;  /* 0x0308280d100075a7 */ /* 0x004464000802017f */
[----:B-1----:R-:W-:Y:S05]  /*7f30*/  @!P1 NANOSLEEP.SYNCS 0x989680 ;  /* 0x009896800000995d */ /* 0x002fea0003900000 */
[----:B------:R-:W1:Y:S02]  /*7f40*/  @!P1 SYNCS.PHASECHK.TRANS64 P1, [R16+URZ+0x30828], R13 ;  /* 0x0308280d100095a7 */ /* 0x000e64000802007f */
[----:B-1----:R-:W-:Y:S05]  /*7f50*/  @!P1 BRA `(.L_x_2772) ;  /* 0xfffffffc00f09947 */ /* 0x002fea000383ffff */
[----:B------:R-:W-:Y:S05]  /*7f60*/  BRA `(.L_x_2792) ;  /* 0xfffffff000f47947 */ /* 0x000fea000383ffff */
.L_x_2774:
[----:B------:R1:W1:Y:S02]  /*7f70*/  SYNCS.PHASECHK.TRANS64.TRYWAIT P0, [R3+URZ+0x30840], R0 ;  /* 0x03084000030075a7 */ /* 0x000264000800017f */
[----:B-1----:R-:W-:Y:S05]  /*7f80*/  @!P0 NANOSLEEP.SYNCS 0x989680 ;  /* 0x009896800000895d */ /* 0x002fea0003900000 */
[----:B------:R-:W1:Y:S02]  /*7f90*/  @!P0 SYNCS.PHASECHK.TRANS64 P0, [R3+URZ+0x30840], R0 ;  /* 0x03084000030085a7 */ /* 0x000e64000800007f */
[----:B-1----:R-:W-:Y:S05]  /*7fa0*/  @!P0 BRA `(.L_x_2774) ;  /* 0xfffffffc00f08947 */ /* 0x002fea000383ffff */
[----:B------:R-:W-:Y:S05]  /*7fb0*/  BRA `(.L_x_2793) ;  /* 0xfffffff400a87947 */ /* 0x000fea000383ffff */
.L_x_2776:
[----:B------:R-:W-:Y:S01]  /*7fc0*/  BSSY B0, `(.L_x_2794) ;  /* 0x0000006000007945 */ /* 0x000fe20003800000 */
[----:B------:R-:W-:-:S07]  /*7fd0*/  IMAD.MOV.U32 R15, RZ, RZ, -0x1 ;  /* 0xffffffffff0f7424 */ /* 0x000fce00078e00ff */
[----:B------:R-:W-:Y:S05]  /*7fe0*/  WARPSYNC.COLLECTIVE R15, `(.L_x_2795) ;  /* 0x000000000f0c7348 */ /* 0x000fea0003c00000 */
[----:B------:R-:W-:Y:S02]  /*7ff0*/  ELECT P6, UR62, PT ;  /* 0x00000000003e782f */ /* 0x000fe400038c0000 */
[----:B------:R-:W-:Y:S01]  /*8000*/  MOV R14, UR62 ;  /* 0x0000003e000e7c02 */ /* 0x000fe20008000f00 */
[----:B------:R-:W-:Y:S10]  /*8010*/  ENDCOLLECTIVE ;  /* 0x000000000000791b */ /* 0x000ff40003800000 */
.L_x_2795:
[----:B------:R-:W-:Y:S05]  /*8020*/  BSYNC B0 ;  /* 0x0000000000007941 */ /* 0x000fea0003800000 */
.L_x_2794:
[----:B------:R-:W-:Y:S05]  /*8030*/  BRA `(.L_x_2796) ;  /* 0xfffffff800547947 */ /* 0x000fea000383ffff */
.L_x_2778:
[----:B-1----:R1:W2:Y:S02]  /*8040*/  SYNCS.PHASECHK.TRANS64.TRYWAIT P0, [R6+URZ], R5 ;  /* 0x00000005060075a7 */ /* 0x0022a4000800017f */
[----:B--2---:R-:W-:Y:S05]  /*8050*/  @!P0 NANOSLEEP.SYNCS 0x989680 ;  /* 0x009896800000895d */ /* 0x004fea0003900000 */
[----:B------:R-:W2:Y:S02]  /*8060*/  @!P0 SYNCS.PHASECHK.TRANS64 P0, [R6+URZ], R5 ;  /* 0x00000005060085a7 */ /* 0x000ea4000800007f */
[----:B--2---:R-:W-:Y:S05]  /*8070*/  @!P0 BRA `(.L_x_2778) ;  /* 0xfffffffc00f08947 */ /* 0x004fea000383ffff */
[----:B------:R-:W-:Y:S05]  /*8080*/  BRA `(.L_x_2797) ;  /* 0xfffffff800947947 */ /* 0x000fea000383ffff */
.L_x_2779:
[----:B--2---:R2:W3:Y:S02]  /*8090*/  SYNCS.PHASECHK.TRANS64.TRYWAIT P0, [R3+URZ], R2 ;  /* 0x00000002030075a7 */ /* 0x0044e4000800017f */
[----:B---3--:R-:W-:Y:S05]  /*80a0*/  @!P0 NANOSLEEP.SYNCS 0x989680 ;  /* 0x009896800000895d */ /* 0x008fea0003900000 */
[----:B------:R-:W3:Y:S02]  /*80b0*/  @!P0 SYNCS.PHASECHK.TRANS64 P0, [R3+URZ], R2 ;  /* 0x00000002030085a7 */ /* 0x000ee4000800007f */
[----:B---3--:R-:W-:Y:S05]  /*80c0*/  @!P0 BRA `(.L_x_2779) ;  /* 0xfffffffc00f08947 */ /* 0x008fea000383ffff */
[----:B------:R-:W-:Y:S05]  /*80d0*/  BRA `(.L_x_2798) ;  /* 0xfffffff800887947 */ /* 0x000fea000383ffff */
.L_x_2781:
[----:B--2---:R2:W3:Y:S02]  /*80e0*/  SYNCS.PHASECHK.TRANS64.TRYWAIT P0, [R0+URZ], R5 ;  /* 0x00000005000075a7 */ /* 0x0044e4000800017f */
[----:B---3--:R-:W-:Y:S05]  /*80f0*/  @!P0 NANOSLEEP.SYNCS 0x989680 ;  /* 0x009896800000895d */ /* 0x008fea0003900000 */
[----:B------:R-:W3:Y:S02]  /*8100*/  @!P0 SYNCS.PHASECHK.TRANS64 P0, [R0+URZ], R5 ;  /* 0x00000005000085a7 */ /* 0x000ee4000800007f */
[----:B---3--:R-:W-:Y:S05]  /*8110*/  @!P0 BRA `(.L_x_2781) ;  /* 0xfffffffc00f08947 */ /* 0x008fea000383ffff */
[----:B------:R-:W-:Y:S05]  /*8120*/  BRA `(.L_x_2799) ;  /* 0xfffffff8008c7947 */ /* 0x000fea000383ffff */
.L_x_2800:
        /* <DEDUP_REMOVED lines=13> */
.L_x_3703:


//--------------------- .text._ZN7cutlass13device_kernelIN5flash11enable_sm90INS1_16FlashAttnBwdSm90INS1_25CollectiveMainloopBwdSm90ILi2ELi2ELi2EN4cute5tupleIJNS5_1CILi1EEES8_S8_EEENS6_IJNS7_ILi64EEENS7_ILi128EEESB_EEENS_10bfloat16_tEfNS_4arch4Sm90ELb1ELb0ELb0ELb0ELb1ELb1ELb0ELb0ELi2ELi1ELi2ELi1ELb0EEENS1_24CollectiveEpilogueBwdGQAISC_fSF_Li256ELb0ELb1EEENS1_25SingleTileBwdLPTSchedulerILb0ELi128ELb1EEEEEEEEEvNT_6ParamsE --------------------------
	.section	.text._ZN7cutlass13device_kernelIN5flash11enable_sm90INS1_16FlashAttnBwdSm90INS1_25CollectiveMainloopBwdSm90ILi2ELi2ELi2EN4cute5tupleIJNS5_1CILi1EEES8_S8_EEENS6_IJNS7_ILi64EEENS7_ILi128EEESB_EEENS_10bfloat16_tEfNS_4arch4Sm90ELb1ELb0ELb0ELb0ELb1ELb1ELb0ELb0ELi2ELi1ELi2ELi1ELb0EEENS1_24CollectiveEpilogueBwdGQAISC_fSF_Li256ELb0ELb1EEENS1_25SingleTileBwdLPTSchedulerILb0ELi128ELb1EEEEEEEEEvNT_6ParamsE,"ax",@progbits
	.align	128
.text._ZN7cutlass13device_kernelIN5flash11enable_sm90INS1_16FlashAttnBwdSm90INS1_25CollectiveMainloopBwdSm90ILi2ELi2ELi2EN4cute5tupleIJNS5_1CILi1EEES8_S8_EEENS6_IJNS7_ILi64EEENS7_ILi128EEESB_EEENS_10bfloat16_tEfNS_4arch4Sm90ELb1ELb0ELb0ELb0ELb1ELb1ELb0ELb0ELi2ELi1ELi2ELi1ELb0EEENS1_24CollectiveEpilogueBwdGQAISC_fSF_Li256ELb0ELb1EEENS1_25SingleTileBwdLPTSchedulerILb0ELi128ELb1EEEEEEEEEvNT_6ParamsE:
        .type           _ZN7cutlass13device_kernelIN5flash11enable_sm90INS1_16FlashAttnBwdSm90INS1_25CollectiveMainloopBwdSm90ILi2ELi2ELi2EN4cute5tupleIJNS5_1CILi1EEES8_S8_EEENS6_IJNS7_ILi64EEENS7_ILi128EEESB_EEENS_10bfloat16_tEfNS_4arch4Sm90ELb1ELb0ELb0ELb0ELb1ELb1ELb0ELb0ELi2ELi1ELi2ELi1ELb0EEENS1_24CollectiveEpilogueBwdGQAISC_fSF_Li256ELb0ELb1EEENS1_25SingleTileBwdLPTSchedulerILb0ELi128ELb1EEEEEEEEEvNT_6ParamsE,@function
        .size           _ZN7cutlass13device_kernelIN5flash11enable_sm90INS1_16FlashAttnBwdSm90INS1_25CollectiveMainloopBwdSm90ILi2ELi2ELi2EN4cute5tupleIJNS5_1CILi1EEES8_S8_EEENS6_IJNS7_ILi64EEENS7_ILi128EEESB_EEENS_10bfloat16_tEfNS_4arch4Sm90ELb1ELb0ELb0ELb0ELb1ELb1ELb0ELb0ELi2ELi1ELi2ELi1ELb0EEENS1_24CollectiveEpilogueBwdGQAISC_fSF_Li256ELb0ELb1EEENS1_25SingleTileBwdLPTSchedulerILb0ELi128ELb1EEEEEEEEEvNT_6ParamsE,(.L_x_3704 - _ZN7cutlass13device_kernelIN5flash11enable_sm90INS1_16FlashAttnBwdSm90INS1_25CollectiveMainloopBwdSm90ILi2ELi2ELi2EN4cute5tupleIJNS5_1CILi1EEES8_S8_EEENS6_IJNS7_ILi64EEENS7_ILi128EEESB_EEENS_10bfloat16_tEfNS_4arch4Sm90ELb1ELb0ELb0ELb0ELb1ELb1ELb0ELb0ELi2ELi1ELi2ELi1ELb0EEENS1_24CollectiveEpilogueBwdGQAISC_fSF_Li256ELb0ELb1EEENS1_25SingleTileBwdLPTSchedulerILb0ELi128ELb1EEEEEEEEEvNT_6ParamsE)
        .other          _ZN7cutlass13device_kernelIN5flash11enable_sm90INS1_16FlashAttnBwdSm90INS1_25CollectiveMainloopBwdSm90ILi2ELi2ELi2EN4cute5tupleIJNS5_1CILi1EEES8_S8_EEENS6_IJNS7_ILi64EEENS7_ILi128EEESB_EEENS_10bfloat16_tEfNS_4arch4Sm90ELb1ELb0ELb0ELb0ELb1ELb1ELb0ELb0ELi2ELi1ELi2ELi1ELb0EEENS1_24CollectiveEpilogueBwdGQAISC_fSF_Li256ELb0ELb1EEENS1_25SingleTileBwdLPTSchedulerILb0ELi128ELb1EEEEEEEEEvNT_6ParamsE,@"STO_CUDA_ENTRY STV_DEFAULT"
_ZN7cutlass13device_kernelIN5flash11enable_sm90INS1_16FlashAttnBwdSm90INS1_25CollectiveMainloopBwdSm90ILi2ELi2ELi2EN4cute5tupleIJNS5_1CILi1EEES8_S8_EEENS6_IJNS7_ILi64EEENS7_ILi128EEESB_EEENS_10bfloat16_tEfNS_4arch4Sm90ELb1ELb0ELb0ELb0ELb1ELb1ELb0ELb0ELi2ELi1ELi2ELi1ELb0EEENS1_24CollectiveEpilogueBwdGQAISC_fSF_Li256ELb0ELb1EEENS1_25SingleTileBwdLPTSchedulerILb0ELi128ELb1EEEEEEEEEvNT_6ParamsE:
        /* <DEDUP_REMOVED lines=24> */
.L_x_2802:
[----:B------:R-:W-:Y:S05]  /*0180*/  BSYNC B0 ;  /* 0x0000000000007941 */ /* 0x000fea0003800000 */
.L_x_2801:
        /* <DEDUP_REMOVED lines=37> */
.L_x_2803:
        /* <DEDUP_REMOVED lines=22> */
.L_x_2804:
[----:B------:R-:W-:Y:S01]  /*0540*/  PLOP3.LUT P0, PT, PT, PT, UP0, 0x80, 0x0 ;  /* 0x000000000000781c */ /* 0x000fe20003f0f008 */
[----:B------:R-:W-:Y:S01]  /*0550*/  NOP ;  /* 0x0000000000007918 */ /* 0x000fe20000000000 */
[----:B------:R-:W-:Y:S01]  /*0560*/  ULDC.64 UR46, c[0x0][0x208] ;  /* 0x00008200002e7ab9 */ /* 0x000fe20000000a00 */
[----:B------:R-:W-:Y:S01]  /*0570*/  BSSY B6, `(.L_x_2805) ;  /* 0x000085a000067945 */ /* 0x000fe20003800000 */
[----:B-12-4-:R-:W-:Y:S09]  /*0580*/  BAR.SYNC.DEFER_BLOCKING 0x0 ;  /* 0x0000000000007b1d */ /* 0x016ff20000010000 */
[----:B------:R-:W-:Y:S05]  /*0590*/  @!P0 BRA `(.L_x_2806) ;  /* 0x00000048007c8947 */ /* 0x000fea0003800000 */
.L_x_2807:
        /* <DEDUP_REMOVED lines=32> */
.L_x_2808:
[----:B------:R-:W-:Y:S01]  /*07a0*/  ULDC UR7, c[0x0][0x8cc] ;  /* 0x0002330000077ab9 */ /* 0x000fe20000000800 */
[----:B------:R-:W-:Y:S01]  /*07b0*/  UMOV UR36, UR10 ;  /* 0x0000000a00247c82 */ /* 0x000fe20008000000 */
[----:B------:R-:W-:-:S11]  /*07c0*/  UISETP.NE.AND UP0, UPT, UR7, 0x1, UPT ;  /* 0x000000010700788c */ /* 0x000fd6000bf05270 */
[----:B------:R-:W-:Y:S02]  /*07d0*/  @UP0 ULDC.64 UR8, c[0x0][0x8d0] ;  /* 0x0002340000080ab9 */ /* 0x000fe40000000a00 */
[----:B------:R-:W-:-:S04]  /*07e0*/  UIMAD.WIDE.U32 UR4, UR10, UR8, URZ ;  /* 0x000000080a0472a5 */ /* 0x000fc8000f8e003f */
[----:B------:R-:W-:-:S04]  /*07f0*/  @UP0 USHF.R.U32.HI UR36, URZ, UR9, UR5 ;  /* 0x000000093f240299 */ /* 0x000fc80008011605 */
[----:B------:R-:W-:-:S12]  /*0800*/  UIMAD UR4, UR36, UR7, URZ ;  /* 0x00000007240472a4 */ /* 0x000fd8000f8e023f */
.L_x_2809:
        /* <DEDUP_REMOVED lines=120> */
.L_x_2813:
        /* <DEDUP_REMOVED lines=15> */
.L_x_2812:
        /* <DEDUP_REMOVED lines=22> */
.L_x_2815:
        /* <DEDUP_REMOVED lines=15> */
.L_x_2814:
        /* <DEDUP_REMOVED lines=8> */
.L_x_2919:
        /* <DEDUP_REMOVED lines=15> */
.L_x_2817:
        /* <DEDUP_REMOVED lines=103> */
.L_x_2829:
[----:B------:R-:W-:-:S13]  /*1ab0*/  ISETP.NE.AND P0, PT, R231, 0x3, PT ;  /* 0x00000003e700780c */ /* 0x000fda0003f05270 */
[----:B------:R-:W-:Y:S05]  /*1ac0*/  @!P0 BRA `(.L_x_2819) ;  /* 0x0000000000048947 */ /* 0x000fea0003800000 */
[----:B------:R-:W-:Y:S01]  /*1ad0*/  BPT.TRAP 0x1 ;  /* 0x000000040000795c */ /* 0x000fe20000300000 */
.L_x_2819:
[----:B------:R-:W-:Y:S01]  /*1ae0*/  IMAD R0, R3, 0x8, R228 ;  /* 0x0000000803007824 */ /* 0x000fe200078e02e4 */
[----:B------:R-:W-:-:S04]  /*1af0*/  SHF.L.U32 R9, R4, 0x1f, RZ ;  /* 0x0000001f04097819 */ /* 0x000fc800000006ff */
[----:B------:R2:W3:Y:S01]  /*1b00*/  SYNCS.PHASECHK.TRANS64.TRYWAIT P1, [R0+URZ+0x30810], R9 ;  /* 0x03081009000075a7 */ /* 0x0004e2000802017f */
[----:B------:R-:W-:Y:S05]  /*1b10*/  @!P0 BRA `(.L_x_2820) ;  /* 0x0000000000048947 */ /* 0x000fea0003800000 */
[----:B------:R-:W-:Y:S01]  /*1b20*/  BPT.TRAP 0x1 ;  /* 0x000000040000795c */ /* 0x000fe20000300000 */
.L_x_2820:
[----:B---3--:R-:W-:Y:S05]  /*1b30*/  @P1 BRA `(.L_x_2821) ;  /* 0x0000000000081947 */ /* 0x008fea0003800000 */
[----:B------:R-:W3:Y:S02]  /*1b40*/  SYNCS.PHASECHK.TRANS64.TRYWAIT P1, [R0+URZ+0x30810], R9 ;  /* 0x03081009000075a7 */ /* 0x000ee4000802017f */
[----:B---3--:R-:W-:Y:S05]  /*1b50*/  @!P1 BRA `(.L_x_2822) ;  /* 0x0000007000249947 */ /* 0x008fea0003800000 */
.L_x_2821:
        /* <DEDUP_REMOVED lines=81> */
.L_x_2823:
[----:B------:R1:W1:Y:S01]  /*2070*/  SYNCS.PHASECHK.TRANS64.TRYWAIT P1, [R0+URZ+0x30830], R9 ;  /* 0x03083009000075a7 */ /* 0x000262000802017f */
[----:B------:R-:W-:Y:S05]  /*2080*/  @!P0 BRA `(.L_x_2824) ;  /* 0x0000000000048947 */ /* 0x000fea0003800000 */
[----:B------:R-:W-:Y:S01]  /*2090*/  BPT.TRAP 0x1 ;  /* 0x000000040000795c */ /* 0x000fe20000300000 */
.L_x_2824:
[----:B------:R-:W-:-:S05]  /*20a0*/  VIADD R6, R228, 0x20000 ;  /* 0x00020000e4067836 */ /* 0x000fca0000000000 */
[----:B------:R-:W-:-:S04]  /*20b0*/  SHF.R.U32.HI R6, RZ, 0x4, R6 ;  /* 0x00000004ff067819 */ /* 0x000fc80000011606 */
[----:B------:R-:W-:-:S04]  /*20c0*/  LOP3.LUT R225, R6, 0x3fff, RZ, 0xc0, !PT ;  /* 0x00003fff06e17812 */ /* 0x000fc800078ec0ff */
[----:B------:R-:W-:Y:S01]  /*20d0*/  LOP3.LUT R6, R225, 0x10000, RZ, 0xfc, !PT ;  /* 0x00010000e1067812 */ /* 0x000fe200078efcff */
[----:B-1----:R-:W-:Y:S06]  /*20e0*/  @P1 BRA `(.L_x_2825) ;  /* 0x0000000000081947 */ /* 0x002fec0003800000 */
[----:B------:R-:W1:Y:S02]  /*20f0*/  SYNCS.PHASECHK.TRANS64.TRYWAIT P1, [R0+URZ+0x30830], R9 ;  /* 0x03083009000075a7 */ /* 0x000e64000802017f */
[----:B-1----:R-:W-:Y:S05]  /*2100*/  @!P1 BRA `(.L_x_2826) ;  /* 0x0000006800cc9947 */ /* 0x002fea0003800000 */
.L_x_2825:
        /* <DEDUP_REMOVED lines=406> */
.L_x_2827:
        /* <DEDUP_REMOVED lines=49> */
.L_x_2828:
        /* <DEDUP_REMOVED lines=78> */
.L_x_2811:
[----:B------:R-:W-:Y:S05]  /*4260*/  @P0 BRA `(.L_x_2810) ;  /* 0x0000004800280947 */ /* 0x000fea0003800000 */
[----:B------:R-:W1:Y:S01]  /*4270*/  S2R R4, SR_TID.X ;  /* 0x0000000000047919 */ /* 0x000e620000002100 */
[----:B------:R-:W-:Y:S01]  /*4280*/  ULDC UR8, c[0x0][0x850] ;  /* 0x0002140000087ab9 */ /* 0x000fe20000000800 */
[----:B------:R-:W2:Y:S01]  /*4290*/  S2UR UR11, SR_CgaCtaId ;  /* 0x00000000000b79c3 */ /* 0x000ea20000008800 */
[----:B------:R-:W-:Y:S01]  /*42a0*/  UISETP.NE.AND UP0, UPT, UR8, 0x1, UPT ;  /* 0x000000010800788c */ /* 0x000fe2000bf05270 */
[----:B------:R-:W-:Y:S01]  /*42b0*/  BSSY B0, `(.L_x_2830) ;  /* 0x000005d000007945 */ /* 0x000fe20003800000 */
[----:B------:R-:W-:Y:S01]  /*42c0*/  UMOV UR10, UR40 ;  /* 0x00000028000a7c82 */ /* 0x000fe20008000000 */
[----:B------:R-:W-:Y:S01]  /*42d0*/  ULOP3.LUT UR36, URZ, UR36, URZ, 0x33, !UPT ;  /* 0x000000243f247292 */ /* 0x000fe2000f8e333f */
[----:B------:R-:W-:Y:S01]  /*42e0*/  ULDC.64 UR12, c[0x0][0x818] ;  /* 0x00020600000c7ab9 */ /* 0x000fe20000000a00 */
[----:B------:R-:W-:Y:S01]  /*42f0*/  ULDC UR6, c[0x0][0x8b4] ;  /* 0x00022d0000067ab9 */ /* 0x000fe20000000800 */
[----:B------:R-:W-:Y:S01]  /*4300*/  ULDC UR16, c[0x0][0x870] ;  /* 0x00021c0000107ab9 */ /* 0x000fe20000000800 */
[----:B------:R-:W-:Y:S01]  /*4310*/  UIADD3 UR36, UR36, UR6, URZ ;  /* 0x0000000624247290 */ /* 0x000fe2000fffe03f */
[----:B------:R-:W-:-:S03]  /*4320*/  ULDC UR18, c[0x0][0x80c] ;  /* 0x0002030000127ab9 */ /* 0x000fc60000000800 */
[----:B------:R-:W-:Y:S01]  /*4330*/  @UP0 ULDC UR4, c[0x0][0x854] ;  /* 0x0002150000040ab9 */ /* 0x000fe20000000800 */
[----:B------:R-:W-:Y:S01]  /*4340*/  @UP0 ULDC UR7, c[0x0][0x858] ;  /* 0x0002160000070ab9 */ /* 0x000fe20000000800 */
[----:B------:R-:W-:Y:S02]  /*4350*/  UIMAD.WIDE.U32 UR4, UR40, UR4, URZ ;  /* 0x00000004280472a5 */ /* 0x000fe4000f8e003f */
[----:B------:R-:W-:Y:S02]  /*4360*/  UIMAD UR16, UR16, UR36, URZ ;  /* 0x00000024101072a4 */ /* 0x000fe4000f8e023f */
[----:B------:R-:W-:Y:S02]  /*4370*/  @UP0 USHF.R.U32.HI UR10, URZ, UR7, UR5 ;  /* 0x000000073f0a0299 */ /* 0x000fe40008011605 */
[----:B------:R-:W-:Y:S02]  /*4380*/  USHF.L.U32 UR6, UR36, 0xe, URZ ;  /* 0x0000000e24067899 */ /* 0x000fe4000800063f */
[----:B------:R-:W-:-:S02]  /*4390*/  USHF.R.S32.HI UR17, URZ, 0x1f, UR10 ;  /* 0x0000001f3f117899 */ /* 0x000fc4000801140a */
[----:B------:R-:W-:Y:S02]  /*43a0*/  UIMAD UR16, UR16, UR18, URZ ;  /* 0x00000012101072a4 */ /* 0x000fe4000f8e023f */
[----:B------:R-:W-:Y:S02]  /*43b0*/  UIMAD UR9, UR17, UR12, URZ ;  /* 0x0000000c110972a4 */ /* 0x000fe4000f8e023f */
[----:B------:R-:W-:Y:S01]  /*43c0*/  USHF.R.S32.HI UR7, URZ, 0x1f, UR6 ;  /* 0x0000001f3f077899 */ /* 0x000fe20008011406 */
[C---:B-1----:R-:W-:Y:S01]  /*43d0*/  VIADD R5, R4.reuse, 0xffffff80 ;  /* 0xffffff8004057836 */ /* 0x042fe20000000000 */
[----:B------:R-:W-:Y:S01]  /*43e0*/  UIMAD UR20, UR10, UR13, UR9 ;  /* 0x0000000d0a1472a4 */ /* 0x000fe2000f8e0209 */
[----:B------:R-:W-:Y:S01]  /*43f0*/  ISETP.NE.AND P1, PT, R4, 0x80, PT ;  /* 0x000000800400780c */ /* 0x000fe20003f25270 */
[----:B------:R-:W-:Y:S02]  /*4400*/  USHF.R.S32.HI UR19, URZ, 0x1f, UR16 ;  /* 0x0000001f3f137899 */ /* 0x000fe40008011410 */
[----:B------:R-:W-:Y:S01]  /*4410*/  SHF.R.S32.HI R0, RZ, 0x1f, R5 ;  /* 0x0000001fff007819 */ /* 0x000fe20000011405 */
[----:B------:R-:W-:Y:S01]  /*4420*/  UMOV UR9, 0x400 ;  /* 0x0000040000097882 */ /* 0x000fe20000000000 */
[----:B------:R-:W-:Y:S01]  /*4430*/  ULDC.64 UR14, c[0x0][0x840] ;  /* 0x00021000000e7ab9 */ /* 0x000fe20000000a00 */
[----:B--2---:R-:W-:Y:S01]  /*4440*/  ULEA UR9, UR11, UR9, 0x18 ;  /* 0x000000090b097291 */ /* 0x004fe2000f8ec03f */
[----:B------:R-:W-:Y:S01]  /*4450*/  LEA.HI R2, R0, R5, RZ, 0x7 ;  /* 0x0000000500027211 */ /* 0x000fe200078f38ff */
[----:B------:R-:W-:Y:S01]  /*4460*/  UIMAD UR11, UR37, UR18, URZ ;  /* 0x00000012250b72a4 */ /* 0x000fe2000f8e023f */
[----:B------:R-:W-:Y:S01]  /*4470*/  BAR.SYNC.DEFER_BLOCKING 0x1, 0x100 ;  /* 0x0044000000007b1d */ /* 0x000fe20000010000 */
[----:B------:R-:W-:Y:S01]  /*4480*/  UIMAD.WIDE.U32 UR4, UR10, UR12, UR6 ;  /* 0x0000000c0a0472a5 */ /* 0x000fe2000f8e0006 */
[C---:B------:R-:W-:Y:S01]  /*4490*/  LOP3.LUT R0, R2.reuse, 0xfffff80, RZ, 0xc0, !PT ;  /* 0x0fffff8002007812 */ /* 0x040fe200078ec0ff */
[----:B------:R-:W-:Y:S01]  /*44a0*/  IMAD.SHL.U32 R2, R2, 0x40, RZ ;  /* 0x0000004002027824 */ /* 0x000fe200078e00ff */
[----:B------:R-:W-:Y:S01]  /*44b0*/  USHF.R.S32.HI UR18, URZ, 0x1f, UR11 ;  /* 0x0000001f3f127899 */ /* 0x000fe2000801140b */
[C---:B------:R-:W-:Y:S01]  /*44c0*/  ISETP.NE.AND P0, PT, R5.reuse, RZ, PT ;  /* 0x000000ff0500720c */ /* 0x040fe20003f05270 */
[----:B------:R-:W-:Y:S01]  /*44d0*/  UIADD3 UR16, UP0, UP1, UR16, UR11, UR10 ;  /* 0x0000000b10107290 */ /* 0x000fe2000f91e00a */
[----:B------:R-:W-:Y:S01]  /*44e0*/  IMAD.IADD R0, R5, 0x1, -R0 ;  /* 0x0000000105007824 */ /* 0x000fe200078e0a00 */
[----:B------:R-:W-:Y:S01]  /*44f0*/  LOP3.LUT R3, R2, 0x3fffe000, RZ, 0xc0, !PT ;  /* 0x3fffe00002037812 */ /* 0x000fe200078ec0ff */
[----:B------:R-:W-:-:S02]  /*4500*/  UIMAD.WIDE.U32 UR6, UR10, UR14, UR6 ;  /* 0x0000000e0a0672a5 */ /* 0x000fc4000f8e0006 */
[----:B------:R-:W-:Y:S02]  /*4510*/  UIMAD UR21, UR17, UR14, URZ ;  /* 0x0000000e111572a4 */ /* 0x000fe4000f8e023f */
[----:B------:R-:W-:Y:S01]  /*4520*/  IMAD R0, R0, 0x4, R3 ;  /* 0x0000000400007824 */ /* 0x000fe200078e0203 */
[----:B------:R-:W-:Y:S02]  /*4530*/  UIADD3.X UR14, UR19, UR18, UR17, UP0, UP1 ;  /* 0x00000012130e7290 */ /* 0x000fe400087e2411 */
[----:B------:R-:W-:Y:S02]  /*4540*/  USHF.L.U32 UR11, UR16, 0x2, URZ ;  /* 0x00000002100b7899 */ /* 0x000fe4000800063f */
[----:B------:R-:W-:Y:S01]  /*4550*/  LEA R0, R0, UR9, 0x2 ;  /* 0x0000000900007c11 */ /* 0x000fe2000f8e10ff */
[----:B------:R-:W-:Y:S01]  /*4560*/  ULDC.64 UR12, c[0x0][0x868] ;  /* 0x00021a00000c7ab9 */ /* 0x000fe20000000a00 */
[----:B------:R-:W-:Y:S02]  /*4570*/  USHF.L.U64.HI UR14, UR16, 0x2, UR14 ;  /* 0x00000002100e7899 */ /* 0x000fe4000801020e */
[----:B------:R-:W-:Y:S01]  /*4580*/  UIADD3 UR16, UP0, UR11, UR12, URZ ;  /* 0x0000000c0b107290 */ /* 0x000fe2000ff1e03f */
[----:B------:R1:W-:Y:S01]  /*4590*/  STS.128 [R0], R24 ;  /* 0x0000001800007388 */ /* 0x0003e20000000c00 */
[----:B------:R-:W-:-:S02]  /*45a0*/  USHF.R.S32.HI UR12, URZ, 0x1f, UR37 ;  /* 0x0000001f3f0c7899 */ /* 0x000fc40008011425 */
[----:B------:R-:W-:Y:S01]  /*45b0*/  UIMAD UR15, UR10, UR15, UR21 ;  /* 0x0000000f0a0f72a4 */ /* 0x000fe2000f8e0215 */
[----:B------:R1:W-:Y:S01]  /*45c0*/  STS.128 [R0+0x800], R28 ;  /* 0x0008001c00007388 */ /* 0x0003e20000000c00 */
[----:B------:R-:W-:Y:S01]  /*45d0*/  ULDC.64 UR18, c[0x0][0x820] ;  /* 0x0002080000127ab9 */ /* 0x000fe20000000a00 */
[----:B------:R-:W-:Y:S01]  /*45e0*/  UIADD3.X UR17, UR14, UR13, URZ, UP0, !UPT ;  /* 0x0000000d0e117290 */ /* 0x000fe200087fe43f */
[----:B------:R-:W-:Y:S01]  /*45f0*/  IMAD.U32 R2, RZ, RZ, UR16 ;  /* 0x00000010ff027e24 */ /* 0x000fe2000f8e00ff */
[----:B------:R1:W-:Y:S01]  /*4600*/  STS.128 [R0+0x1000], R32 ;  /* 0x0010002000007388 */ /* 0x0003e20000000c00 */
[----:B------:R-:W-:Y:S01]  /*4610*/  ULDC.64 UR22, c[0x0][0x848] ;  /* 0x0002120000167ab9 */ /* 0x000fe20000000a00 */
[----:B------:R-:W-:Y:S02]  /*4620*/  UIMAD UR13, UR12, UR18, URZ ;  /* 0x000000120c0d72a4 */ /* 0x000fe4000f8e023f */
[----:B------:R1:W-:Y:S01]  /*4630*/  STS.128 [R0+0x1800], R36 ;  /* 0x0018002400007388 */ /* 0x0003e20000000c00 */
[----:B------:R-:W-:Y:S01]  /*4640*/  UIADD3 UR5, UR5, UR20, URZ ;  /* 0x0000001405057290 */ /* 0x000fe2000fffe03f */
[----:B------:R-:W-:Y:S01]  /*4650*/  IMAD.U32 R3, RZ, RZ, UR17 ;  /* 0x00000011ff037e24 */ /* 0x000fe2000f8e00ff */
        /* <DEDUP_REMOVED lines=15> */
[----:B------:R-:W-:Y:S01]  /*4750*/  ULEA UR18, UP0, UR4, UR18, 0x2 ;  /* 0x0000001204127291 */ /* 0x000fe2000f80103f */
[----:B------:R1:W-:Y:S01]  /*4760*/  STS.128 [R0+0x4800], R60 ;  /* 0x0048003c00007388 */ /* 0x0003e20000000c00 */
[----:B------:R-:W-:Y:S02]  /*4770*/  UIADD3 UR5, UR7, UR12, URZ ;  /* 0x0000000c07057290 */ /* 0x000fe4000fffe03f */
        /* <DEDUP_REMOVED lines=11> */
.L_x_2832:
[----:B------:R-:W2:Y:S04]  /*4830*/  LDG.E.STRONG.GPU R4, desc[UR46][R2.64] ;  /* 0x0000002e02047981 */ /* 0x000ea8000c1ef900 */
[----:B--2---:R-:W-:Y:S01]  /*4840*/  CCTL.IVALL ;  /* 0x00000000ff00798f */ /* 0x004fe20002000000 */
[----:B------:R-:W-:Y:S05]  /*4850*/  YIELD ;  /* 0x0000000000007946 */ /* 0x000fea0003800000 */
[----:B------:R-:W-:-:S13]  /*4860*/  ISETP.NE.AND P0, PT, R4, UR15, PT ;  /* 0x0000000f04007c0c */ /* 0x000fda000bf05270 */
[----:B------:R-:W-:Y:S05]  /*4870*/  @P0 BRA `(.L_x_2832) ;  /* 0xfffffffc00ec0947 */ /* 0x000fea000383ffff */
.L_x_2831:
[----:B------:R-:W-:Y:S05]  /*4880*/  BSYNC B0 ;  /* 0x0000000000007941 */ /* 0x000fea0003800000 */
.L_x_2830:
[----:B------:R-:W-:-:S03]  /*4890*/  UMOV UR4, 0xffffffff ;  /* 0xffffffff00047882 */ /* 0x000fc60000000000 */
[----:B------:R-:W-:Y:S05]  /*48a0*/  BRA.DIV UR4, `(.L_x_2833) ;  /* 0x0000004204f87947 */ /* 0x000fea000b800000 */
[----:B------:R-:W-:Y:S01]  /*48b0*/  NOP ;  /* 0x0000000000007918 */ /* 0x000fe20000000000 */
.L_x_2922:
        /* <DEDUP_REMOVED lines=15> */
.L_x_2836:
[----:B------:R-:W-:Y:S01]  /*49b0*/  @P0 ELECT P2, URZ, PT ;  /* 0x00000000003f082f */ /* 0x000fe20003840000 */
[----:B------:R2:W-:-:S12]  /*49c0*/  UBLKRED.G.S.ADD.F32.RN [UR4], [UR9], UR6, desc[UR12] ;  /* 0x00000c04090073bb */ /* 0x0005d800080a1406 */
[----:B------:R-:W-:Y:S02]  /*49d0*/  @P2 PLOP3.LUT P0, PT, P2, PT, PT, 0x8, 0x0 ;  /* 0x000000000000281c */ /* 0x000fe4000170e170 */
[----:B------:R-:W-:-:S11]  /*49e0*/  PLOP3.LUT P2, PT, PT, PT, PT, 0x8, 0x0 ;  /* 0x000000000000781c */ /* 0x000fd60003f4e170 */
[----:B--2---:R-:W-:Y:S05]  /*49f0*/  @P0 BRA.U.ANY `(.L_x_2836) ;  /* 0xfffffffd00ec0947 */ /* 0x004fea000393ffff */
[----:B------:R0:W-:Y:S01]  /*4a00*/  UTMACMDFLUSH ;  /* 0x00000000000079b7 */ /* 0x0001e20000000000 */
[----:B------:R-:W-:-:S04]  /*4a10*/  DEPBAR.LE SB0, 0x0 ;  /* 0x000080000000791a */ /* 0x000fc80000000000 */
.L_x_2835:
[----:B------:R-:W-:Y:S05]  /*4a20*/  BSYNC B0 ;  /* 0x0000000000007941 */ /* 0x000fea0003800000 */
.L_x_2834:
        /* <DEDUP_REMOVED lines=14> */
.L_x_2838:
[----:B------:R-:W-:Y:S05]  /*4b10*/  BSYNC B0 ;  /* 0x0000000000007941 */ /* 0x000fea0003800000 */
.L_x_2837:
        /* <DEDUP_REMOVED lines=24> */
.L_x_2841:
[----:B-12---:R-:W2:Y:S04]  /*4ca0*/  LDG.E.STRONG.GPU R0, desc[UR46][R2.64] ;  /* 0x0000002e02007981 */ /* 0x006ea8000c1ef900 */
[----:B--2---:R-:W-:Y:S01]  /*4cb0*/  CCTL.IVALL ;  /* 0x00000000ff00798f */ /* 0x004fe20002000000 */
[----:B------:R-:W-:Y:S05]  /*4cc0*/  YIELD ;  /* 0x0000000000007946 */ /* 0x000fea0003800000 */
[----:B------:R-:W-:-:S13]  /*4cd0*/  ISETP.NE.AND P0, PT, R0, UR15, PT ;  /* 0x0000000f00007c0c */ /* 0x000fda000bf05270 */
[----:B------:R-:W-:Y:S05]  /*4ce0*/  @P0 BRA `(.L_x_2841) ;  /* 0xfffffffc00ec0947 */ /* 0x000fea000383ffff */
.L_x_2840:
[----:B------:R-:W-:Y:S05]  /*4cf0*/  BSYNC B0 ;  /* 0x0000000000007941 */ /* 0x000fea0003800000 */
.L_x_2839:
[----:B------:R-:W-:-:S03]  /*4d00*/  UMOV UR4, 0xffffffff ;  /* 0xffffffff00047882 */ /* 0x000fc60000000000 */
[----:B------:R-:W-:Y:S05]  /*4d10*/  BRA.DIV UR4, `(.L_x_2842) ;  /* 0x0000003e04f87947 */ /* 0x000fea000b800000 */
[----:B------:R-:W-:Y:S01]  /*4d20*/  NOP ;  /* 0x0000000000007918 */ /* 0x000fe20000000000 */
.L_x_2925:
        /* <DEDUP_REMOVED lines=16> */
.L_x_2845:
[----:B------:R-:W-:Y:S01]  /*4e30*/  @P0 ELECT P2, URZ, PT ;  /* 0x00000000003f082f */ /* 0x000fe20003840000 */
[----:B------:R3:W-:-:S12]  /*4e40*/  UBLKRED.G.S.ADD.F32.RN [UR4], [UR9], UR6, desc[UR10] ;  /* 0x00000a04090073bb */ /* 0x0007d800080a1406 */
[----:B------:R-:W-:Y:S02]  /*4e50*/  @P2 PLOP3.LUT P0, PT, P2, PT, PT, 0x8, 0x0 ;  /* 0x000000000000281c */ /* 0x000fe4000170e170 */
[----:B------:R-:W-:-:S11]  /*4e60*/  PLOP3.LUT P2, PT, PT, PT, PT, 0x8, 0x0 ;  /* 0x000000000000781c */ /* 0x000fd60003f4e170 */
[----:B---3--:R-:W-:Y:S05]  /*4e70*/  @P0 BRA.U.ANY `(.L_x_2845) ;  /* 0xfffffffd00ec0947 */ /* 0x008fea000393ffff */
[----:B------:R0:W-:Y:S01]  /*4e80*/  UTMACMDFLUSH ;  /* 0x00000000000079b7 */ /* 0x0001e20000000000 */
[----:B------:R-:W-:-:S04]  /*4e90*/  DEPBAR.LE SB0, 0x0 ;  /* 0x000080000000791a */ /* 0x000fc80000000000 */
.L_x_2844:
[----:B------:R-:W-:Y:S05]  /*4ea0*/  BSYNC B0 ;  /* 0x0000000000007941 */ /* 0x000fea0003800000 */
.L_x_2843:
        /* <DEDUP_REMOVED lines=14> */
.L_x_2806:
        /* <DEDUP_REMOVED lines=29> */
.L_x_2847:
[----:B------:R-:W-:Y:S01]  /*5160*/  ULDC UR9, c[0x0][0x8cc] ;  /* 0x0002330000097ab9 */ /* 0x000fe20000000800 */
[----:B------:R-:W-:Y:S01]  /*5170*/  UMOV UR7, UR8 ;  /* 0x0000000800077c82 */ /* 0x000fe20008000000 */
[----:B------:R-:W-:-:S11]  /*5180*/  UISETP.NE.AND UP0, UPT, UR9, 0x1, UPT ;  /* 0x000000010900788c */ /* 0x000fd6000bf05270 */
[----:B------:R-:W-:Y:S02]  /*5190*/  @UP0 ULDC.64 UR10, c[0x0][0x8d0] ;  /* 0x00023400000a0ab9 */ /* 0x000fe40000000a00 */
[----:B------:R-:W-:-:S04]  /*51a0*/  UIMAD.WIDE.U32 UR4, UR8, UR10, URZ ;  /* 0x0000000a080472a5 */ /* 0x000fc8000f8e003f */
[----:B------:R-:W-:-:S04]  /*51b0*/  @UP0 USHF.R.U32.HI UR7, URZ, UR11, UR5 ;  /* 0x0000000b3f070299 */ /* 0x000fc80008011605 */
[----:B------:R-:W-:-:S12]  /*51c0*/  UIMAD UR4, UR7, UR9, URZ ;  /* 0x00000009070472a4 */ /* 0x000fd8000f8e023f */
.L_x_2848:
        /* <DEDUP_REMOVED lines=84> */
.L_x_2852:
[----:B------:R-:W2:Y:S04]  /*5710*/  LDG.E.STRONG.GPU R4, desc[UR46][R2.64] ;  /* 0x0000002e02047981 */ /* 0x000ea8000c1ef900 */
[----:B--2---:R-:W-:Y:S01]  /*5720*/  CCTL.IVALL ;  /* 0x00000000ff00798f */ /* 0x004fe20002000000 */
[----:B------:R-:W-:Y:S05]  /*5730*/  YIELD ;  /* 0x0000000000007946 */ /* 0x000fea0003800000 */
[----:B------:R-:W-:-:S13]  /*5740*/  ISETP.NE.AND P1, PT, R4, R5, PT ;  /* 0x000000050400720c */ /* 0x000fda0003f25270 */
[----:B------:R-:W-:Y:S05]  /*5750*/  @P1 BRA `(.L_x_2852) ;  /* 0xfffffffc00ec1947 */ /* 0x000fea000383ffff */
.L_x_2851:
[----:B------:R-:W-:Y:S05]  /*5760*/  BSYNC B0 ;  /* 0x0000000000007941 */ /* 0x000fea0003800000 */
.L_x_2850:
[----:B------:R-:W-:-:S03]  /*5770*/  UMOV UR4, 0xffffffff ;  /* 0xffffffff00047882 */ /* 0x000fc60000000000 */
[----:B------:R-:W-:Y:S05]  /*5780*/  BRA.DIV UR4, `(.L_x_2853) ;  /* 0x0000003604787947 */ /* 0x000fea000b800000 */
[----:B------:R-:W-:Y:S01]  /*5790*/  NOP ;  /* 0x0000000000007918 */ /* 0x000fe20000000000 */
.L_x_2928:
        /* <DEDUP_REMOVED lines=22> */
.L_x_2855:
[----:B------:R-:W-:Y:S05]  /*5900*/  BSYNC B0 ;  /* 0x0000000000007941 */ /* 0x000fea0003800000 */
.L_x_2854:
        /* <DEDUP_REMOVED lines=20> */
.L_x_2857:
[----:B------:R-:W-:Y:S05]  /*5a50*/  BSYNC B0 ;  /* 0x0000000000007941 */ /* 0x000fea0003800000 */
.L_x_2856:
[----:B------:R-:W-:Y:S06]  /*5a60*/  BAR.ARV 0xa, 0xa0 ;  /* 0x0282800000007b1d */ /* 0x000fec0000002000 */
[----:B------:R-:W-:Y:S04]  /*5a70*/  BSSY B0, `(.L_x_2858) ;  /* 0x0000003000007945 */ /* 0x000fe80003800000 */
[----:B------:R-:W-:Y:S05]  /*5a80*/  @!P0 BRA `(.L_x_2859) ;  /* 0x0000000000048947 */ /* 0x000fea0003800000 */
[----:B------:R-:W-:-:S04]  /*5a90*/  DEPBAR.LE SB0, 0x0 ;  /* 0x000080000000791a */ /* 0x000fc80000000000 */
.L_x_2859:
[----:B------:R-:W-:Y:S05]  /*5aa0*/  BSYNC B0 ;  /* 0x0000000000007941 */ /* 0x000fea0003800000 */
.L_x_2858:
        /* <DEDUP_REMOVED lines=19> */
.L_x_2861:
[----:B------:R-:W-:Y:S05]  /*5be0*/  BSYNC B0 ;  /* 0x0000000000007941 */ /* 0x000fea0003800000 */
.L_x_2860:
[----:B------:R-:W-:Y:S01]  /*5bf0*/  UIADD3 UR17, UR8, 0x1, URZ ;  /* 0x0000000108117890 */ /* 0x000fe2000fffe03f */
[----:B------:R-:W-:Y:S11]  /*5c00*/  BRA `(.L_x_2862) ;  /* 0x0000000000047947 */ /* 0x000ff60003800000 */
.L_x_2849:
[----:B------:R-:W-:-:S05]  /*5c10*/  UMOV UR17, UR8 ;  /* 0x0000000800117c82 */ /* 0x000fca0008000000 */
.L_x_2862:
        /* <DEDUP_REMOVED lines=12> */
.L_x_2887:
        /* <DEDUP_REMOVED lines=18> */
.L_x_2865:
[----:B------:R-:W2:Y:S04]  /*5e00*/  LDG.E.STRONG.GPU R4, desc[UR46][R2.64] ;  /* 0x0000002e02047981 */ /* 0x000ea8000c1ef900 */
[----:B--2---:R-:W-:Y:S01]  /*5e10*/  CCTL.IVALL ;  /* 0x00000000ff00798f */ /* 0x004fe20002000000 */
[----:B------:R-:W-:Y:S05]  /*5e20*/  YIELD ;  /* 0x0000000000007946 */ /* 0x000fea0003800000 */
[----:B------:R-:W-:-:S13]  /*5e30*/  ISETP.NE.AND P1, PT, R4, R5, PT ;  /* 0x000000050400720c */ /* 0x000fda0003f25270 */
[----:B------:R-:W-:Y:S05]  /*5e40*/  @P1 BRA `(.L_x_2865) ;  /* 0xfffffffc00ec1947 */ /* 0x000fea000383ffff */
.L_x_2864:
[----:B------:R-:W-:Y:S05]  /*5e50*/  BSYNC B0 ;  /* 0x0000000000007941 */ /* 0x000fea0003800000 */
.L_x_2863:
[----:B------:R-:W-:-:S03]  /*5e60*/  UMOV UR18, 0xffffffff ;  /* 0xffffffff00127882 */ /* 0x000fc60000000000 */
[----:B------:R-:W-:Y:S05]  /*5e70*/  BRA.DIV UR18, `(.L_x_2866) ;  /* 0x0000002e12d87947 */ /* 0x000fea000b800000 */
[----:B------:R-:W-:Y:S01]  /*5e80*/  NOP ;  /* 0x0000000000007918 */ /* 0x000fe20000000000 */
.L_x_2931:
        /* <DEDUP_REMOVED lines=19> */
.L_x_2868:
[----:B------:R-:W-:Y:S05]  /*5fc0*/  BSYNC B0 ;  /* 0x0000000000007941 */ /* 0x000fea0003800000 */
.L_x_2867:
        /* <DEDUP_REMOVED lines=15> */
.L_x_2870:
[----:B------:R-:W-:Y:S05]  /*60c0*/  BSYNC B0 ;  /* 0x0000000000007941 */ /* 0x000fea0003800000 */
.L_x_2869:
[----:B------:R-:W-:Y:S06]  /*60d0*/  BAR.ARV 0xa, 0xa0 ;  /* 0x0282800000007b1d */ /* 0x000fec0000002000 */
[----:B------:R-:W-:Y:S04]  /*60e0*/  BSSY B0, `(.L_x_2871) ;  /* 0x0000003000007945 */ /* 0x000fe80003800000 */
[----:B------:R-:W-:Y:S05]  /*60f0*/  @!P0 BRA `(.L_x_2872) ;  /* 0x0000000000048947 */ /* 0x000fea0003800000 */
[----:B------:R-:W-:-:S04]  /*6100*/  DEPBAR.LE SB0, 0x0 ;  /* 0x000080000000791a */ /* 0x000fc80000000000 */
.L_x_2872:
[----:B------:R-:W-:Y:S05]  /*6110*/  BSYNC B0 ;  /* 0x0000000000007941 */ /* 0x000fea0003800000 */
.L_x_2871:
        /* <DEDUP_REMOVED lines=19> */
.L_x_2874:
[----:B------:R-:W-:Y:S05]  /*6250*/  BSYNC B0 ;  /* 0x0000000000007941 */ /* 0x000fea0003800000 */
.L_x_2873:
        /* <DEDUP_REMOVED lines=17> */
.L_x_2877:
[----:B------:R-:W2:Y:S04]  /*6370*/  LDG.E.STRONG.GPU R4, desc[UR46][R2.64] ;  /* 0x0000002e02047981 */ /* 0x000ea8000c1ef900 */
[----:B--2---:R-:W-:Y:S01]  /*6380*/  CCTL.IVALL ;  /* 0x00000000ff00798f */ /* 0x004fe20002000000 */
[----:B------:R-:W-:Y:S05]  /*6390*/  YIELD ;  /* 0x0000000000007946 */ /* 0x000fea0003800000 */
[----:B------:R-:W-:-:S13]  /*63a0*/  ISETP.NE.AND P1, PT, R4, R5, PT ;  /* 0x000000050400720c */ /* 0x000fda0003f25270 */
[----:B------:R-:W-:Y:S05]  /*63b0*/  @P1 BRA `(.L_x_2877) ;  /* 0xfffffffc00ec1947 */ /* 0x000fea000383ffff */
.L_x_2876:
[----:B------:R-:W-:Y:S05]  /*63c0*/  BSYNC B0 ;  /* 0x0000000000007941 */ /* 0x000fea0003800000 */
.L_x_2875:
[----:B------:R-:W-:-:S03]  /*63d0*/  UMOV UR10, 0xffffffff ;  /* 0xffffffff000a7882 */ /* 0x000fc60000000000 */
[----:B------:R-:W-:Y:S05]  /*63e0*/  BRA.DIV UR10, `(.L_x_2878) ;  /* 0x0000002a0a987947 */ /* 0x000fea000b800000 */
[----:B------:R-:W-:Y:S01]  /*63f0*/  NOP ;  /* 0x0000000000007918 */ /* 0x000fe20000000000 */
.L_x_2934:
        /* <DEDUP_REMOVED lines=15> */
.L_x_2880:
[----:B------:R-:W-:Y:S05]  /*64f0*/  BSYNC B0 ;  /* 0x0000000000007941 */ /* 0x000fea0003800000 */
.L_x_2879:
        /* <DEDUP_REMOVED lines=15> */
.L_x_2882:
[----:B------:R-:W-:Y:S05]  /*65f0*/  BSYNC B0 ;  /* 0x0000000000007941 */ /* 0x000fea0003800000 */
.L_x_2881:
[----:B------:R-:W-:Y:S06]  /*6600*/  BAR.ARV 0xa, 0xa0 ;  /* 0x0282800000007b1d */ /* 0x000fec0000002000 */
[----:B------:R-:W-:Y:S04]  /*6610*/  BSSY B0, `(.L_x_2883) ;  /* 0x0000003000007945 */ /* 0x000fe80003800000 */
[----:B------:R-:W-:Y:S05]  /*6620*/  @!P0 BRA `(.L_x_2884) ;  /* 0x0000000000048947 */ /* 0x000fea0003800000 */
[----:B------:R-:W-:-:S04]  /*6630*/  DEPBAR.LE SB0, 0x0 ;  /* 0x000080000000791a */ /* 0x000fc80000000000 */
.L_x_2884:
[----:B------:R-:W-:Y:S05]  /*6640*/  BSYNC B0 ;  /* 0x0000000000007941 */ /* 0x000fea0003800000 */
.L_x_2883:
        /* <DEDUP_REMOVED lines=19> */
.L_x_2886:
[----:B------:R-:W-:Y:S05]  /*6780*/  BSYNC B0 ;  /* 0x0000000000007941 */ /* 0x000fea0003800000 */
.L_x_2885:
[----:B------:R-:W-:Y:S02]  /*6790*/  UIADD3 UR17, UR17, 0x2, URZ ;  /* 0x0000000211117890 */ /* 0x000fe4000fffe03f */
[----:B------:R-:W-:Y:S02]  /*67a0*/  UIADD3 UR4, UR4, 0x4000, URZ ;  /* 0x0000400004047890 */ /* 0x000fe4000fffe03f */
[----:B------:R-:W-:-:S06]  /*67b0*/  UISETP.GE.AND UP0, UPT, UR17, UR5, UPT ;  /* 0x000000051100728c */ /* 0x000fcc000bf06270 */
[----:B------:R-:W-:-:S13]  /*67c0*/  PLOP3.LUT P1, PT, PT, PT, UP0, 0x80, 0x0 ;  /* 0x000000000000781c */ /* 0x000fda0003f2f008 */
[----:B------:R-:W-:Y:S05]  /*67d0*/  @!P1 BRA `(.L_x_2887) ;  /* 0xfffffff400409947 */ /* 0x000fea000383ffff */
[----:B------:R-:W-:Y:S05]  /*67e0*/  BRA `(.L_x_2810) ;  /* 0x0000002000c87947 */ /* 0x000fea0003800000 */
.L_x_2846:
        /* <DEDUP_REMOVED lines=21> */
.L_x_2888:
[----:B------:R-:W-:Y:S01]  /*6940*/  ULDC UR9, c[0x0][0x8cc] ;  /* 0x0002330000097ab9 */ /* 0x000fe20000000800 */
[----:B------:R-:W-:Y:S01]  /*6950*/  UMOV UR7, UR8 ;  /* 0x0000000800077c82 */ /* 0x000fe20008000000 */
[----:B------:R-:W-:-:S11]  /*6960*/  UISETP.NE.AND UP0, UPT, UR9, 0x1, UPT ;  /* 0x000000010900788c */ /* 0x000fd6000bf05270 */
[----:B------:R-:W-:Y:S02]  /*6970*/  @UP0 ULDC.64 UR10, c[0x0][0x8d0] ;  /* 0x00023400000a0ab9 */ /* 0x000fe40000000a00 */
[----:B------:R-:W-:-:S04]  /*6980*/  UIMAD.WIDE.U32 UR4, UR8, UR10, URZ ;  /* 0x0000000a080472a5 */ /* 0x000fc8000f8e003f */
[----:B------:R-:W-:-:S04]  /*6990*/  @UP0 USHF.R.U32.HI UR7, URZ, UR11, UR5 ;  /* 0x0000000b3f070299 */ /* 0x000fc80008011605 */
[----:B------:R-:W-:-:S12]  /*69a0*/  UIMAD UR4, UR7, UR9, URZ ;  /* 0x00000009070472a4 */ /* 0x000fd8000f8e023f */
.L_x_2889:
        /* <DEDUP_REMOVED lines=73> */
.L_x_2935:
        /* <DEDUP_REMOVED lines=15> */
.L_x_2893:
        /* <DEDUP_REMOVED lines=97> */
.L_x_2904:
[----:B--234-:R-:W-:-:S04]  /*7540*/  SHF.L.U32 R21, R11, 0x1f, RZ ;  /* 0x0000001f0b157819 */ /* 0x01cfc800000006ff */
[----:B------:R-:W1:Y:S02]  /*7550*/  SYNCS.PHASECHK.TRANS64.TRYWAIT P1, [R16+URZ+0x30840], R21 ;  /* 0x03084015100075a7 */ /* 0x000e64000802017f */
[----:B-1----:R-:W-:Y:S05]  /*7560*/  @!P1 BRA `(.L_x_2896) ;  /* 0x0000001800689947 */ /* 0x002fea0003800000 */
.L_x_2936:
[----:B------:R-:W-:Y:S05]  /*7570*/  @P0 BRA `(.L_x_2897) ;  /* 0x0000000000140947 */ /* 0x000fea0003800000 */
[----:B------:R-:W-:Y:S01]  /*7580*/  ISETP.NE.AND P1, PT, R6, RZ, PT ;  /* 0x000000ff0600720c */ /* 0x000fe20003f25270 */
[----:B------:R-:W-:-:S04]  /*7590*/  IMAD.MOV.U32 R3, RZ, RZ, 0x4100 ;  /* 0x00004100ff037424 */ /* 0x000fc800078e00ff */
[----:B------:R3:W-:Y:S08]  /*75a0*/  SYNCS.ARRIVE.TRANS64 RZ, [R16+URZ+0x30830], R3 ;  /* 0x0308300310ff79a7 */ /* 0x0007f0000800003f */
[----:B------:R-:W-:Y:S05]  /*75b0*/  @!P1 BRA `(.L_x_2897) ;  /* 0x0000000000049947 */ /* 0x000fea0003800000 */
[----:B------:R-:W-:Y:S01]  /*75c0*/  BPT.TRAP 0x1 ;  /* 0x000000040000795c */ /* 0x000fe20000300000 */
.L_x_2897:
        /* <DEDUP_REMOVED lines=36> */
.L_x_2937:
[----:B------:R-:W-:Y:S05]  /*7810*/  @P0 BRA `(.L_x_2899) ;  /* 0x0000000000140947 */ /* 0x000fea0003800000 */
[----:B------:R-:W-:Y:S01]  /*7820*/  ISETP.NE.AND P1, PT, R6, RZ, PT ;  /* 0x000000ff0600720c */ /* 0x000fe20003f25270 */
[----:B------:R-:W-:-:S04]  /*7830*/  IMAD.MOV.U32 R2, RZ, RZ, 0x4100 ;  /* 0x00004100ff027424 */ /* 0x000fc800078e00ff */
[----:B------:R3:W-:Y:S08]  /*7840*/  SYNCS.ARRIVE.TRANS64 RZ, [R16+URZ+0x30818], R2 ;  /* 0x0308180210ff79a7 */ /* 0x0007f0000800003f */
[----:B------:R-:W-:Y:S05]  /*7850*/  @!P1 BRA `(.L_x_2899) ;  /* 0x0000000000049947 */ /* 0x000fea0003800000 */
[----:B------:R-:W-:Y:S01]  /*7860*/  BPT.TRAP 0x1 ;  /* 0x000000040000795c */ /* 0x000fe20000300000 */
.L_x_2899:
        /* <DEDUP_REMOVED lines=36> */
.L_x_2938:
[----:B------:R-:W-:Y:S05]  /*7ab0*/  @P0 BRA `(.L_x_2901) ;  /* 0x0000000000140947 */ /* 0x000fea0003800000 */
[----:B------:R-:W-:Y:S01]  /*7ac0*/  ISETP.NE.AND P1, PT, R6, RZ, PT ;  /* 0x000000ff0600720c */ /* 0x000fe20003f25270 */
[----:B-123--:R-:W-:-:S04]  /*7ad0*/  IMAD.MOV.U32 R21, RZ, RZ, 0x4100 ;  /* 0x00004100ff157424 */ /* 0x00efc800078e00ff */
[----:B------:R4:W-:Y:S08]  /*7ae0*/  SYNCS.ARRIVE.TRANS64 RZ, [R16+URZ+0x30838], R21 ;  /* 0x0308381510ff79a7 */ /* 0x0009f0000800003f */
[----:B------:R-:W-:Y:S05]  /*7af0*/  @!P1 BRA `(.L_x_2901) ;  /* 0x0000000000049947 */ /* 0x000fea0003800000 */
[----:B------:R-:W-:Y:S01]  /*7b00*/  BPT.TRAP 0x1 ;  /* 0x000000040000795c */ /* 0x000fe20000300000 */
.L_x_2901:
        /* <DEDUP_REMOVED lines=31> */
.L_x_2940:
[----:B------:R-:W-:Y:S05]  /*7d00*/  @P0 BRA `(.L_x_2903) ;  /* 0x0000000000140947 */ /* 0x000fea0003800000 */
[----:B------:R-:W-:Y:S01]  /*7d10*/  ISETP.NE.AND P1, PT, R6, RZ, PT ;  /* 0x000000ff0600720c */ /* 0x000fe20003f25270 */
[----:B------:R-:W-:-:S04]  /*7d20*/  IMAD.MOV.U32 R5, RZ, RZ, 0x4100 ;  /* 0x00004100ff057424 */ /* 0x000fc800078e00ff */
[----:B------:R1:W-:Y:S08]  /*7d30*/  SYNCS.ARRIVE.TRANS64 RZ, [R16+URZ+0x30810], R5 ;  /* 0x0308100510ff79a7 */ /* 0x0003f0000800003f */
[----:B------:R-:W-:Y:S05]  /*7d40*/  @!P1 BRA `(.L_x_2903) ;  /* 0x0000000000049947 */ /* 0x000fea0003800000 */
[----:B------:R-:W-:Y:S01]  /*7d50*/  BPT.TRAP 0x1 ;  /* 0x000000040000795c */ /* 0x000fe20000300000 */
.L_x_2903:
        /* <DEDUP_REMOVED lines=37> */
.L_x_2895:
        /* <DEDUP_REMOVED lines=8> */
.L_x_2941:
[----:B------:R-:W-:Y:S05]  /*8030*/  @P0 BRA `(.L_x_2906) ;  /* 0x0000000000140947 */ /* 0x000fea0003800000 */
[----:B------:R-:W-:Y:S01]  /*8040*/  ISETP.NE.AND P1, PT, R6, RZ, PT ;  /* 0x000000ff0600720c */ /* 0x000fe20003f25270 */
[----:B------:R-:W-:-:S04]  /*8050*/  IMAD.MOV.U32 R5, RZ, RZ, 0x4100 ;  /* 0x00004100ff057424 */ /* 0x000fc800078e00ff */
[----:B------:R2:W-:Y:S08]  /*8060*/  SYNCS.ARRIVE.TRANS64 RZ, [R16+URZ+0x30830], R5 ;  /* 0x0308300510ff79a7 */ /* 0x0005f0000800003f */
[----:B------:R-:W-:Y:S05]  /*8070*/  @!P1 BRA `(.L_x_2906) ;  /* 0x0000000000049947 */ /* 0x000fea0003800000 */
[----:B------:R-:W-:Y:S01]  /*8080*/  BPT.TRAP 0x1 ;  /* 0x000000040000795c */ /* 0x000fe20000300000 */
.L_x_2906:
        /* <DEDUP_REMOVED lines=33> */
.L_x_2942:
[----:B------:R-:W-:Y:S05]  /*82a0*/  @P0 BRA `(.L_x_2908) ;  /* 0x0000000000140947 */ /* 0x000fea0003800000 */
[----:B------:R-:W-:Y:S01]  /*82b0*/  ISETP.NE.AND P0, PT, R6, RZ, PT ;  /* 0x000000ff0600720c */ /* 0x000fe20003f05270 */
[----:B------:R-:W-:-:S04]  /*82c0*/  IMAD.MOV.U32 R5, RZ, RZ, 0x4100 ;  /* 0x00004100ff057424 */ /* 0x000fc800078e00ff */
[----:B------:R1:W-:Y:S08]  /*82d0*/  SYNCS.ARRIVE.TRANS64 RZ, [R16+URZ+0x30818], R5 ;  /* 0x0308180510ff79a7 */ /* 0x0003f0000800003f */
[----:B------:R-:W-:Y:S05]  /*82e0*/  @!P0 BRA `(.L_x_2908) ;  /* 0x0000000000048947 */ /* 0x000fea0003800000 */
[----:B------:R-:W-:Y:S01]  /*82f0*/  BPT.TRAP 0x1 ;  /* 0x000000040000795c */ /* 0x000fe20000300000 */
.L_x_2908:
        /* <DEDUP_REMOVED lines=37> */
.L_x_2894:
[----:B------:R-:W1:Y:S01]  /*8550*/  S2R R0, SR_TID.X ;  /* 0x0000000000007919 */ /* 0x000e620000002100 */
[----:B------:R-:W-:Y:S01]  /*8560*/  IMAD R3, R19, 0x8, R16 ;  /* 0x0000000813037824 */ /* 0x000fe200078e0210 */
[----:B-1----:R-:W-:Y:S02]  /*8570*/  LOP3.LUT R2, R0, 0x7f, RZ, 0xc0, !PT ;  /* 0x0000007f00027812 */ /* 0x002fe400078ec0ff */
[----:B------:R-:W-:Y:S02]  /*8580*/  SHF.L.U32 R0, R11, 0x1f, RZ ;  /* 0x0000001f0b007819 */ /* 0x000fe400000006ff */
[----:B------:R-:W-:Y:S02]  /*8590*/  ISETP.NE.AND P1, PT, R2, RZ, PT ;  /* 0x000000ff0200720c */ /* 0x000fe40003f25270 */
[----:B------:R-:W1:Y:S02]  /*85a0*/  SYNCS.PHASECHK.TRANS64.TRYWAIT P0, [R3+URZ+0x30840], R0 ;  /* 0x03084000030075a7 */ /* 0x000e64000800017f */
[----:B-1----:R-:W-:Y:S09]  /*85b0*/  @!P0 BRA `(.L_x_2909) ;  /* 0x0000000800d08947 */ /* 0x002ff20003800000 */
.L_x_2943:
[----:B------:R-:W-:Y:S05]  /*85c0*/  @P1 BRA `(.L_x_2910) ;  /* 0x0000000000181947 */ /* 0x000fea0003800000 */
[----:B------:R-:W1:Y:S01]  /*85d0*/  S2R R2, SR_TID.X ;  /* 0x0000000000027919 */ /* 0x000e620000002100 */
[----:B------:R-:W-:-:S04]  /*85e0*/  IMAD.MOV.U32 R0, RZ, RZ, 0x4100 ;  /* 0x00004100ff007424 */ /* 0x000fc800078e00ff */
[----:B------:R1:W-:Y:S02]  /*85f0*/  SYNCS.ARRIVE.TRANS64 RZ, [R3+URZ+0x30830], R0 ;  /* 0x0308300003ff79a7 */ /* 0x0003e4000800003f */
[----:B-1----:R-:W-:-:S13]  /*8600*/  LOP3.LUT P0, RZ, R2, 0x1f, RZ, 0xc0, !PT ;  /* 0x0000001f02ff7812 */ /* 0x002fda000780c0ff */
[----:B------:R-:W-:Y:S05]  /*8610*/  @!P0 BRA `(.L_x_2910) ;  /* 0x0000000000048947 */ /* 0x000fea0003800000 */
[----:B------:R-:W-:Y:S01]  /*8620*/  BPT.TRAP 0x1 ;  /* 0x000000040000795c */ /* 0x000fe20000300000 */
.L_x_2910:
        /* <DEDUP_REMOVED lines=40> */
.L_x_2891:
[----:B------:R-:W-:Y:S05]  /*88b0*/  BSYNC B0 ;  /* 0x0000000000007941 */ /* 0x000fea0003800000 */
.L_x_2890:
[----:B------:R-:W-:-:S03]  /*88c0*/  UMOV UR7, 0xffffffff ;  /* 0xffffffff00077882 */ /* 0x000fc60000000000 */
[----:B------:R-:W-:Y:S05]  /*88d0*/  BRA.DIV UR7, `(.L_x_2911) ;  /* 0x0000000a071c7947 */ /* 0x000fea000b800000 */
[----:B------:R-:W-:-:S13]  /*88e0*/  ELECT P6, URZ, PT ;  /* 0x00000000003f782f */ /* 0x000fda00038c0000 */
.L_x_2946:
[----:B------:R-:W-:Y:S05]  /*88f0*/  @!P6 BRA `(.L_x_2810) ;  /* 0x000000000084e947 */ /* 0x000fea0003800000 */
[----:B------:R-:W-:-:S06]  /*8900*/  ULOP3.LUT UR7, UR38, 0x2, URZ, 0xfc, !UPT ;  /* 0x0000000226077892 */ /* 0x000fcc000f8efc3f */
[----:B------:R-:W-:-:S05]  /*8910*/  IMAD.U32 R2, RZ, RZ, UR7 ;  /* 0x00000007ff027e24 */ /* 0x000fca000f8e00ff */
[----:B------:R-:W-:-:S13]  /*8920*/  ISETP.NE.AND P2, PT, R2, 0x3, PT ;  /* 0x000000030200780c */ /* 0x000fda0003f45270 */
[----:B------:R-:W-:Y:S05]  /*8930*/  @!P2 BRA `(.L_x_2912) ;  /* 0x000000000004a947 */ /* 0x000fea0003800000 */
[----:B------:R-:W-:Y:S01]  /*8940*/  BPT.TRAP 0x1 ;  /* 0x000000040000795c */ /* 0x000fe20000300000 */
.L_x_2912:
        /* <DEDUP_REMOVED lines=15> */
.L_x_2947:
[----:B------:R-:W2:Y:S02]  /*8a40*/  SYNCS.PHASECHK.TRANS64.TRYWAIT P0, [R3+URZ], R2 ;  /* 0x00000002030075a7 */ /* 0x000ea4000800017f */
[----:B--2---:R-:W-:Y:S05]  /*8a50*/  @!P0 BRA `(.L_x_2914) ;  /* 0x0000000400f08947 */ /* 0x004fea0003800000 */
.L_x_2948:
[----:B------:R-:W-:Y:S05]  /*8a60*/  @!P2 BRA `(.L_x_2915) ;  /* 0x000000000004a947 */ /* 0x000fea0003800000 */
[----:B------:R-:W-:Y:S01]  /*8a70*/  BPT.TRAP 0x1 ;  /* 0x000000040000795c */ /* 0x000fe20000300000 */
.L_x_2915:
[----:B--2---:R-:W-:-:S04]  /*8a80*/  VIADD R3, R7, 0x30840 ;  /* 0x0003084007037836 */ /* 0x004fc80000000000 */
[----:B------:R-:W-:-:S04]  /*8a90*/  IMAD R0, R0, 0x8, R3 ;  /* 0x0000000800007824 */ /* 0x000fc800078e0203 */
[----:B------:R-:W2:Y:S02]  /*8aa0*/  SYNCS.PHASECHK.TRANS64.TRYWAIT P0, [R0+URZ], R5 ;  /* 0x00000005000075a7 */ /* 0x000ea4000800017f */
[----:B--2---:R-:W-:Y:S05]  /*8ab0*/  @!P0 BRA `(.L_x_2916) ;  /* 0x0000000400ec8947 */ /* 0x004fea0003800000 */
.L_x_2949:
[----:B------:R-:W-:-:S07]  /*8ac0*/  IMAD R3, R4, 0x8, R3 ;  /* 0x0000000804037824 */ /* 0x000fce00078e0203 */
.L_x_2917:
[----:B---3--:R3:W4:Y:S02]  /*8ad0*/  SYNCS.PHASECHK.TRANS64.TRYWAIT P0, [R3+URZ], R2 ;  /* 0x00000002030075a7 */ /* 0x008724000800017f */
[----:B----4-:R-:W-:Y:S05]  /*8ae0*/  @!P0 NANOSLEEP.SYNCS 0x989680 ;  /* 0x009896800000895d */ /* 0x010fea0003900000 */
[----:B------:R-:W4:Y:S02]  /*8af0*/  @!P0 SYNCS.PHASECHK.TRANS64 P0, [R3+URZ], R2 ;  /* 0x00000002030085a7 */ /* 0x000f24000800007f */
[----:B----4-:R-:W-:Y:S05]  /*8b00*/  @!P0 BRA `(.L_x_2917) ;  /* 0xfffffffc00f08947 */ /* 0x010fea000383ffff */
.L_x_2810:
[----:B------:R-:W-:Y:S05]  /*8b10*/  BSYNC B6 ;  /* 0x0000000000067941 */ /* 0x000fea0003800000 */
.L_x_2805:
[----:B------:R-:W-:Y:S05]  /*8b20*/  EXIT ;  /* 0x000000000000794d */ /* 0x000fea0003800000 */
.L_x_2816:
[----:B------:R-:W-:Y:S02]  /*8b30*/  IMAD.MOV.U32 R12, RZ, RZ, RZ ;  /* 0x000000ffff0c7224 */ /* 0x000fe400078e00ff */
[----:B------:R-:W-:Y:S02]  /*8b40*/  IMAD.MOV.U32 R11, RZ, RZ, 0x1f ;  /* 0x0000001fff0b7424 */ /* 0x000fe400078e00ff */
[----:B------:R-:W-:-:S07]  /*8b50*/  IMAD.MOV.U32 R15, RZ, RZ, -0x1 ;  /* 0xffffffffff0f7424 */ /* 0x000fce00078e00ff */
[----:B------:R-:W-:Y:S05]  /*8b60*/  WARPSYNC.COLLECTIVE R15, `(.L_x_2918) ;  /* 0x000000000f087348 */ /* 0x000fea0003c00000 */
[----:B------:R1:W2:Y:S02]  /*8b70*/  SHFL.IDX P6, R14, R13, R12, R11 ;  /* 0x0000000c0d0e7389 */ /* 0x0002a400000c000b */
[----:B-12---:R-:W-:Y:S01]  /*8b80*/  ENDCOLLECTIVE ;  /* 0x000000000000791b */ /* 0x006fe20003800000 */
.L_x_2918:
[----:B------:R-:W-:Y:S05]  /*8b90*/  BRA `(.L_x_2919) ;  /* 0xffffff8400ec7947 */ /* 0x000fea000383ffff */
.L_x_2818:
[----:B---3--:R3:W4:Y:S02]  /*8ba0*/  SYNCS.PHASECHK.TRANS64.TRYWAIT P0, [R228+URZ+0x30800], R9 ;  /* 0x03080009e40075a7 */ /* 0x008724000800017f */
[----:B----4-:R-:W-:Y:S05]  /*8bb0*/  @!P0 NANOSLEEP.SYNCS 0x989680 ;  /* 0x009896800000895d */ /* 0x010fea0003900000 */
[----:B------:R-:W4:Y:S02]  /*8bc0*/  @!P0 SYNCS.PHASECHK.TRANS64 P0, [R228+URZ+0x30800], R9 ;  /* 0x03080009e40085a7 */ /* 0x000f24000800007f */
[----:B----4-:R-:W-:Y:S05]  /*8bd0*/  @!P0 BRA `(.L_x_2818) ;  /* 0xfffffffc00f08947 */ /* 0x010fea000383ffff */
[----:B------:R-:W-:Y:S05]  /*8be0*/  BRA `(.L_x_2817) ;  /* 0xffffff8800147947 */ /* 0x000fea000383ffff */
.L_x_2822:
[----:B---3--:R3:W4:Y:S02]  /*8bf0*/  SYNCS.PHASECHK.TRANS64.TRYWAIT P1, [R0+URZ+0x30810], R9 ;  /* 0x03081009000075a7 */ /* 0x008724000802017f */
[----:B----4-:R-:W-:Y:S05]  /*8c00*/  @!P1 NANOSLEEP.SYNCS 0x989680 ;  /* 0x009896800000995d */ /* 0x010fea0003900000 */
[----:B------:R-:W4:Y:S02]  /*8c10*/  @!P1 SYNCS.PHASECHK.TRANS64 P1, [R0+URZ+0x30810], R9 ;  /* 0x03081009000095a7 */ /* 0x000f24000802007f */
[----:B----4-:R-:W-:Y:S05]  /*8c20*/  @!P1 BRA `(.L_x_2822) ;  /* 0xfffffffc00f09947 */ /* 0x010fea000383ffff */
[----:B------:R-:W-:Y:S05]  /*8c30*/  BRA `(.L_x_2821) ;  /* 0xffffff8c00c87947 */ /* 0x000fea000383ffff */
.L_x_2826:
[----:B------:R1:W1:Y:S02]  /*8c40*/  SYNCS.PHASECHK.TRANS64.TRYWAIT P1, [R0+URZ+0x30830], R9 ;  /* 0x03083009000075a7 */ /* 0x000264000802017f */
[----:B-1----:R-:W-:Y:S05]  /*8c50*/  @!P1 NANOSLEEP.SYNCS 0x989680 ;  /* 0x009896800000995d */ /* 0x002fea0003900000 */
[----:B------:R-:W1:Y:S02]  /*8c60*/  @!P1 SYNCS.PHASECHK.TRANS64 P1, [R0+URZ+0x30830], R9 ;  /* 0x03083009000095a7 */ /* 0x000e64000802007f */
[----:B-1----:R-:W-:Y:S05]  /*8c70*/  @!P1 BRA `(.L_x_2826) ;  /* 0xfffffffc00f09947 */ /* 0x002fea000383ffff */
[----:B------:R-:W-:Y:S05]  /*8c80*/  BRA `(.L_x_2825) ;  /* 0xffffff9400207947 */ /* 0x000fea000383ffff */
.L_x_2833:
[----:B------:R-:W-:Y:S01]  /*8c90*/  BSSY B0, `(.L_x_2920) ;  /* 0x0000005000007945 */ /* 0x000fe20003800000 */
[----:B------:R-:W-:-:S07]  /*8ca0*/  IMAD.MOV.U32 R15, RZ, RZ, -0x1 ;  /* 0xffffffffff0f7424 */ /* 0x000fce00078e00ff */
[----:B-1----:R-:W-:Y:S05]  /*8cb0*/  WARPSYNC.COLLECTIVE R15, `(.L_x_2921) ;  /* 0x000000000f087348 */ /* 0x002fea0003c00000 */
[----:B------:R-:W-:Y:S01]  /*8cc0*/  NOP ;  /* 0x0000000000007918 */ /* 0x000fe20000000000 */
[----:B-1----:R-:W-:Y:S01]  /*8cd0*/  ENDCOLLECTIVE ;  /* 0x000000000000791b */ /* 0x002fe20003800000 */
.L_x_2921:
[----:B------:R-:W-:Y:S05]  /*8ce0*/  BSYNC B0 ;  /* 0x0000000000007941 */ /* 0x000fea0003800000 */
.L_x_2920:
[----:B------:R-:W-:Y:S05]  /*8cf0*/  BRA `(.L_x_2922) ;  /* 0xffffffb800f07947 */ /* 0x000fea000383ffff */
.L_x_2842:
[----:B------:R-:W-:Y:S01]  /*8d00*/  BSSY B0, `(.L_x_2923) ;  /* 0x0000005000007945 */ /* 0x000fe20003800000 */
[----:B------:R-:W-:-:S07]  /*8d10*/  IMAD.MOV.U32 R15, RZ, RZ, -0x1 ;  /* 0xffffffffff0f7424 */ /* 0x000fce00078e00ff */
[----:B-12---:R-:W-:Y:S05]  /*8d20*/  WARPSYNC.COLLECTIVE R15, `(.L_x_2924) ;  /* 0x000000000f087348 */ /* 0x006fea0003c00000 */
[----:B------:R-:W-:Y:S01]  /*8d30*/  NOP ;  /* 0x0000000000007918 */ /* 0x000fe20000000000 */
[----:B-12---:R-:W-:Y:S01]  /*8d40*/  ENDCOLLECTIVE ;  /* 0x000000000000791b */ /* 0x006fe20003800000 */
.L_x_2924:
[----:B------:R-:W-:Y:S05]  /*8d50*/  BSYNC B0 ;  /* 0x0000000000007941 */ /* 0x000fea0003800000 */
.L_x_2923:
[----:B------:R-:W-:Y:S05]  /*8d60*/  BRA `(.L_x_2925) ;  /* 0xffffffbc00f07947 */ /* 0x000fea000383ffff */
.L_x_2853:
[----:B------:R-:W-:Y:S01]  /*8d70*/  BSSY B0, `(.L_x_2926) ;  /* 0x0000005000007945 */ /* 0x000fe20003800000 */
[----:B------:R-:W-:-:S07]  /*8d80*/  IMAD.MOV.U32 R15, RZ, RZ, -0x1 ;  /* 0xffffffffff0f7424 */ /* 0x000fce00078e00ff */
[----:B------:R-:W-:Y:S05]  /*8d90*/  WARPSYNC.COLLECTIVE R15, `(.L_x_2927) ;  /* 0x000000000f087348 */ /* 0x000fea0003c00000 */
[----:B------:R-:W-:Y:S01]  /*8da0*/  NOP ;  /* 0x0000000000007918 */ /* 0x000fe20000000000 */
[----:B------:R-:W-:Y:S01]  /*8db0*/  ENDCOLLECTIVE ;  /* 0x000000000000791b */ /* 0x000fe20003800000 */
.L_x_2927:
[----:B------:R-:W-:Y:S05]  /*8dc0*/  BSYNC B0 ;  /* 0x0000000000007941 */ /* 0x000fea0003800000 */
.L_x_2926:
[----:B------:R-:W-:Y:S05]  /*8dd0*/  BRA `(.L_x_2928) ;  /* 0xffffffc800707947 */ /* 0x000fea000383ffff */
.L_x_2866:
[----:B------:R-:W-:Y:S01]  /*8de0*/  BSSY B0, `(.L_x_2929) ;  /* 0x0000005000007945 */ /* 0x000fe20003800000 */
[----:B------:R-:W-:-:S07]  /*8df0*/  IMAD.MOV.U32 R15, RZ, RZ, -0x1 ;  /* 0xffffffffff0f7424 */ /* 0x000fce00078e00ff */
[----:B------:R-:W-:Y:S05]  /*8e00*/  WARPSYNC.COLLECTIVE R15, `(.L_x_2930) ;  /* 0x000000000f087348 */ /* 0x000fea0003c00000 */
[----:B------:R-:W-:Y:S01]  /*8e10*/  NOP ;  /* 0x0000000000007918 */ /* 0x000fe20000000000 */
[----:B------:R-:W-:Y:S01]  /*8e20*/  ENDCOLLECTIVE ;  /* 0x000000000000791b */ /* 0x000fe20003800000 */
.L_x_2930:
[----:B------:R-:W-:Y:S05]  /*8e30*/  BSYNC B0 ;  /* 0x0000000000007941 */ /* 0x000fea0003800000 */
.L_x_2929:
[----:B------:R-:W-:Y:S05]  /*8e40*/  BRA `(.L_x_2931) ;  /* 0xffffffd000107947 */ /* 0x000fea000383ffff */
.L_x_2878:
[----:B------:R-:W-:Y:S01]  /*8e50*/  BSSY B0, `(.L_x_2932) ;  /* 0x0000005000007945 */ /* 0x000fe20003800000 */
[----:B------:R-:W-:-:S07]  /*8e60*/  IMAD.MOV.U32 R15, RZ, RZ, -0x1 ;  /* 0xffffffffff0f7424 */ /* 0x000fce00078e00ff */
[----:B------:R-:W-:Y:S05]  /*8e70*/  WARPSYNC.COLLECTIVE R15, `(.L_x_2933) ;  /* 0x000000000f087348 */ /* 0x000fea0003c00000 */
[----:B------:R-:W-:Y:S01]  /*8e80*/  NOP ;  /* 0x0000000000007918 */ /* 0x000fe20000000000 */
[----:B------:R-:W-:Y:S01]  /*8e90*/  ENDCOLLECTIVE ;  /* 0x000000000000791b */ /* 0x000fe20003800000 */
.L_x_2933:
[----:B------:R-:W-:Y:S05]  /*8ea0*/  BSYNC B0 ;  /* 0x0000000000007941 */ /* 0x000fea0003800000 */
.L_x_2932:
[----:B------:R-:W-:Y:S05]  /*8eb0*/  BRA `(.L_x_2934) ;  /* 0xffffffd400507947 */ /* 0x000fea000383ffff */
.L_x_2892:
[----:B-1----:R1:W2:Y:S02]  /*8ec0*/  SYNCS.PHASECHK.TRANS64.TRYWAIT P0, [R16+URZ+0x30820], R3 ;  /* 0x03082003100075a7 */ /* 0x0022a4000800017f */
[----:B--2---:R-:W-:Y:S05]  /*8ed0*/  @!P0 NANOSLEEP.SYNCS 0x989680 ;  /* 0x009896800000895d */ /* 0x004fea0003900000 */
[----:B------:R-:W2:Y:S02]  /*8ee0*/  @!P0 SYNCS.PHASECHK.TRANS64 P0, [R16+URZ+0x30820], R3 ;  /* 0x03082003100085a7 */ /* 0x000ea4000800007f */
[----:B--2---:R-:W-:Y:S05]  /*8ef0*/  @!P0 BRA `(.L_x_2892) ;  /* 0xfffffffc00f08947 */ /* 0x004fea000383ffff */
[----:B------:R-:W-:Y:S05]  /*8f00*/  BRA `(.L_x_2935) ;  /* 0xffffffdc00cc7947 */ /* 0x000fea000383ffff */
.L_x_2896:
[----:B-1----:R1:W3:Y:S02]  /*8f10*/  SYNCS.PHASECHK.TRANS64.TRYWAIT P1, [R16+URZ+0x30840], R21 ;  /* 0x03084015100075a7 */ /* 0x0022e4000802017f */
[----:B---3--:R-:W-:Y:S05]  /*8f20*/  @!P1 NANOSLEEP.SYNCS 0x989680 ;  /* 0x009896800000995d */ /* 0x008fea0003900000 */
[----:B------:R-:W3:Y:S02]  /*8f30*/  @!P1 SYNCS.PHASECHK.TRANS64 P1, [R16+URZ+0x30840], R21 ;  /* 0x03084015100095a7 */ /* 0x000ee4000802007f */
[----:B---3--:R-:W-:Y:S05]  /*8f40*/  @!P1 BRA `(.L_x_2896) ;  /* 0xfffffffc00f09947 */ /* 0x008fea000383ffff */
[----:B------:R-:W-:Y:S05]  /*8f50*/  BRA `(.L_x_2936) ;  /* 0xffffffe400847947 */ /* 0x000fea000383ffff */
.L_x_2898:
[----:B--2---:R2:W3:Y:S02]  /*8f60*/  SYNCS.PHASECHK.TRANS64.TRYWAIT P1, [R16+URZ+0x30828], R21 ;  /* 0x03082815100075a7 */ /* 0x0044e4000802017f */
[----:B---3--:R-:W-:Y:S05]  /*8f70*/  @!P1 NANOSLEEP.SYNCS 0x989680 ;  /* 0x009896800000995d */ /* 0x008fea0003900000 */
[----:B------:R-:W3:Y:S02]  /*8f80*/  @!P1 SYNCS.PHASECHK.TRANS64 P1, [R16+URZ+0x30828], R21 ;  /* 0x03082815100095a7 */ /* 0x000ee4000802007f */
[----:B---3--:R-:W-:Y:S05]  /*8f90*/  @!P1 BRA `(.L_x_2898) ;  /* 0xfffffffc00f09947 */ /* 0x008fea000383ffff */
[----:B------:R-:W-:Y:S05]  /*8fa0*/  BRA `(.L_x_2937) ;  /* 0xffffffe800187947 */ /* 0x000fea000383ffff */
.L_x_2900:
[----:B---3--:R3:W4:Y:S02]  /*8fb0*/  SYNCS.PHASECHK.TRANS64.TRYWAIT P1, [R16+URZ+0x30848], R21 ;  /* 0x03084815100075a7 */ /* 0x008724000802017f */
[----:B----4-:R-:W-:Y:S05]  /*8fc0*/  @!P1 NANOSLEEP.SYNCS 0x989680 ;  /* 0x009896800000995d */ /* 0x010fea0003900000 */
[----:B------:R-:W4:Y:S02]  /*8fd0*/  @!P1 SYNCS.PHASECHK.TRANS64 P1, [R16+URZ+0x30848], R21 ;  /* 0x03084815100095a7 */ /* 0x000f24000802007f */
[----:B----4-:R-:W-:Y:S05]  /*8fe0*/  @!P1 BRA `(.L_x_2900) ;  /* 0xfffffffc00f09947 */ /* 0x010fea000383ffff */
[----:B------:R-:W-:Y:S05]  /*8ff0*/  BRA `(.L_x_2938) ;  /* 0xffffffe800ac7947 */ /* 0x000fea000383ffff */
.L_x_2902:
[----:B------:R-:W-:-:S07]  /*9000*/  SHF.L.U32 R5, R11, 0x1f, RZ ;  /* 0x0000001f0b057819 */ /* 0x000fce00000006ff */
.L_x_2939:
[----:B------:R1:W1:Y:S02]  /*9010*/  SYNCS.PHASECHK.TRANS64.TRYWAIT P1, [R16+URZ+0x30820], R5 ;  /* 0x03082005100075a7 */ /* 0x000264000802017f */
[----:B-1----:R-:W-:Y:S05]  /*9020*/  @!P1 NANOSLEEP.SYNCS 0x989680 ;  /* 0x009896800000995d */ /* 0x002fea0003900000 */
[----:B------:R-:W1:Y:S02]  /*9030*/  @!P1 SYNCS.PHASECHK.TRANS64 P1, [R16+URZ+0x30820], R5 ;  /* 0x03082005100095a7 */ /* 0x000e64000802007f */
[----:B-1----:R-:W-:Y:S05]  /*9040*/  @!P1 BRA `(.L_x_2939) ;  /* 0xfffffffc00f09947 */ /* 0x002fea000383ffff */
[----:B------:R-:W-:Y:S05]  /*9050*/  BRA `(.L_x_2940) ;  /* 0xffffffec00287947 */ /* 0x000fea000383ffff */
.L_x_2905:
[----:B-1----:R1:W2:Y:S02]  /*9060*/  SYNCS.PHASECHK.TRANS64.TRYWAIT P1, [R16+URZ+0x30840], R13 ;  /* 0x0308400d100075a7 */ /* 0x0022a4000802017f */
[----:B--2---:R-:W-:Y:S05]  /*9070*/  @!P1 NANOSLEEP.SYNCS 0x989680 ;  /* 0x009896800000995d */ /* 0x004fea0003900000 */
[----:B------:R-:W2:Y:S02]  /*9080*/  @!P1 SYNCS.PHASECHK.TRANS64 P1, [R16+URZ+0x30840], R13 ;  /* 0x0308400d100095a7 */ /* 0x000ea4000802007f */
[----:B--2---:R-:W-:Y:S05]  /*9090*/  @!P1 BRA `(.L_x_2905) ;  /* 0xfffffffc00f09947 */ /* 0x004fea000383ffff */
[----:B------:R-:W-:Y:S05]  /*90a0*/  BRA `(.L_x_2941) ;  /* 0xffffffec00e07947 */ /* 0x000fea000383ffff */
.L_x_2907:
[----:B--2---:R2:W1:Y:S02]  /*90b0*/  SYNCS.PHASECHK.TRANS64.TRYWAIT P1, [R16+URZ+0x30828], R13 ;  /* 0x0308280d100075a7 */ /* 0x004464000802017f */
[----:B-1----:R-:W-:Y:S05]  /*90c0*/  @!P1 NANOSLEEP.SYNCS 0x989680 ;  /* 0x009896800000995d */ /* 0x002fea0003900000 */
[----:B------:R-:W1:Y:S02]  /*90d0*/  @!P1 SYNCS.PHASECHK.TRANS64 P1, [R16+URZ+0x30828], R13 ;  /* 0x0308280d100095a7 */ /* 0x000e64000802007f */
[----:B-1----:R-:W-:Y:S05]  /*90e0*/  @!P1 BRA `(.L_x_2907) ;  /* 0xfffffffc00f09947 */ /* 0x002fea000383ffff */
[----:B------:R-:W-:Y:S05]  /*90f0*/  BRA `(.L_x_2942) ;  /* 0xfffffff000687947 */ /* 0x000fea000383ffff */
.L_x_2909:
[----:B------:R1:W1:Y:S02]  /*9100*/  SYNCS.PHASECHK.TRANS64.TRYWAIT P0, [R3+URZ+0x30840], R0 ;  /* 0x03084000030075a7 */ /* 0x000264000800017f */
[----:B-1----:R-:W-:Y:S05]  /*9110*/  @!P0 NANOSLEEP.SYNCS 0x989680 ;  /* 0x009896800000895d */ /* 0x002fea0003900000 */
[----:B------:R-:W1:Y:S02]  /*9120*/  @!P0 SYNCS.PHASECHK.TRANS64 P0, [R3+URZ+0x30840], R0 ;  /* 0x03084000030085a7 */ /* 0x000e64000800007f */
[----:B-1----:R-:W-:Y:S05]  /*9130*/  @!P0 BRA `(.L_x_2909) ;  /* 0xfffffffc00f08947 */ /* 0x002fea000383ffff */
[----:B------:R-:W-:Y:S05]  /*9140*/  BRA `(.L_x_2943) ;  /* 0xfffffff4001c7947 */ /* 0x000fea000383ffff */
.L_x_2911:
[----:B------:R-:W-:Y:S01]  /*9150*/  BSSY B0, `(.L_x_2944) ;  /* 0x0000006000007945 */ /* 0x000fe20003800000 */
[----:B------:R-:W-:-:S07]  /*9160*/  IMAD.MOV.U32 R15, RZ, RZ, -0x1 ;  /* 0xffffffffff0f7424 */ /* 0x000fce00078e00ff */
[----:B------:R-:W-:Y:S05]  /*9170*/  WARPSYNC.COLLECTIVE R15, `(.L_x_2945) ;  /* 0x000000000f0c7348 */ /* 0x000fea0003c00000 */
[----:B------:R-:W-:Y:S02]  /*9180*/  ELECT P6, UR62, PT ;  /* 0x00000000003e782f */ /* 0x000fe400038c0000 */
[----:B------:R-:W-:Y:S01]  /*9190*/  MOV R14, UR62 ;  /* 0x0000003e000e7c02 */ /* 0x000fe20008000f00 */
[----:B------:R-:W-:Y:S10]  /*91a0*/  ENDCOLLECTIVE ;  /* 0x000000000000791b */ /* 0x000ff40003800000 */
.L_x_2945:
[----:B------:R-:W-:Y:S05]  /*91b0*/  BSYNC B0 ;  /* 0x0000000000007941 */ /* 0x000fea0003800000 */
.L_x_2944:
[----:B------:R-:W-:Y:S05]  /*91c0*/  BRA `(.L_x_2946) ;  /* 0xfffffff400c87947 */ /* 0x000fea000383ffff */
.L_x_2913:
[----:B-1----:R1:W2:Y:S02]  /*91d0*/  SYNCS.PHASECHK.TRANS64.TRYWAIT P0, [R6+URZ], R5 ;  /* 0x00000005060075a7 */ /* 0x0022a4000800017f */
[----:B--2---:R-:W-:Y:S05]  /*91e0*/  @!P0 NANOSLEEP.SYNCS 0x989680 ;  /* 0x009896800000895d */ /* 0x004fea0003900000 */
[----:B------:R-:W2:Y:S02]  /*91f0*/  @!P0 SYNCS.PHASECHK.TRANS64 P0, [R6+URZ], R5 ;  /* 0x00000005060085a7 */ /* 0x000ea4000800007f */
[----:B--2---:R-:W-:Y:S05]  /*9200*/  @!P0 BRA `(.L_x_2913) ;  /* 0xfffffffc00f08947 */ /* 0x004fea000383ffff */
[----:B------:R-:W-:Y:S05]  /*9210*/  BRA `(.L_x_2947) ;  /* 0xfffffff800087947 */ /* 0x000fea000383ffff */
.L_x_2914:
[----:B--2---:R2:W3:Y:S02]  /*9220*/  SYNCS.PHASECHK.TRANS64.TRYWAIT P0, [R3+URZ], R2 ;  /* 0x00000002030075a7 */ /* 0x0044e4000800017f */
[----:B---3--:R-:W-:Y:S05]  /*9230*/  @!P0 NANOSLEEP.SYNCS 0x989680 ;  /* 0x009896800000895d */ /* 0x008fea0003900000 */
[----:B------:R-:W3:Y:S02]  /*9240*/  @!P0 SYNCS.PHASECHK.TRANS64 P0, [R3+URZ], R2 ;  /* 0x00000002030085a7 */ /* 0x000ee4000800007f */
[----:B---3--:R-:W-:Y:S05]  /*9250*/  @!P0 BRA `(.L_x_2914) ;  /* 0xfffffffc00f08947 */ /* 0x008fea000383ffff */
[----:B------:R-:W-:Y:S05]  /*9260*/  BRA `(.L_x_2948) ;  /* 0xfffffff400fc7947 */ /* 0x000fea000383ffff */
.L_x_2916:
[----:B--2---:R2:W3:Y:S02]  /*9270*/  SYNCS.PHASECHK.TRANS64.TRYWAIT P0, [R0+URZ], R5 ;  /* 0x00000005000075a7 */ /* 0x0044e4000800017f */
[----:B---3--:R-:W-:Y:S05]  /*9280*/  @!P0 NANOSLEEP.SYNCS 0x989680 ;  /* 0x009896800000895d */ /* 0x008fea0003900000 */
[----:B------:R-:W3:Y:S02]  /*9290*/  @!P0 SYNCS.PHASECHK.TRANS64 P0, [R0+URZ], R5 ;  /* 0x00000005000085a7 */ /* 0x000ee4000800007f */
[----:B---3--:R-:W-:Y:S05]  /*92a0*/  @!P0 BRA `(.L_x_2916) ;  /* 0xfffffffc00f08947 */ /* 0x008fea000383ffff */
[----:B------:R-:W-:Y:S05]  /*92b0*/  BRA `(.L_x_2949) ;  /* 0xfffffff800007947 */ /* 0x000fea000383ffff */
.L_x_2950:
        /* <DEDUP_REMOVED lines=12> */
.L_x_3704:


//--------------------- .text._ZN7cutlass13device_kernelIN5flash22FlashAttnBwdPreprocessIN4cute5tupleIJNS3_1CILi64EEENS5_ILi128EEEEEENS_10bfloat16_tEfNS_4arch4Sm90ELb1ELb0EEEEEvNT_6ParamsE --------------------------
	.section	.text._ZN7cutlass13device_kernelIN5flash22FlashAttnBwdPreprocessIN4cute5tupleIJNS3_1CILi64EEENS5_ILi128EEEEEENS_10bfloat16_tEfNS_4arch4Sm90ELb1ELb0EEEEEvNT_6ParamsE,"ax",@progbits
	.align	128
.text._ZN7cutlass13device_kernelIN5flash22FlashAttnBwdPreprocessIN4cute5tupleIJNS3_1CILi64EEENS5_ILi128EEEEEENS_10bfloat16_tEfNS_4arch4Sm90ELb1ELb0EEEEEvNT_6ParamsE:
        .type           _ZN7cutlass13device_kernelIN5flash22FlashAttnBwdPreprocessIN4cute5tupleIJNS3_1CILi64EEENS5_ILi128EEEEEENS_10bfloat16_tEfNS_4arch4Sm90ELb1ELb0EEEEEvNT_6ParamsE,@function
        .size           _ZN7cutlass13device_kernelIN5flash22FlashAttnBwdPreprocessIN4cute5tupleIJNS3_1CILi64EEENS5_ILi128EEEEEENS_10bfloat16_tEfNS_4arch4Sm90ELb1ELb0EEEEEvNT_6ParamsE,(.L_x_3705 - _ZN7cutlass13device_kernelIN5flash22FlashAttnBwdPreprocessIN4cute5tupleIJNS3_1CILi64EEENS5_ILi128EEEEEENS_10bfloat16_tEfNS_4arch4Sm90ELb1ELb0EEEEEvNT_6ParamsE)
        .other          _ZN7cutlass13device_kernelIN5flash22FlashAttnBwdPreprocessIN4cute5tupleIJNS3_1CILi64EEENS5_ILi128EEEEEENS_10bfloat16_tEfNS_4arch4Sm90ELb1ELb0EEEEEvNT_6ParamsE,@"STO_CUDA_ENTRY STV_DEFAULT"
_ZN7cutlass13device_kernelIN5flash22FlashAttnBwdPreprocessIN4cute5tupleIJNS3_1CILi64EEENS5_ILi128EEEEEENS_10bfloat16_tEfNS_4arch4Sm90ELb1ELb0EEEEEvNT_6ParamsE:
[----:B------:R-:W-:Y:S01]  /*0000*/  LDC R1, c[0x0][0x28] ;  /* 0x00000a00ff017b82 */ /* 0x000fe20000000800 */
[----:B------:R-:W0:Y:S07]  /*0010*/  S2R R0, SR_TID.X ;  /* 0x0000000000007919 */ /* 0x000e2e0000002100 */
[----:B------:R-:W1:Y:S01]  /*0020*/  S2UR UR8, SR_CTAID.Y ;  /* 0x00000000000879c3 */ /* 0x000e620000002600 */
[----:B------:R-:W-:Y:S01]  /*0030*/  ULDC UR4, c[0x0][0x218] ;  /* 0x0000860000047ab9 */ /* 0x000fe20000000800 */
[----:B------:R-:W-:Y:S01]  /*0040*/  ULDC UR5, c[0x0][0x21c] ;  /* 0x0000870000057ab9 */ /* 0x000fe20000000800 */
[----:B------:R-:W2:Y:S01]  /*0050*/  S2R R2, SR_CTAID.X ;  /* 0x0000000000027919 */ /* 0x000ea20000002500 */
[----:B------:R-:W-:-:S04]  /*0060*/  ULDC.64 UR6, c[0x0][0x208] ;  /* 0x0000820000067ab9 */ /* 0x000fc80000000a00 */
[----:B------:R-:W3:Y:S08]  /*0070*/  LDC.64 R10, c[0x0][0x230] ;  /* 0x00008c00ff0a7b82 */ /* 0x000ef00000000a00 */
[----:B------:R-:W4:Y:S08]  /*0080*/  S2UR UR9, SR_CTAID.Z ;  /* 0x00000000000979c3 */ /* 0x000f300000002700 */
[----:B------:R-:W4:Y:S01]  /*0090*/  LDC.64 R18, c[0x0][0x250] ;  /* 0x00009400ff127b82 */ /* 0x000f220000000a00 */
[----:B-1----:R-:W-:Y:S01]  /*00a0*/  USHF.R.S32.HI UR10, URZ, 0x1f, UR8 ;  /* 0x0000001f3f0a7899 */ /* 0x002fe20008011408 */
[----:B0-----:R-:W-:-:S06]  /*00b0*/  SHF.R.S32.HI R3, RZ, 0x1f, R0 ;  /* 0x0000001fff037819 */ /* 0x001fcc0000011400 */
[----:B------:R-:W0:Y:S01]  /*00c0*/  LDC.64 R40, c[0x0][0x238] ;  /* 0x00008e00ff287b82 */ /* 0x000e220000000a00 */
[----:B---3--:R-:W-:Y:S01]  /*00d0*/  IMAD R4, R10, UR10, RZ ;  /* 0x0000000a0a047c24 */ /* 0x008fe2000f8e02ff */
[----:B------:R-:W-:Y:S01]  /*00e0*/  LEA.HI R46, R3, R0, RZ, 0x4 ;  /* 0x00000000032e7211 */ /* 0x000fe200078f20ff */
[----:B--2---:R-:W-:Y:S02]  /*00f0*/  IMAD.SHL.U32 R44, R2, 0x40, RZ ;  /* 0x00000040022c7824 */ /* 0x004fe400078e00ff */
[----:B------:R-:W-:Y:S01]  /*0100*/  IMAD R11, R11, UR8, R4 ;  /* 0x000000080b0b7c24 */ /* 0x000fe2000f8e0204 */
[----:B------:R-:W-:Y:S02]  /*0110*/  LOP3.LUT R5, R46, 0xfffffff0, RZ, 0xc0, !PT ;  /* 0xfffffff02e057812 */ /* 0x000fe400078ec0ff */
[----:B------:R-:W1:Y:S01]  /*0120*/  LDC.64 R42, c[0x0][0x258] ;  /* 0x00009600ff2a7b82 */ /* 0x000e620000000a00 */
[----:B------:R-:W-:Y:S01]  /*0130*/  IADD3 R3, -R44, UR4, RZ ;  /* 0x000000042c037c10 */ /* 0x000fe2000fffe1ff */
[----:B----4-:R-:W-:Y:S01]  /*0140*/  USHF.R.S32.HI UR11, URZ, 0x1f, UR9 ;  /* 0x0000001f3f0b7899 */ /* 0x010fe20008011409 */
[----:B------:R-:W-:Y:S01]  /*0150*/  SHF.R.S32.HI R46, RZ, 0x4, R46 ;  /* 0x00000004ff2e7819 */ /* 0x000fe2000001142e */
[----:B------:R-:W-:-:S03]  /*0160*/  IMAD.IADD R5, R0, 0x1, -R5 ;  /* 0x0000000100057824 */ /* 0x000fc600078e0a05 */
[C---:B------:R-:W-:Y:S01]  /*0170*/  ISETP.GE.AND P1, PT, R46.reuse, R3, PT ;  /* 0x000000032e00720c */ /* 0x040fe20003f26270 */
[----:B------:R-:W-:Y:S01]  /*0180*/  VIADD R4, R46, 0x10 ;  /* 0x000000102e047836 */ /* 0x000fe20000000000 */
[----:B------:R-:W-:Y:S01]  /*0190*/  SHF.L.U32 R8, R5, 0x3, RZ ;  /* 0x0000000305087819 */ /* 0x000fe200000006ff */
[----:B------:R-:W-:Y:S01]  /*01a0*/  IMAD R16, R18, UR10, RZ ;  /* 0x0000000a12107c24 */ /* 0x000fe2000f8e02ff */
[--C-:B------:R-:W-:Y:S02]  /*01b0*/  SHF.R.S32.HI R47, RZ, 0x1f, R46.reuse ;  /* 0x0000001fff2f7819 */ /* 0x100fe4000001142e */
[C---:B------:R-:W-:Y:S02]  /*01c0*/  ISETP.LT.AND P3, PT, R8.reuse, UR5, !P1 ;  /* 0x0000000508007c0c */ /* 0x040fe4000cf61270 */
[----:B------:R-:W-:Y:S01]  /*01d0*/  ISETP.GE.AND P0, PT, R8, UR5, PT ;  /* 0x0000000508007c0c */ /* 0x000fe2000bf06270 */
[----:B------:R-:W-:Y:S01]  /*01e0*/  IMAD.WIDE R48, R2, 0x40, R46 ;  /* 0x0000004002307825 */ /* 0x000fe200078e022e */
[----:B------:R-:W-:-:S02]  /*01f0*/  SHF.R.S32.HI R9, RZ, 0x1f, R8 ;  /* 0x0000001fff097819 */ /* 0x000fc40000011408 */
[----:B------:R-:W-:Y:S01]  /*0200*/  ISETP.LT.AND P2, PT, R4, R3, !P0 ;  /* 0x000000030400720c */ /* 0x000fe20004741270 */
[----:B------:R-:W-:-:S06]  /*0210*/  IMAD.WIDE.U32 R6, R10, UR8, R8 ;  /* 0x000000080a067c25 */ /* 0x000fcc000f8e0008 */
[----:B------:R-:W2:Y:S01]  /*0220*/  @P3 LDC.64 R14, c[0x0][0x228] ;  /* 0x00008a00ff0e3b82 */ /* 0x000ea20000000a00 */
[----:B0-----:R-:W-:Y:S02]  /*0230*/  IMAD R10, R40, UR11, RZ ;  /* 0x0000000b280a7c24 */ /* 0x001fe4000f8e02ff */
[----:B------:R-:W-:Y:S02]  /*0240*/  IMAD.IADD R7, R7, 0x1, R11 ;  /* 0x0000000107077824 */ /* 0x000fe400078e020b */
[----:B------:R-:W-:Y:S01]  /*0250*/  IMAD R11, R19, UR8, R16 ;  /* 0x00000008130b7c24 */ /* 0x000fe2000f8e0210 */
[----:B------:R-:W-:Y:S01]  /*0260*/  @P2 IADD3 R29, P4, R48, 0x10, RZ ;  /* 0x00000010301d2810 */ /* 0x000fe20007f9e0ff */
[----:B------:R-:W-:Y:S01]  /*0270*/  IMAD.WIDE.U32 R8, R18, UR8, R8 ;  /* 0x0000000812087c25 */ /* 0x000fe2000f8e0008 */
[----:B------:R-:W0:Y:S03]  /*0280*/  @P3 LDC.64 R12, c[0x0][0x248] ;  /* 0x00009200ff0c3b82 */ /* 0x000e260000000a00 */
[----:B------:R-:W-:Y:S01]  /*0290*/  IMAD R17, R41, UR9, R10 ;  /* 0x0000000929117c24 */ /* 0x000fe2000f8e020a */
[----:B------:R-:W-:Y:S01]  /*02a0*/  IADD3 R9, R9, R11, RZ ;  /* 0x0000000b09097210 */ /* 0x000fe20007ffe0ff */
[----:B------:R-:W-:-:S03]  /*02b0*/  IMAD.WIDE.U32 R40, R40, UR9, R6 ;  /* 0x0000000928287c25 */ /* 0x000fc6000f8e0006 */
[----:B------:R-:W3:Y:S01]  /*02c0*/  @P2 LDC.64 R6, c[0x0][0x228] ;  /* 0x00008a00ff062b82 */ /* 0x000ee20000000a00 */
[----:B-1----:R-:W-:Y:S02]  /*02d0*/  IMAD R16, R42, UR11, RZ ;  /* 0x0000000b2a107c24 */ /* 0x002fe4000f8e02ff */
[----:B------:R-:W-:Y:S01]  /*02e0*/  IMAD.IADD R41, R41, 0x1, R17 ;  /* 0x0000000129297824 */ /* 0x000fe200078e0211 */
[----:B------:R-:W-:Y:S01]  /*02f0*/  @P2 IADD3 R17, P5, R48, 0x10, RZ ;  /* 0x0000001030112810 */ /* 0x000fe20007fbe0ff */
[----:B------:R-:W-:Y:S02]  /*0300*/  IMAD R19, R43, UR9, R16 ;  /* 0x000000092b137c24 */ /* 0x000fe4000f8e0210 */
[----:B------:R-:W-:Y:S01]  /*0310*/  IMAD.WIDE.U32 R42, R42, UR9, R8 ;  /* 0x000000092a2a7c25 */ /* 0x000fe2000f8e0008 */
[----:B------:R-:W1:Y:S03]  /*0320*/  @P3 LDC.64 R10, c[0x0][0x240] ;  /* 0x00009000ff0a3b82 */ /* 0x000e660000000a00 */
[----:B--2---:R-:W-:-:S02]  /*0330*/  @P3 IMAD R16, R49, R14, RZ ;  /* 0x0000000e31103224 */ /* 0x004fc400078e02ff */
[----:B------:R-:W-:Y:S01]  /*0340*/  IMAD.IADD R43, R43, 0x1, R19 ;  /* 0x000000012b2b7824 */ /* 0x000fe200078e0213 */
[----:B------:R-:W-:Y:S01]  /*0350*/  @P2 IADD3.X R19, RZ, R49, RZ, P5, !PT ;  /* 0x00000031ff132210 */ /* 0x000fe20002ffe4ff */
[C---:B------:R-:W-:Y:S01]  /*0360*/  @P3 IMAD R23, R48.reuse, R15, R16 ;  /* 0x0000000f30173224 */ /* 0x040fe200078e0210 */
[----:B------:R-:W2:Y:S01]  /*0370*/  @P3 LDC.64 R20, c[0x0][0x210] ;  /* 0x00008400ff143b82 */ /* 0x000ea20000000a00 */
[----:B0-----:R-:W-:Y:S02]  /*0380*/  @P3 IMAD R16, R49, R12, RZ ;  /* 0x0000000c31103224 */ /* 0x001fe400078e02ff */
[----:B------:R-:W-:-:S04]  /*0390*/  @P3 IMAD.WIDE.U32 R14, R48, R14, R40 ;  /* 0x0000000e300e3225 */ /* 0x000fc800078e0028 */
[C---:B------:R-:W-:Y:S01]  /*03a0*/  @P3 IMAD R25, R48.reuse, R13, R16 ;  /* 0x0000000d30193224 */ /* 0x040fe200078e0210 */
[----:B------:R-:W0:Y:S01]  /*03b0*/  @P2 LDC.64 R8, c[0x0][0x248] ;  /* 0x00009200ff082b82 */ /* 0x000e220000000a00 */
[----:B------:R-:W-:-:S04]  /*03c0*/  @P3 IMAD.WIDE.U32 R12, R48, R12, R42 ;  /* 0x0000000c300c3225 */ /* 0x000fc800078e002a */
[----:B------:R-:W-:Y:S01]  /*03d0*/  @P3 IMAD.IADD R13, R13, 0x1, R25 ;  /* 0x000000010d0d3824 */ /* 0x000fe200078e0219 */
[----:B------:R-:W-:Y:S01]  /*03e0*/  @P2 MOV R25, R43 ;  /* 0x0000002b00192202 */ /* 0x000fe20000000f00 */
[----:B---3--:R-:W-:Y:S01]  /*03f0*/  @P2 IMAD R16, R19, R6, RZ ;  /* 0x0000000613102224 */ /* 0x008fe200078e02ff */
[C---:B-1----:R-:W-:Y:S01]  /*0400*/  @P3 LEA R10, P6, R12.reuse, R10, 0x1 ;  /* 0x0000000a0c0a3211 */ /* 0x042fe200078c08ff */
[----:B------:R-:W-:Y:S01]  /*0410*/  @P3 IMAD.IADD R15, R15, 0x1, R23 ;  /* 0x000000010f0f3824 */ /* 0x000fe200078e0217 */
[----:B------:R-:W-:Y:S01]  /*0420*/  @P2 IADD3.X R19, RZ, R49, RZ, P4, !PT ;  /* 0x00000031ff132210 */ /* 0x000fe200027fe4ff */
[----:B------:R-:W-:Y:S01]  /*0430*/  @P2 IMAD.MOV.U32 R22, RZ, RZ, R40 ;  /* 0x000000ffff162224 */ /* 0x000fe200078e0028 */
[----:B------:R-:W-:Y:S01]  /*0440*/  @P3 LEA.HI.X R11, R12, R11, R13, 0x1, P6 ;  /* 0x0000000b0c0b3211 */ /* 0x000fe200030f0c0d */
[----:B------:R-:W-:Y:S01]  /*0450*/  @P2 IMAD R7, R17, R7, R16 ;  /* 0x0000000711072224 */ /* 0x000fe200078e0210 */
[----:B------:R-:W-:Y:S01]  /*0460*/  @P2 MOV R23, R41 ;  /* 0x0000002900172202 */ /* 0x000fe20000000f00 */
[----:B------:R-:W1:Y:S01]  /*0470*/  @P2 LDC.64 R52, c[0x0][0x210] ;  /* 0x00008400ff342b82 */ /* 0x000e620000000a00 */
[----:B--2---:R-:W-:Y:S01]  /*0480*/  @P3 LEA R20, P5, R14, R20, 0x1 ;  /* 0x000000140e143211 */ /* 0x004fe200078a08ff */
[----:B------:R-:W-:-:S02]  /*0490*/  @P2 IMAD.MOV.U32 R24, RZ, RZ, R42 ;  /* 0x000000ffff182224 */ /* 0x000fc400078e002a */
[----:B------:R-:W-:Y:S01]  /*04a0*/  @P2 IMAD.WIDE.U32 R22, R17, R6, R22 ;  /* 0x0000000611162225 */ /* 0x000fe200078e0016 */
[----:B------:R-:W-:Y:S02]  /*04b0*/  @P3 LEA.HI.X R21, R14, R21, R15, 0x1, P5 ;  /* 0x000000150e153211 */ /* 0x000fe400028f0c0f */
[----:B------:R-:W-:Y:S02]  /*04c0*/  CS2R R14, SRZ ;  /* 0x00000000000e7805 */ /* 0x000fe4000001ff00 */
[----:B------:R-:W-:Y:S01]  /*04d0*/  CS2R R16, SRZ ;  /* 0x0000000000107805 */ /* 0x000fe2000001ff00 */
[----:B------:R-:W2:Y:S01]  /*04e0*/  @P2 LDC.64 R56, c[0x0][0x240] ;  /* 0x00009000ff382b82 */ /* 0x000ea20000000a00 */
[-C--:B0-----:R-:W-:Y:S01]  /*04f0*/  @P2 IMAD R12, R19, R8.reuse, RZ ;  /* 0x00000008130c2224 */ /* 0x081fe200078e02ff */
[----:B------:R-:W-:Y:S01]  /*0500*/  CS2R R18, SRZ ;  /* 0x0000000000127805 */ /* 0x000fe2000001ff00 */
[----:B------:R-:W-:-:S04]  /*0510*/  @P2 IMAD.WIDE.U32 R24, R29, R8, R24 ;  /* 0x000000081d182225 */ /* 0x000fc800078e0018 */
[----:B------:R-:W-:Y:S01]  /*0520*/  @P2 IMAD R27, R29, R9, R12 ;  /* 0x000000091d1b2224 */ /* 0x000fe200078e020c */
[----:B------:R-:W-:Y:S01]  /*0530*/  CS2R R12, SRZ ;  /* 0x00000000000c7805 */ /* 0x000fe2000001ff00 */
[----:B------:R-:W-:Y:S01]  /*0540*/  VIADD R6, R46, 0x20 ;  /* 0x000000202e067836 */ /* 0x000fe20000000000 */
[----:B------:R-:W3:Y:S04]  /*0550*/  @P3 LDG.E.128 R16, desc[UR6][R10.64] ;  /* 0x000000060a103981 */ /* 0x000ee8000c1e1d00 */
[----:B------:R0:W4:Y:S01]  /*0560*/  @P3 LDG.E.128 R12, desc[UR6][R20.64] ;  /* 0x00000006140c3981 */ /* 0x000122000c1e1d00 */
[----:B------:R-:W-:Y:S01]  /*0570*/  ISETP.LT.AND P3, PT, R6, R3, !P0 ;  /* 0x000000030600720c */ /* 0x000fe20004761270 */
[----:B------:R-:W-:Y:S01]  /*0580*/  @P2 IMAD.IADD R9, R23, 0x1, R7 ;  /* 0x0000000117092824 */ /* 0x000fe200078e0207 */
[----:B------:R-:W-:-:S02]  /*0590*/  IADD3 R8, R46, 0x30, RZ ;  /* 0x000000302e087810 */ /* 0x000fc40007ffe0ff */
[----:B-1----:R-:W-:Y:S02]  /*05a0*/  @P2 LEA R52, P4, R22, R52, 0x1 ;  /* 0x0000003416342211 */ /* 0x002fe400078808ff */
[----:B------:R-:W-:Y:S02]  /*05b0*/  @P2 IADD3 R7, R25, R27, RZ ;  /* 0x0000001b19072210 */ /* 0x000fe40007ffe0ff */
[----:B--2---:R-:W-:-:S05]  /*05c0*/  @P2 LEA R56, P5, R24, R56, 0x1 ;  /* 0x0000003818382211 */ /* 0x004fca00078a08ff */
[----:B------:R-:W1:Y:S01]  /*05d0*/  @P3 LDC.64 R34, c[0x0][0x228] ;  /* 0x00008a00ff223b82 */ /* 0x000e620000000a00 */
[----:B------:R-:W-:Y:S02]  /*05e0*/  ISETP.LT.AND P0, PT, R8, R3, !P0 ;  /* 0x000000030800720c */ /* 0x000fe40004701270 */
[----:B0-----:R-:W-:Y:S02]  /*05f0*/  CS2R R20, SRZ ;  /* 0x0000000000147805 */ /* 0x001fe4000001ff00 */
[----:B------:R-:W-:Y:S02]  /*0600*/  @P2 LEA.HI.X R53, R22, R53, R9, 0x1, P4 ;  /* 0x0000003516352211 */ /* 0x000fe400020f0c09 */
[----:B------:R-:W-:Y:S02]  /*0610*/  CS2R R22, SRZ ;  /* 0x0000000000167805 */ /* 0x000fe4000001ff00 */
[----:B------:R-:W-:Y:S02]  /*0620*/  @P2 LEA.HI.X R57, R24, R57, R7, 0x1, P5 ;  /* 0x0000003918392211 */ /* 0x000fe400028f0c07 */
[----:B------:R-:W-:-:S02]  /*0630*/  CS2R R24, SRZ ;  /* 0x0000000000187805 */ /* 0x000fc4000001ff00 */
[----:B------:R-:W-:Y:S01]  /*0640*/  CS2R R26, SRZ ;  /* 0x00000000001a7805 */ /* 0x000fe2000001ff00 */
[----:B------:R-:W0:Y:S01]  /*0650*/  @P3 LDC.64 R36, c[0x0][0x248] ;  /* 0x00009200ff243b82 */ /* 0x000e220000000a00 */
[----:B------:R2:W4:Y:S04]  /*0660*/  @P2 LDG.E.128 R20, desc[UR6][R52.64] ;  /* 0x0000000634142981 */ /* 0x000528000c1e1d00 */
[----:B------:R1:W4:Y:S01]  /*0670*/  @P2 LDG.E.128 R24, desc[UR6][R56.64] ;  /* 0x0000000638182981 */ /* 0x000322000c1e1d00 */
[C---:B------:R-:W-:Y:S02]  /*0680*/  @P3 IADD3 R55, P2, R48.reuse, 0x20, RZ ;  /* 0x0000002030373810 */ /* 0x040fe40007f5e0ff */
[----:B------:R-:W0:Y:S01]  /*0690*/  @P0 LDC.64 R38, c[0x0][0x228] ;  /* 0x00008a00ff260b82 */ /* 0x000e220000000a00 */
[----:B------:R-:W-:-:S02]  /*06a0*/  @P0 IADD3 R51, P4, R48, 0x30, RZ ;  /* 0x0000003030330810 */ /* 0x000fc40007f9e0ff */
[C---:B------:R-:W-:Y:S01]  /*06b0*/  @P3 IADD3 R50, P5, R48.reuse, 0x20, RZ ;  /* 0x0000002030323810 */ /* 0x040fe20007fbe0ff */
[--C-:B------:R-:W-:Y:S01]  /*06c0*/  @P3 IMAD.X R59, RZ, RZ, R49.reuse, P2 ;  /* 0x000000ffff3b3224 */ /* 0x100fe200010e0631 */
[----:B------:R-:W-:Y:S01]  /*06d0*/  @P0 IADD3 R7, P6, R48, 0x30, RZ ;  /* 0x0000003030070810 */ /* 0x000fe20007fde0ff */
[----:B--2---:R-:W-:Y:S01]  /*06e0*/  @P0 IMAD.X R53, RZ, RZ, R49, P4 ;  /* 0x000000ffff350224 */ /* 0x004fe200020e0631 */
[-C--:B------:R-:W-:Y:S01]  /*06f0*/  @P3 IADD3.X R61, RZ, R49.reuse, RZ, P5, !PT ;  /* 0x00000031ff3d3210 */ /* 0x080fe20002ffe4ff */
[----:B-1----:R-:W-:Y:S01]  /*0700*/  @P3 IMAD R54, R59, R34, RZ ;  /* 0x000000223b363224 */ /* 0x002fe200078e02ff */
[----:B------:R-:W-:Y:S01]  /*0710*/  @P0 IADD3.X R9, RZ, R49, RZ, P6, !PT ;  /* 0x00000031ff090210 */ /* 0x000fe200037fe4ff */
[----:B------:R-:W1:Y:S01]  /*0720*/  @P3 LDC.64 R10, c[0x0][0x210] ;  /* 0x00008400ff0a3b82 */ /* 0x000e620000000a00 */
[----:B------:R-:W-:Y:S01]  /*0730*/  @P3 MOV R49, R41 ;  /* 0x0000002900313202 */ /* 0x000fe20000000f00 */
[----:B------:R-:W-:Y:S02]  /*0740*/  @P3 IMAD.MOV.U32 R48, RZ, RZ, R40 ;  /* 0x000000ffff303224 */ /* 0x000fe400078e0028 */
[----:B------:R-:W-:-:S04]  /*0750*/  @P3 IMAD R57, R55, R35, R54 ;  /* 0x0000002337393224 */ /* 0x000fc800078e0236 */
[----:B------:R-:W2:Y:S01]  /*0760*/  @P0 LDC.64 R28, c[0x0][0x210] ;  /* 0x00008400ff1c0b82 */ /* 0x000ea20000000a00 */
[----:B------:R-:W-:Y:S01]  /*0770*/  @P3 IMAD.WIDE.U32 R34, R55, R34, R48 ;  /* 0x0000002237223225 */ /* 0x000fe200078e0030 */
[----:B------:R-:W-:-:S06]  /*0780*/  @P3 MOV R49, R43 ;  /* 0x0000002b00313202 */ /* 0x000fcc0000000f00 */
[----:B------:R-:W2:Y:S01]  /*0790*/  @P0 LDC.64 R32, c[0x0][0x248] ;  /* 0x00009200ff200b82 */ /* 0x000ea20000000a00 */
[----:B0-----:R-:W-:Y:S02]  /*07a0*/  @P3 IMAD R52, R61, R36, RZ ;  /* 0x000000243d343224 */ /* 0x001fe400078e02ff */
[----:B------:R-:W-:Y:S02]  /*07b0*/  @P3 IMAD.MOV.U32 R48, RZ, RZ, R42 ;  /* 0x000000ffff303224 */ /* 0x000fe400078e002a */
[----:B------:R-:W-:-:S03]  /*07c0*/  @P3 IMAD R55, R50, R37, R52 ;  /* 0x0000002532373224 */ /* 0x000fc600078e0234 */
[----:B------:R-:W0:Y:S01]  /*07d0*/  @P3 LDC.64 R30, c[0x0][0x240] ;  /* 0x00009000ff1e3b82 */ /* 0x000e220000000a00 */
[----:B------:R-:W-:-:S07]  /*07e0*/  @P3 IMAD.WIDE.U32 R48, R50, R36, R48 ;  /* 0x0000002432303225 */ /* 0x000fce00078e0030 */
[----:B------:R-:W0:Y:S01]  /*07f0*/  @P0 LDC.64 R36, c[0x0][0x240] ;  /* 0x00009000ff240b82 */ /* 0x000e220000000a00 */
[-C--:B------:R-:W-:Y:S02]  /*0800*/  @P0 IMAD R52, R53, R38.reuse, RZ ;  /* 0x0000002635340224 */ /* 0x080fe400078e02ff */
[----:B------:R-:W-:-:S04]  /*0810*/  @P0 IMAD.WIDE.U32 R40, R51, R38, R40 ;  /* 0x0000002633280225 */ /* 0x000fc800078e0028 */
[----:B------:R-:W-:Y:S01]  /*0820*/  @P0 IMAD R39, R51, R39, R52 ;  /* 0x0000002733270224 */ /* 0x000fe200078e0234 */
[----:B-1----:R-:W-:Y:S02]  /*0830*/  @P3 LEA R52, P2, R34, R10, 0x1 ;  /* 0x0000000a22343211 */ /* 0x002fe400078408ff */
[----:B--2---:R-:W-:Y:S01]  /*0840*/  @P0 LEA R10, P4, R40, R28, 0x1 ;  /* 0x0000001c280a0211 */ /* 0x004fe200078808ff */
[-C--:B------:R-:W-:Y:S02]  /*0850*/  @P0 IMAD R28, R9, R32.reuse, RZ ;  /* 0x00000020091c0224 */ /* 0x080fe400078e02ff */
[----:B------:R-:W-:Y:S02]  /*0860*/  @P3 IMAD.IADD R57, R35, 0x1, R57 ;  /* 0x0000000123393824 */ /* 0x000fe400078e0239 */
[C---:B------:R-:W-:Y:S02]  /*0870*/  @P0 IMAD R9, R7.reuse, R33, R28 ;  /* 0x0000002107090224 */ /* 0x040fe400078e021c */
[----:B------:R-:W-:Y:S01]  /*0880*/  @P0 IMAD.WIDE.U32 R42, R7, R32, R42 ;  /* 0x00000020072a0225 */ /* 0x000fe200078e002a */
[----:B------:R-:W-:-:S02]  /*0890*/  @P3 IADD3 R55, R49, R55, RZ ;  /* 0x0000003731373210 */ /* 0x000fc40007ffe0ff */
[----:B0-----:R-:W-:Y:S01]  /*08a0*/  @P3 LEA R50, P5, R48, R30, 0x1 ;  /* 0x0000001e30323211 */ /* 0x001fe200078a08ff */
[----:B------:R-:W-:Y:S01]  /*08b0*/  @P0 IMAD.IADD R39, R41, 0x1, R39 ;  /* 0x0000000129270824 */ /* 0x000fe200078e0227 */
[----:B------:R-:W-:Y:S02]  /*08c0*/  @P3 LEA.HI.X R53, R34, R11, R57, 0x1, P2 ;  /* 0x0000000b22353211 */ /* 0x000fe400010f0c39 */
[----:B------:R-:W-:Y:S02]  /*08d0*/  @P0 IADD3 R7, R43, R9, RZ ;  /* 0x000000092b070210 */ /* 0x000fe40007ffe0ff */
[----:B------:R-:W-:Y:S02]  /*08e0*/  @P0 LEA R54, P2, R42, R36, 0x1 ;  /* 0x000000242a360211 */ /* 0x000fe400078408ff */
[----:B------:R-:W-:Y:S02]  /*08f0*/  @P0 LEA.HI.X R11, R40, R29, R39, 0x1, P4 ;  /* 0x0000001d280b0211 */ /* 0x000fe400020f0c27 */
[----:B------:R-:W-:-:S02]  /*0900*/  CS2R R28, SRZ ;  /* 0x00000000001c7805 */ /* 0x000fc4000001ff00 */
[----:B------:R-:W-:Y:S02]  /*0910*/  @P3 LEA.HI.X R51, R48, R31, R55, 0x1, P5 ;  /* 0x0000001f30333211 */ /* 0x000fe400028f0c37 */
[----:B------:R-:W-:Y:S02]  /*0920*/  CS2R R30, SRZ ;  /* 0x00000000001e7805 */ /* 0x000fe4000001ff00 */
[----:B------:R-:W-:Y:S02]  /*0930*/  CS2R R32, SRZ ;  /* 0x0000000000207805 */ /* 0x000fe4000001ff00 */
[----:B------:R-:W-:Y:S02]  /*0940*/  CS2R R34, SRZ ;  /* 0x0000000000227805 */ /* 0x000fe4000001ff00 */
[----:B------:R-:W-:Y:S02]  /*0950*/  @P0 LEA.HI.X R55, R42, R37, R7, 0x1, P2 ;  /* 0x000000252a370211 */ /* 0x000fe400010f0c07 */
[----:B------:R-:W-:-:S02]  /*0960*/  CS2R R36, SRZ ;  /* 0x0000000000247805 */ /* 0x000fc4000001ff00 */
[----:B------:R-:W-:Y:S02]  /*0970*/  CS2R R38, SRZ ;  /* 0x0000000000267805 */ /* 0x000fe4000001ff00 */
[----:B------:R-:W-:Y:S02]  /*0980*/  CS2R R40, SRZ ;  /* 0x0000000000287805 */ /* 0x000fe4000001ff00 */
[----:B------:R-:W-:Y:S01]  /*0990*/  CS2R R42, SRZ ;  /* 0x00000000002a7805 */ /* 0x000fe2000001ff00 */
[----:B------:R-:W2:Y:S04]  /*09a0*/  @P3 LDG.E.128 R28, desc[UR6][R52.64] ;  /* 0x00000006341c3981 */ /* 0x000ea8000c1e1d00 */
[----:B------:R-:W2:Y:S04]  /*09b0*/  @P3 LDG.E.128 R32, desc[UR6][R50.64] ;  /* 0x0000000632203981 */ /* 0x000ea8000c1e1d00 */
[----:B------:R-:W2:Y:S04]  /*09c0*/  @P0 LDG.E.128 R36, desc[UR6][R10.64] ;  /* 0x000000060a240981 */ /* 0x000ea8000c1e1d00 */
[----:B------:R0:W2:Y:S01]  /*09d0*/  @P0 LDG.E.128 R40, desc[UR6][R54.64] ;  /* 0x0000000636280981 */ /* 0x0000a2000c1e1d00 */
[----:B------:R-:W-:-:S04]  /*09e0*/  ISETP.GT.AND P0, PT, R0, 0x3f, PT ;  /* 0x0000003f0000780c */ /* 0x000fc80003f04270 */
[----:B------:R-:W-:-:S13]  /*09f0*/  ISETP.GE.OR P2, PT, R0, R3, P0 ;  /* 0x000000030000720c */ /* 0x000fda0000746670 */
[----:B0-----:R-:W-:Y:S02]  /*0a00*/  @!P2 SHF.R.S32.HI R55, RZ, 0x1f, R0 ;  /* 0x0000001fff37a819 */ /* 0x001fe40000011400 */
[----:B---3--:R-:W-:Y:S02]  /*0a10*/  LOP3.LUT R48, R16, 0xffff0000, RZ, 0xc0, !PT ;  /* 0xffff000010307812 */ /* 0x008fe400078ec0ff */
[C---:B----4-:R-:W-:Y:S01]  /*0a20*/  LOP3.LUT R7, R12.reuse, 0xffff0000, RZ, 0xc0, !PT ;  /* 0xffff00000c077812 */ /* 0x050fe200078ec0ff */
[----:B------:R-:W-:Y:S01]  /*0a30*/  IMAD.U32 R12, R12, 0x10000, RZ ;  /* 0x000100000c0c7824 */ /* 0x000fe200078e00ff */
[----:B------:R-:W-:-:S03]  /*0a40*/  SHF.L.U32 R9, R16, 0x10, RZ ;  /* 0x0000001010097819 */ /* 0x000fc600000006ff */
[----:B------:R-:W-:Y:S02]  /*0a50*/  FMUL.FTZ R51, R7, R48 ;  /* 0x0000003007337220 */ /* 0x000fe40000410000 */
[----:B------:R-:W0:Y:S01]  /*0a60*/  @!P2 LDC.64 R48, c[0x0][0x290] ;  /* 0x0000a400ff30ab82 */ /* 0x000e220000000a00 */
        /* <DEDUP_REMOVED lines=9> */
[C---:B------:R-:W-:Y:S01]  /*0b00*/  IMAD.U32 R9, R15.reuse, 0x10000, RZ ;  /* 0x000100000f097824 */ /* 0x040fe200078e00ff */
[----:B------:R-:W-:Y:S02]  /*0b10*/  LOP3.LUT R7, R15, 0xffff0000, RZ, 0xc0, !PT ;  /* 0xffff00000f077812 */ /* 0x000fe400078ec0ff */
[----:B------:R-:W-:Y:S01]  /*0b20*/  FFMA.FTZ R51, R10, R11, R13 ;  /* 0x0000000b0a337223 */ /* 0x000fe2000001000d */
[----:B------:R-:W-:Y:S01]  /*0b30*/  LOP3.LUT R10, R20, 0xffff0000, RZ, 0xc0, !PT ;  /* 0xffff0000140a7812 */ /* 0x000fe200078ec0ff */
[----:B------:R-:W1:Y:S01]  /*0b40*/  @!P2 LDC.64 R12, c[0x0][0x298] ;  /* 0x0000a600ff0cab82 */ /* 0x000e620000000a00 */
[C---:B------:R-:W-:Y:S01]  /*0b50*/  LOP3.LUT R15, R24.reuse, 0xffff0000, RZ, 0xc0, !PT ;  /* 0xffff0000180f7812 */ /* 0x040fe200078ec0ff */
[----:B------:R-:W-:Y:S01]  /*0b60*/  IMAD.U32 R11, R24, 0x10000, RZ ;  /* 0x00010000180b7824 */ /* 0x000fe200078e00ff */
[----:B------:R-:W-:-:S03]  /*0b70*/  SHF.L.U32 R20, R20, 0x10, RZ ;  /* 0x0000001014147819 */ /* 0x000fc600000006ff */
[----:B------:R-:W-:Y:S01]  /*0b80*/  FMUL.FTZ R53, R10, R15 ;  /* 0x0000000f0a357220 */ /* 0x000fe20000410000 */
[----:B0-----:R-:W-:Y:S01]  /*0b90*/  @!P2 IMAD R10, R48, UR10, RZ ;  /* 0x0000000a300aac24 */ /* 0x001fe2000f8e02ff */
[----:B------:R-:W-:Y:S02]  /*0ba0*/  LOP3.LUT R16, R14, 0xffff0000, RZ, 0xc0, !PT ;  /* 0xffff00000e107812 */ /* 0x000fe400078ec0ff */
[----:B------:R-:W-:Y:S01]  /*0bb0*/  FFMA.FTZ R50, R20, R11, R53 ;  /* 0x0000000b14327223 */ /* 0x000fe20000010035 */
[----:B------:R-:W-:Y:S02]  /*0bc0*/  @!P2 IMAD R49, R49, UR8, R10 ;  /* 0x000000083131ac24 */ /* 0x000fe4000f8e020a */
[----:B------:R-:W0:Y:S01]  /*0bd0*/  @!P2 LDC.64 R10, c[0x0][0x288] ;  /* 0x0000a200ff0aab82 */ /* 0x000e220000000a00 */
[----:B------:R-:W-:Y:S02]  /*0be0*/  @!P2 IADD3 R14, P3, R44, R0, RZ ;  /* 0x000000002c0ea210 */ /* 0x000fe40007f7e0ff */
[----:B------:R-:W-:-:S02]  /*0bf0*/  LOP3.LUT R17, R18, 0xffff0000, RZ, 0xc0, !PT ;  /* 0xffff000012117812 */ /* 0x000fc400078ec0ff */
[----:B------:R-:W-:Y:S01]  /*0c00*/  @!P2 LEA.HI.X.SX32 R15, R44, R55, 0x1, P3 ;  /* 0x000000372c0fa211 */ /* 0x000fe200018f0eff */
[----:B------:R-:W-:Y:S02]  /*0c10*/  IMAD.U32 R18, R25, 0x10000, RZ ;  /* 0x0001000019127824 */ /* 0x000fe400078e00ff */
[----:B------:R-:W-:Y:S01]  /*0c20*/  FFMA.FTZ R16, R16, R17, R51 ;  /* 0x0000001110107223 */ /* 0x000fe20000010033 */
[----:B------:R-:W-:Y:S01]  /*0c30*/  SHF.L.U32 R17, R21, 0x10, RZ ;  /* 0x0000001015117819 */ /* 0x000fe200000006ff */
[----:B------:R-:W-:Y:S01]  /*0c40*/  @!P2 IMAD.WIDE.U32 R14, R48, UR8, R14 ;  /* 0x00000008300eac25 */ /* 0x000fe2000f8e000e */
[----:B------:R-:W-:Y:S02]  /*0c50*/  SHF.L.U32 R24, R19, 0x10, RZ ;  /* 0x0000001013187819 */ /* 0x000fe400000006ff */
[----:B------:R-:W-:Y:S01]  /*0c60*/  LOP3.LUT R21, R21, 0xffff0000, RZ, 0xc0, !PT ;  /* 0xffff000015157812 */ /* 0x000fe200078ec0ff */
[----:B-1----:R-:W-:Y:S01]  /*0c70*/  @!P2 IMAD R48, R12, UR11, RZ ;  /* 0x0000000b0c30ac24 */ /* 0x002fe2000f8e02ff */
[----:B------:R-:W-:Y:S01]  /*0c80*/  LOP3.LUT R20, R25, 0xffff0000, RZ, 0xc0, !PT ;  /* 0xffff000019147812 */ /* 0x000fe200078ec0ff */
[----:B------:R-:W-:Y:S01]  /*0c90*/  FFMA.FTZ R50, R17, R18, R50 ;  /* 0x0000001211327223 */ /* 0x000fe20000010032 */
[----:B------:R-:W-:-:S02]  /*0ca0*/  @!P2 IMAD.IADD R15, R15, 0x1, R49 ;  /* 0x000000010f0fa824 */ /* 0x000fc400078e0231 */
[----:B------:R-:W-:Y:S01]  /*0cb0*/  FFMA.FTZ R24, R9, R24, R16 ;  /* 0x0000001809187223 */ /* 0x000fe20000010010 */
[----:B------:R-:W-:Y:S01]  /*0cc0*/  SHF.L.U32 R9, R22, 0x10, RZ ;  /* 0x0000001016097819 */ /* 0x000fe200000006ff */
[----:B------:R-:W-:Y:S02]  /*0cd0*/  @!P2 IMAD R17, R13, UR9, R48 ;  /* 0x000000090d11ac24 */ /* 0x000fe4000f8e0230 */
[----:B------:R-:W-:Y:S01]  /*0ce0*/  FFMA.FTZ R20, R21, R20, R50 ;  /* 0x0000001415147223 */ /* 0x000fe20000010032 */
[----:B------:R-:W-:Y:S02]  /*0cf0*/  IMAD.U32 R16, R26, 0x10000, RZ ;  /* 0x000100001a107824 */ /* 0x000fe400078e00ff */
[----:B------:R-:W-:Y:S01]  /*0d00*/  @!P2 IMAD.WIDE.U32 R12, R12, UR9, R14 ;  /* 0x000000090c0cac25 */ /* 0x000fe2000f8e000e */
[----:B------:R-:W-:-:S03]  /*0d10*/  LOP3.LUT R22, R22, 0xffff0000, RZ, 0xc0, !PT ;  /* 0xffff000016167812 */ /* 0x000fc600078ec0ff */
[----:B------:R-:W-:Y:S01]  /*0d20*/  FFMA.FTZ R9, R9, R16, R20 ;  /* 0x0000001009097223 */ /* 0x000fe20000010014 */
[----:B------:R-:W-:Y:S02]  /*0d30*/  LOP3.LUT R15, R26, 0xffff0000, RZ, 0xc0, !PT ;  /* 0xffff00001a0f7812 */ /* 0x000fe400078ec0ff */
[----:B------:R-:W-:Y:S02]  /*0d40*/  @!P2 IADD3 R13, R13, R17, RZ ;  /* 0x000000110d0da210 */ /* 0x000fe40007ffe0ff */
[----:B0-----:R-:W-:Y:S02]  /*0d50*/  @!P2 LEA R14, P3, R12, R10, 0x2 ;  /* 0x0000000a0c0ea211 */ /* 0x001fe400078610ff */
[----:B------:R-:W-:Y:S01]  /*0d60*/  LOP3.LUT R18, R19, 0xffff0000, RZ, 0xc0, !PT ;  /* 0xffff000013127812 */ /* 0x000fe200078ec0ff */
[----:B------:R-:W-:Y:S01]  /*0d70*/  FFMA.FTZ R22, R22, R15, R9 ;  /* 0x0000000f16167223 */ /* 0x000fe20000010009 */
[----:B------:R-:W-:Y:S01]  /*0d80*/  IMAD.MOV.U32 R17, RZ, RZ, 0x7f800000 ;  /* 0x7f800000ff117424 */ /* 0x000fe200078e00ff */
[----:B------:R-:W-:-:S02]  /*0d90*/  @!P2 LEA.HI.X R15, R12, R11, R13, 0x2, P3 ;  /* 0x0000000b0c0fa211 */ /* 0x000fc400018f140d */
[----:B------:R-:W-:Y:S01]  /*0da0*/  FFMA.FTZ R7, R7, R18, R24 ;  /* 0x0000001207077223 */ /* 0x000fe20000010018 */
[----:B------:R-:W-:Y:S01]  /*0db0*/  SHF.L.U32 R16, R27, 0x10, RZ ;  /* 0x000000101b107819 */ /* 0x000fe200000006ff */
[----:B------:R-:W-:Y:S01]  /*0dc0*/  IMAD.U32 R9, R23, 0x10000, RZ ;  /* 0x0001000017097824 */ /* 0x000fe200078e00ff */
[----:B------:R0:W5:Y:S01]  /*0dd0*/  @!P2 LDG.E R17, desc[UR6][R14.64] ;  /* 0x000000060e11a981 */ /* 0x000162000c1e1900 */
[----:B------:R-:W-:Y:S02]  /*0de0*/  LOP3.LUT R10, R27, 0xffff0000, RZ, 0xc0, !PT ;  /* 0xffff00001b0a7812 */ /* 0x000fe400078ec0ff */
[----:B------:R-:W-:Y:S01]  /*0df0*/  FFMA.FTZ R12, R9, R16, R22 ;  /* 0x00000010090c7223 */ /* 0x000fe20000010016 */
[C---:B--2---:R-:W-:Y:S02]  /*0e00*/  SHF.L.U32 R18, R28.reuse, 0x10, RZ ;  /* 0x000000101c127819 */ /* 0x044fe400000006ff */
[----:B------:R-:W-:Y:S02]  /*0e10*/  LOP3.LUT R28, R28, 0xffff0000, RZ, 0xc0, !PT ;  /* 0xffff00001c1c7812 */ /* 0x000fe400078ec0ff */
[----:B------:R-:W-:-:S02]  /*0e20*/  LOP3.LUT R25, R32, 0xffff0000, RZ, 0xc0, !PT ;  /* 0xffff000020197812 */ /* 0x000fc400078ec0ff */
[----:B------:R-:W-:Y:S02]  /*0e30*/  SHF.L.U32 R21, R32, 0x10, RZ ;  /* 0x0000001020157819 */ /* 0x000fe400000006ff */
[----:B0-----:R-:W-:Y:S01]  /*0e40*/  LOP3.LUT R15, R36, 0xffff0000, RZ, 0xc0, !PT ;  /* 0xffff0000240f7812 */ /* 0x001fe200078ec0ff */
[----:B------:R-:W-:Y:S01]  /*0e50*/  FMUL.FTZ R27, R28, R25 ;  /* 0x000000191c1b7220 */ /* 0x000fe20000410000 */
[C---:B------:R-:W-:Y:S01]  /*0e60*/  LOP3.LUT R20, R40.reuse, 0xffff0000, RZ, 0xc0, !PT ;  /* 0xffff000028147812 */ /* 0x040fe200078ec0ff */
[C---:B------:R-:W-:Y:S01]  /*0e70*/  IMAD.U32 R22, R33.reuse, 0x10000, RZ ;  /* 0x0001000021167824 */ /* 0x040fe200078e00ff */
[----:B------:R-:W-:Y:S01]  /*0e80*/  LOP3.LUT R24, R33, 0xffff0000, RZ, 0xc0, !PT ;  /* 0xffff000021187812 */ /* 0x000fe200078ec0ff */
[----:B------:R-:W-:Y:S01]  /*0e90*/  IMAD.U32 R25, R40, 0x10000, RZ ;  /* 0x0001000028197824 */ /* 0x000fe200078e00ff */
[----:B------:R-:W-:Y:S01]  /*0ea0*/  SHF.L.U32 R36, R36, 0x10, RZ ;  /* 0x0000001024247819 */ /* 0x000fe200000006ff */
[----:B------:R-:W-:Y:S01]  /*0eb0*/  FMUL.FTZ R33, R15, R20 ;  /* 0x000000140f217220 */ /* 0x000fe20000410000 */
[----:B------:R-:W-:-:S02]  /*0ec0*/  IMAD.U32 R19, R29, 0x10000, RZ ;  /* 0x000100001d137824 */ /* 0x000fc400078e00ff */
[----:B------:R-:W-:Y:S01]  /*0ed0*/  FFMA.FTZ R20, R18, R21, R27 ;  /* 0x0000001512147223 */ /* 0x000fe2000001001b */
[----:B------:R-:W-:Y:S01]  /*0ee0*/  SHF.L.U32 R15, R37, 0x10, RZ ;  /* 0x00000010250f7819 */ /* 0x000fe200000006ff */
[----:B------:R-:W-:Y:S02]  /*0ef0*/  IMAD.U32 R18, R41, 0x10000, RZ ;  /* 0x0001000029127824 */ /* 0x000fe400078e00ff */
[----:B------:R-:W-:Y:S01]  /*0f00*/  FFMA.FTZ R36, R36, R25, R33 ;  /* 0x0000001924247223 */ /* 0x000fe20000010021 */
[----:B------:R-:W-:Y:S01]  /*0f10*/  LOP3.LUT R29, R29, 0xffff0000, RZ, 0xc0, !PT ;  /* 0xffff00001d1d7812 */ /* 0x000fe200078ec0ff */
[----:B------:R-:W-:Y:S01]  /*0f20*/  FFMA.FTZ R22, R19, R22, R20 ;  /* 0x0000001613167223 */ /* 0x000fe20000010014 */
[----:B------:R-:W-:Y:S01]  /*0f30*/  LOP3.LUT R37, R37, 0xffff0000, RZ, 0xc0, !PT ;  /* 0xffff000025257812 */ /* 0x000fe200078ec0ff */
[----:B------:R-:W-:Y:S01]  /*0f40*/  FFMA.FTZ R36, R15, R18, R36 ;  /* 0x000000120f247223 */ /* 0x000fe20000010024 */
[----:B------:R-:W-:Y:S01]  /*0f50*/  LOP3.LUT R20, R41, 0xffff0000, RZ, 0xc0, !PT ;  /* 0xffff000029147812 */ /* 0x000fe200078ec0ff */
[----:B------:R-:W-:Y:S01]  /*0f60*/  FFMA.FTZ R22, R29, R24, R22 ;  /* 0x000000181d167223 */ /* 0x000fe20000010016 */
[----:B------:R-:W-:-:S02]  /*0f70*/  SHF.L.U32 R11, R30, 0x10, RZ ;  /* 0x000000101e0b7819 */ /* 0x000fc400000006ff */
        /* <DEDUP_REMOVED lines=8> */
[----:B------:R-:W-:Y:S02]  /*1000*/  LOP3.LUT R38, R38, 0xffff0000, RZ, 0xc0, !PT ;  /* 0xffff000026267812 */ /* 0x000fe400078ec0ff */
[----:B------:R-:W-:Y:S01]  /*1010*/  LOP3.LUT R19, R42, 0xffff0000, RZ, 0xc0, !PT ;  /* 0xffff00002a137812 */ /* 0x000fe200078ec0ff */
[----:B------:R-:W-:-:S02]  /*1020*/  IMAD.U32 R9, R31, 0x10000, RZ ;  /* 0x000100001f097824 */ /* 0x000fc400078e00ff */
        /* <DEDUP_REMOVED lines=11> */
[----:B------:R-:W-:Y:S01]  /*10e0*/  LOP3.LUT R16, R43, 0xffff0000, RZ, 0xc0, !PT ;  /* 0xffff00002b107812 */ /* 0x000fe200078ec0ff */
[----:B------:R-:W-:Y:S01]  /*10f0*/  FFMA.FTZ R12, R23, R10, R12 ;  /* 0x0000000a170c7223 */ /* 0x000fe2000001000c */
[----:B------:R-:W-:-:S03]  /*1100*/  FFMA.FTZ R30, R31, R14, R30 ;  /* 0x0000000e1f1e7223 */ /* 0x000fc6000001001e */
[----:B------:R-:W-:Y:S01]  /*1110*/  FFMA.FTZ R18, R39, R16, R18 ;  /* 0x0000001027127223 */ /* 0x000fe20000010012 */
[----:B------:R-:W0:Y:S04]  /*1120*/  SHFL.BFLY PT, R9, R12, 0x8, 0x1f ;  /* 0x0d001f000c097f89 */ /* 0x000e2800000e0000 */
[----:B------:R-:W1:Y:S04]  /*1130*/  SHFL.BFLY PT, R10, R7, 0x8, 0x1f ;  /* 0x0d001f00070a7f89 */ /* 0x000e6800000e0000 */
[----:B------:R-:W2:Y:S04]  /*1140*/  SHFL.BFLY PT, R13, R30, 0x8, 0x1f ;  /* 0x0d001f001e0d7f89 */ /* 0x000ea800000e0000 */
[----:B------:R-:W3:Y:S01]  /*1150*/  SHFL.BFLY PT, R19, R18, 0x8, 0x1f ;  /* 0x0d001f0012137f89 */ /* 0x000ee200000e0000 */
[----:B0-----:R-:W-:Y:S01]  /*1160*/  FADD.FTZ R11, R12, R9 ;  /* 0x000000090c0b7221 */ /* 0x001fe20000010000 */
[----:B-1----:R-:W-:Y:S01]  /*1170*/  FADD.FTZ R10, R7, R10 ;  /* 0x0000000a070a7221 */ /* 0x002fe20000010000 */
[----:B--2---:R-:W-:Y:S01]  /*1180*/  FADD.FTZ R15, R30, R13 ;  /* 0x0000000d1e0f7221 */ /* 0x004fe20000010000 */
[----:B---3--:R-:W-:-:S02]  /*1190*/  FADD.FTZ R20, R18, R19 ;  /* 0x0000001312147221 */ /* 0x008fc40000010000 */
        /* <DEDUP_REMOVED lines=16> */
[----:B------:R-:W0:Y:S01]  /*12a0*/  SHFL.BFLY PT, R16, R15, 0x1, 0x1f ;  /* 0x0c201f000f107f89 */ /* 0x000e2200000e0000 */
[----:B------:R-:W1:Y:S03]  /*12b0*/  LDC.64 R12, c[0x0][0x2d0] ;  /* 0x0000b400ff0c7b82 */ /* 0x000e660000000a00 */
[----:B------:R-:W2:Y:S04]  /*12c0*/  SHFL.BFLY PT, R14, R7, 0x1, 0x1f ;  /* 0x0c201f00070e7f89 */ /* 0x000ea800000e0000 */
[----:B------:R-:W3:Y:S01]  /*12d0*/  SHFL.BFLY PT, R20, R19, 0x1, 0x1f ;  /* 0x0c201f0013147f89 */ /* 0x000ee200000e0000 */
[----:B------:R-:W4:Y:S03]  /*12e0*/  LDC.64 R10, c[0x0][0x2d8] ;  /* 0x0000b600ff0a7b82 */ /* 0x000f260000000a00 */
[----:B------:R-:W3:Y:S01]  /*12f0*/  SHFL.BFLY PT, R9, R22, 0x1, 0x1f ;  /* 0x0c201f0016097f89 */ /* 0x000ee200000e0000 */
[----:B------:R-:W-:Y:S01]  /*1300*/  ISETP.NE.AND P2, PT, R5, RZ, PT ;  /* 0x000000ff0500720c */ /* 0x000fe20003f45270 */
[----:B------:R-:W-:Y:S01]  /*1310*/  BSSY B0, `(.L_x_2951) ;  /* 0x0000022000007945 */ /* 0x000fe20003800000 */
[----:B------:R-:W-:Y:S01]  /*1320*/  SHF.L.U32 R21, R0, 0x2, RZ ;  /* 0x0000000200157819 */ /* 0x000fe200000006ff */
[----:B0-----:R-:W-:Y:S01]  /*1330*/  FADD.FTZ R27, R15, R16 ;  /* 0x000000100f1b7221 */ /* 0x001fe20000010000 */
[----:B------:R-:W-:-:S02]  /*1340*/  IMAD.SHL.U32 R16, R2, 0x2000, RZ ;  /* 0x0000200002107824 */ /* 0x000fc400078e00ff */
[----:B--2---:R-:W-:Y:S01]  /*1350*/  FADD.FTZ R26, R7, R14 ;  /* 0x0000000e071a7221 */ /* 0x004fe20000010000 */
[----:B---3--:R-:W-:Y:S01]  /*1360*/  FADD.FTZ R20, R19, R20 ;  /* 0x0000001413147221 */ /* 0x008fe20000010000 */
[----:B------:R-:W-:-:S05]  /*1370*/  FADD.FTZ R9, R22, R9 ;  /* 0x0000000916097221 */ /* 0x000fca0000010000 */
[----:B------:R-:W-:Y:S05]  /*1380*/  @P2 BRA `(.L_x_2952) ;  /* 0x0000000000682947 */ /* 0x000fea0003800000 */
[----:B------:R-:W0:Y:S01]  /*1390*/  LDC.64 R22, c[0x0][0x278] ;  /* 0x00009e00ff167b82 */ /* 0x000e220000000a00 */
[----:B------:R-:W-:Y:S01]  /*13a0*/  SHF.R.S32.HI R45, RZ, 0x1f, R44 ;  /* 0x0000001fff2d7819 */ /* 0x000fe2000001142c */
[----:B------:R-:W-:Y:S01]  /*13b0*/  ULDC.64 UR12, c[0x0][0x260] ;  /* 0x00009800000c7ab9 */ /* 0x000fe20000000a00 */
[-C--:B------:R-:W-:Y:S02]  /*13c0*/  ISETP.GE.AND P4, PT, R4, R3.reuse, PT ;  /* 0x000000030400720c */ /* 0x080fe40003f86270 */
[----:B------:R-:W-:-:S03]  /*13d0*/  ISETP.GE.AND P3, PT, R6, R3, PT ;  /* 0x000000030600720c */ /* 0x000fc60003f66270 */
[----:B------:R-:W2:Y:S01]  /*13e0*/  LDC.64 R24, c[0x0][0x280] ;  /* 0x0000a000ff187b82 */ /* 0x000ea20000000a00 */
[C---:B0-----:R-:W-:Y:S02]  /*13f0*/  IMAD R18, R22.reuse, UR10, RZ ;  /* 0x0000000a16127c24 */ /* 0x041fe4000f8e02ff */
[----:B------:R-:W-:-:S04]  /*1400*/  IMAD.WIDE.U32 R14, R22, UR8, R44 ;  /* 0x00000008160e7c25 */ /* 0x000fc8000f8e002c */
[----:B------:R-:W-:Y:S02]  /*1410*/  IMAD R5, R23, UR8, R18 ;  /* 0x0000000817057c24 */ /* 0x000fe4000f8e0212 */
[----:B--2---:R-:W-:-:S03]  /*1420*/  IMAD R18, R24, UR11, RZ ;  /* 0x0000000b18127c24 */ /* 0x004fc6000f8e02ff */
        /* <DEDUP_REMOVED lines=12> */
[----:B------:R-:W-:-:S03]  /*14f0*/  FSEL R9, R9, RZ, !P2 ;  /* 0x000000ff09097208 */ /* 0x000fc60005000000 */
[----:B------:R0:W-:Y:S04]  /*1500*/  STG.E desc[UR6][R14.64+0x40], R5 ;  /* 0x000040050e007986 */ /* 0x0001e8000c101906 */
[----:B------:R0:W-:Y:S04]  /*1510*/  STG.E desc[UR6][R14.64+0x80], R7 ;  /* 0x000080070e007986 */ /* 0x0001e8000c101906 */
[----:B------:R0:W-:Y:S02]  /*1520*/  STG.E desc[UR6][R14.64+0xc0], R9 ;  /* 0x0000c0090e007986 */ /* 0x0001e4000c101906 */
.L_x_2952:
[----:B------:R-:W-:Y:S05]  /*1530*/  BSYNC B0 ;  /* 0x0000000000007941 */ /* 0x000fea0003800000 */
.L_x_2951:
[----:B------:R-:W-:Y:S01]  /*1540*/  UIADD3 UR4, UR4, 0x3f, URZ ;  /* 0x0000003f04047890 */ /* 0x000fe2000fffe03f */
[----:B0-----:R-:W-:Y:S01]  /*1550*/  SHF.R.S32.HI R3, RZ, 0x1f, R21 ;  /* 0x0000001fff037819 */ /* 0x001fe20000011415 */
[----:B-1----:R-:W-:Y:S01]  /*1560*/  IMAD R6, R12, UR10, RZ ;  /* 0x0000000a0c067c24 */ /* 0x002fe2000f8e02ff */
[C---:B------:R-:W-:Y:S01]  /*1570*/  IADD3 R4, P1, R16.reuse, R21, RZ ;  /* 0x0000001510047210 */ /* 0x040fe20007f3e0ff */
[----:B------:R-:W-:Y:S01]  /*1580*/  USHF.R.S32.HI UR5, URZ, 0x1f, UR4 ;  /* 0x0000001f3f057899 */ /* 0x000fe20008011404 */
[----:B------:R-:W-:Y:S02]  /*1590*/  BSSY B0, `(.L_x_2953) ;  /* 0x0000022000007945 */ /* 0x000fe40003800000 */
[----:B------:R-:W-:Y:S01]  /*15a0*/  LEA.HI.X.SX32 R5, R16, R3, 0x1, P1 ;  /* 0x0000000310057211 */ /* 0x000fe200008f0eff */
[----:B------:R-:W-:Y:S01]  /*15b0*/  ULEA.HI UR5, UR5, UR4, URZ, 0x6 ;  /* 0x0000000405057291 */ /* 0x000fe2000f8f303f */
[----:B------:R-:W-:-:S03]  /*15c0*/  IMAD R3, R13, UR8, R6 ;  /* 0x000000080d037c24 */ /* 0x000fc6000f8e0206 */
[----:B------:R-:W-:Y:S01]  /*15d0*/  ULOP3.LUT UR5, UR5, 0xffffffc0, URZ, 0xc0, !UPT ;  /* 0xffffffc005057892 */ /* 0x000fe2000f8ec03f */
[----:B------:R-:W-:-:S04]  /*15e0*/  IMAD.WIDE.U32 R12, R12, UR8, R4 ;  /* 0x000000080c0c7c25 */ /* 0x000fc8000f8e0004 */
[----:B------:R-:W-:Y:S01]  /*15f0*/  IMAD.IADD R13, R13, 0x1, R3 ;  /* 0x000000010d0d7824 */ /* 0x000fe200078e0203 */
[----:B------:R-:W-:Y:S01]  /*1600*/  IADD3 R3, -R44, UR5, RZ ;  /* 0x000000052c037c10 */ /* 0x000fe2000fffe1ff */
[----:B----4-:R-:W-:-:S03]  /*1610*/  IMAD R4, R10, UR11, RZ ;  /* 0x0000000b0a047c24 */ /* 0x010fc6000f8e02ff */
[----:B------:R-:W-:Y:S01]  /*1620*/  ISETP.GE.OR P0, PT, R0, R3, P0 ;  /* 0x000000030000720c */ /* 0x000fe20000706670 */
[----:B------:R-:W-:Y:S02]  /*1630*/  IMAD R9, R11, UR9, R4 ;  /* 0x000000090b097c24 */ /* 0x000fe4000f8e0204 */
[----:B------:R-:W-:-:S05]  /*1640*/  IMAD.WIDE.U32 R10, R10, UR9, R12 ;  /* 0x000000090a0a7c25 */ /* 0x000fca000f8e000c */
[----:B------:R-:W-:-:S05]  /*1650*/  IADD3 R9, R11, R9, RZ ;  /* 0x000000090b097210 */ /* 0x000fca0007ffe0ff */
[----:B------:R-:W-:Y:S05]  /*1660*/  @P0 BRA `(.L_x_2954) ;  /* 0x0000000000500947 */ /* 0x000fea0003800000 */
[----:B------:R-:W0:Y:S01]  /*1670*/  LDC.64 R12, c[0x0][0x2a8] ;  /* 0x0000aa00ff0c7b82 */ /* 0x000e220000000a00 */
[----:B------:R-:W-:Y:S01]  /*1680*/  SHF.R.S32.HI R3, RZ, 0x1f, R0 ;  /* 0x0000001fff037819 */ /* 0x000fe20000011400 */
[----:B------:R-:W-:Y:S01]  /*1690*/  ULDC.64 UR4, c[0x0][0x2a0] ;  /* 0x0000a80000047ab9 */ /* 0x000fe20000000a00 */
[----:B------:R-:W-:-:S04]  /*16a0*/  IADD3 R4, P0, R44, R0, RZ ;  /* 0x000000002c047210 */ /* 0x000fc80007f1e0ff */
[----:B------:R-:W-:Y:S01]  /*16b0*/  LEA.HI.X.SX32 R5, R44, R3, 0x1, P0 ;  /* 0x000000032c057211 */ /* 0x000fe200000f0eff */
[----:B------:R-:W1:Y:S01]  /*16c0*/  LDC.64 R14, c[0x0][0x2b0] ;  /* 0x0000ac00ff0e7b82 */ /* 0x000e620000000a00 */
[----:B-----5:R-:W-:Y:S01]  /*16d0*/  FSETP.NEU.FTZ.AND P0, PT, R17, -INF , PT ;  /* 0xff8000001100780b */ /* 0x020fe20003f1d000 */
[C---:B0-----:R-:W-:Y:S02]  /*16e0*/  IMAD R6, R12.reuse, UR10, RZ ;  /* 0x0000000a0c067c24 */ /* 0x041fe4000f8e02ff */
[----:B------:R-:W-:-:S04]  /*16f0*/  IMAD.WIDE.U32 R4, R12, UR8, R4 ;  /* 0x000000080c047c25 */ /* 0x000fc8000f8e0004 */
[----:B------:R-:W-:Y:S02]  /*1700*/  IMAD R3, R13, UR8, R6 ;  /* 0x000000080d037c24 */ /* 0x000fe4000f8e0206 */
[C---:B-1----:R-:W-:Y:S02]  /*1710*/  IMAD R6, R14.reuse, UR11, RZ ;  /* 0x0000000b0e067c24 */ /* 0x042fe4000f8e02ff */
        /* <DEDUP_REMOVED lines=9> */
.L_x_2954:
[----:B------:R-:W-:Y:S05]  /*17b0*/  BSYNC B0 ;  /* 0x0000000000007941 */ /* 0x000fea0003800000 */
.L_x_2953:
[----:B------:R-:W-:Y:S01]  /*17c0*/  ULDC.64 UR12, c[0x0][0x2e8] ;  /* 0x0000ba00000c7ab9 */ /* 0x000fe20000000a00 */
[----:B------:R-:W-:Y:S01]  /*17d0*/  ULDC.64 UR4, c[0x0][0x2b8] ;  /* 0x0000ae0000047ab9 */ /* 0x000fe20000000a00 */
[----:B------:R-:W-:Y:S02]  /*17e0*/  ISETP.NE.U32.AND P0, PT, RZ, UR12, PT ;  /* 0x0000000cff007c0c */ /* 0x000fe4000bf05070 */
[C---:B------:R-:W-:Y:S02]  /*17f0*/  LEA R4, P1, R10.reuse, UR4, 0x2 ;  /* 0x000000040a047c11 */ /* 0x040fe4000f8210ff */
        /* <DEDUP_REMOVED lines=12> */
[----:B0-----:R-:W0:Y:S08]  /*18c0*/  LDC R3, c[0x0][0x2e0] ;  /* 0x0000b800ff037b82 */ /* 0x001e300000000800 */
[----:B------:R-:W2:Y:S08]  /*18d0*/  LDC R7, c[0x0][0x220] ;  /* 0x00008800ff077b82 */ /* 0x000eb00000000800 */
[----:B-1----:R-:W1:Y:S01]  /*18e0*/  LDC.64 R4, c[0x0][0x2e8] ;  /* 0x0000ba00ff047b82 */ /* 0x002e620000000a00 */
[----:B0-----:R-:W-:-:S04]  /*18f0*/  IMAD R2, R2, R3, UR9 ;  /* 0x0000000902027e24 */ /* 0x001fc8000f8e0203 */
[----:B--2---:R-:W-:-:S04]  /*1900*/  IMAD R3, R2, R7, UR8 ;  /* 0x0000000802037e24 */ /* 0x004fc8000f8e0207 */
[----:B-1----:R-:W-:-:S05]  /*1910*/  IMAD.WIDE R2, R3, 0x4, R4 ;  /* 0x0000000403027825 */ /* 0x002fca00078e0204 */
[----:B------:R-:W-:Y:S01]  /*1920*/  STG.E desc[UR6][R2.64], RZ ;  /* 0x000000ff02007986 */ /* 0x000fe2000c101906 */
[----:B------:R-:W-:Y:S05]  /*1930*/  EXIT ;  /* 0x000000000000794d */ /* 0x000fea0003800000 */
.L_x_2955:
        /* <DEDUP_REMOVED lines=12> */
.L_x_3705:


//--------------------- .text._ZN7cutlass13device_kernelIN5flash11enable_sm90INS1_16FlashAttnBwdSm90INS1_25CollectiveMainloopBwdSm90ILi2ELi2ELi2EN4cute5tupleIJNS5_1CILi1EEES8_S8_EEENS6_IJNS7_ILi64EEENS7_ILi128EEESB_EEENS_10bfloat16_tEfNS_4arch4Sm90ELb1ELb0ELb0ELb1ELb0ELb1ELb0ELb0ELi2ELi1ELi2ELi1ELb0EEENS1_21CollectiveEpilogueBwdISC_SD_SF_Li256ELb1ELb0ELi1EEENS1_25SingleTileBwdLPTSchedulerILb1ELi128ELb0EEEEEEEEEvNT_6ParamsE --------------------------
	.section	.text._ZN7cutlass13device_kernelIN5flash11enable_sm90INS1_16FlashAttnBwdSm90INS1_25CollectiveMainloopBwdSm90ILi2ELi2ELi2EN4cute5tupleIJNS5_1CILi1EEES8_S8_EEENS6_IJNS7_ILi64EEENS7_ILi128EEESB_EEENS_10bfloat16_tEfNS_4arch4Sm90ELb1ELb0ELb0ELb1ELb0ELb1ELb0ELb0ELi2ELi1ELi2ELi1ELb0EEENS1_21CollectiveEpilogueBwdISC_SD_SF_Li256ELb1ELb0ELi1EEENS1_25SingleTileBwdLPTSchedulerILb1ELi128ELb0EEEEEEEEEvNT_6ParamsE,"ax",@progbits
	.align	128
.text._ZN7cutlass13device_kernelIN5flash11enable_sm90INS1_16FlashAttnBwdSm90INS1_25CollectiveMainloopBwdSm90ILi2ELi2ELi2EN4cute5tupleIJNS5_1CILi1EEES8_S8_EEENS6_IJNS7_ILi64EEENS7_ILi128EEESB_EEENS_10bfloat16_tEfNS_4arch4Sm90ELb1ELb0ELb0ELb1ELb0ELb1ELb0ELb0ELi2ELi1ELi2ELi1ELb0EEENS1_21CollectiveEpilogueBwdISC_SD_SF_Li256ELb1ELb0ELi1EEENS1_25SingleTileBwdLPTSchedulerILb1ELi128ELb0EEEEEEEEEvNT_6ParamsE:
        .type           _ZN7cutlass13device_kernelIN5flash11enable_sm90INS1_16FlashAttnBwdSm90INS1_25CollectiveMainloopBwdSm90ILi2ELi2ELi2EN4cute5tupleIJNS5_1CILi1EEES8_S8_EEENS6_IJNS7_ILi64EEENS7_ILi128EEESB_EEENS_10bfloat16_tEfNS_4arch4Sm90ELb1ELb0ELb0ELb1ELb0ELb1ELb0ELb0ELi2ELi1ELi2ELi1ELb0EEENS1_21CollectiveEpilogueBwdISC_SD_SF_Li256ELb1ELb0ELi1EEENS1_25SingleTileBwdLPTSchedulerILb1ELi128ELb0EEEEEEEEEvNT_6ParamsE,@function
        .size           _ZN7cutlass13device_kernelIN5flash11enable_sm90INS1_16FlashAttnBwdSm90INS1_25CollectiveMainloopBwdSm90ILi2ELi2ELi2EN4cute5tupleIJNS5_1CILi1EEES8_S8_EEENS6_IJNS7_ILi64EEENS7_ILi128EEESB_EEENS_10bfloat16_tEfNS_4arch4Sm90ELb1ELb0ELb0ELb1ELb0ELb1ELb0ELb0ELi2ELi1ELi2ELi1ELb0EEENS1_21CollectiveEpilogueBwdISC_SD_SF_Li256ELb1ELb0ELi1EEENS1_25SingleTileBwdLPTSchedulerILb1ELi128ELb0EEEEEEEEEvNT_6ParamsE,(.L_x_3706 - _ZN7cutlass13device_kernelIN5flash11enable_sm90INS1_16FlashAttnBwdSm90INS1_25CollectiveMainloopBwdSm90ILi2ELi2ELi2EN4cute5tupleIJNS5_1CILi1EEES8_S8_EEENS6_IJNS7_ILi64EEENS7_ILi128EEESB_EEENS_10bfloat16_tEfNS_4arch4Sm90ELb1ELb0ELb0ELb1ELb0ELb1ELb0ELb0ELi2ELi1ELi2ELi1ELb0EEENS1_21CollectiveEpilogueBwdISC_SD_SF_Li256ELb1ELb0ELi1EEENS1_25SingleTileBwdLPTSchedulerILb1ELi128ELb0EEEEEEEEEvNT_6ParamsE)
        .other          _ZN7cutlass13device_kernelIN5flash11enable_sm90INS1_16FlashAttnBwdSm90INS1_25CollectiveMainloopBwdSm90ILi2ELi2ELi2EN4cute5tupleIJNS5_1CILi1EEES8_S8_EEENS6_IJNS7_ILi64EEENS7_ILi128EEESB_EEENS_10bfloat16_tEfNS_4arch4Sm90ELb1ELb0ELb0ELb1ELb0ELb1ELb0ELb0ELi2ELi1ELi2ELi1ELb0EEENS1_21CollectiveEpilogueBwdISC_SD_SF_Li256ELb1ELb0ELi1EEENS1_25SingleTileBwdLPTSchedulerILb1ELi128ELb0EEEEEEEEEvNT_6ParamsE,@"STO_CUDA_ENTRY STV_DEFAULT"
_ZN7cutlass13device_kernelIN5flash11enable_sm90INS1_16FlashAttnBwdSm90INS1_25CollectiveMainloopBwdSm90ILi2ELi2ELi2EN4cute5tupleIJNS5_1CILi1EEES8_S8_EEENS6_IJNS7_ILi64EEENS7_ILi128EEESB_EEENS_10bfloat16_tEfNS_4arch4Sm90ELb1ELb0ELb0ELb1ELb0ELb1ELb0ELb0ELi2ELi1ELi2ELi1ELb0EEENS1_21CollectiveEpilogueBwdISC_SD_SF_Li256ELb1ELb0ELi1EEENS1_25SingleTileBwdLPTSchedulerILb1ELi128ELb0EEEEEEEEEvNT_6ParamsE:
        /* <DEDUP_REMOVED lines=24> */
.L_x_2957:
[----:B------:R-:W-:Y:S05]  /*0180*/  BSYNC B0 ;  /* 0x0000000000007941 */ /* 0x000fea0003800000 */
.L_x_2956:
        /* <DEDUP_REMOVED lines=37> */
.L_x_2958:
        /* <DEDUP_REMOVED lines=22> */
.L_x_2959:
[----:B------:R-:W-:Y:S01]  /*0540*/  PLOP3.LUT P0, PT, PT, PT, UP0, 0x80, 0x0 ;  /* 0x000000000000781c */ /* 0x000fe20003f0f008 */
[----:B------:R-:W-:Y:S01]  /*0550*/  NOP ;  /* 0x0000000000007918 */ /* 0x000fe20000000000 */
[----:B------:R-:W-:Y:S01]  /*0560*/  ULDC.64 UR46, c[0x0][0x208] ;  /* 0x00008200002e7ab9 */ /* 0x000fe20000000a00 */
[----:B------:R-:W-:Y:S01]  /*0570*/  BSSY B6, `(.L_x_2960) ;  /* 0x0000b72000067945 */ /* 0x000fe20003800000 */
[----:B-12-4-:R-:W-:Y:S09]  /*0580*/  BAR.SYNC.DEFER_BLOCKING 0x0 ;  /* 0x0000000000007b1d */ /* 0x016ff20000010000 */
[----:B------:R-:W-:Y:S05]  /*0590*/  @!P0 BRA `(.L_x_2961) ;  /* 0x0000007800048947 */ /* 0x000fea0003800000 */
.L_x_2962:
        /* <DEDUP_REMOVED lines=32> */
.L_x_2963:
[----:B------:R-:W-:Y:S01]  /*07a0*/  ULDC UR7, c[0x0][0x8c4] ;  /* 0x0002310000077ab9 */ /* 0x000fe20000000800 */
[----:B------:R-:W-:Y:S01]  /*07b0*/  UMOV UR36, UR10 ;  /* 0x0000000a00247c82 */ /* 0x000fe20008000000 */
[----:B------:R-:W-:-:S11]  /*07c0*/  UISETP.NE.AND UP0, UPT, UR7, 0x1, UPT ;  /* 0x000000010700788c */ /* 0x000fd6000bf05270 */
[----:B------:R-:W-:Y:S02]  /*07d0*/  @UP0 ULDC.64 UR8, c[0x0][0x8c8] ;  /* 0x0002320000080ab9 */ /* 0x000fe40000000a00 */
[----:B------:R-:W-:-:S04]  /*07e0*/  UIMAD.WIDE.U32 UR4, UR10, UR8, URZ ;  /* 0x000000080a0472a5 */ /* 0x000fc8000f8e003f */
[----:B------:R-:W-:-:S04]  /*07f0*/  @UP0 USHF.R.U32.HI UR36, URZ, UR9, UR5 ;  /* 0x000000093f240299 */ /* 0x000fc80008011605 */
[----:B------:R-:W-:-:S12]  /*0800*/  UIMAD UR4, UR36, UR7, URZ ;  /* 0x00000007240472a4 */ /* 0x000fd8000f8e023f */
.L_x_2964:
        /* <DEDUP_REMOVED lines=9> */
[----:B------:R-:W-:-:S03]  /*08a0*/  @UP0 USHF.R.U32.HI UR39, URZ, UR7, UR5 ;  /* 0x000000073f270299 */ /* 0x000fc60008011605 */
[----:B------:R-:W-:Y:S02]  /*08b0*/  ULDC.64 UR4, c[0x0][0x8f8] ;  /* 0x00023e0000047ab9 */ /* 0x000fe40000000a00 */
[----:B------:R-:W-:Y:S01]  /*08c0*/  ISETP.NE.U32.AND P0, PT, RZ, UR4, PT ;  /* 0x00000004ff007c0c */ /* 0x000fe2000bf05070 */
[----:B------:R-:W-:-:S03]  /*08d0*/  UIADD3 UR4, -UR39, URZ, URZ ;  /* 0x0000003f27047290 */ /* 0x000fc6000fffe13f */
[----:B------:R-:W-:Y:S01]  /*08e0*/  ISETP.NE.AND.EX P0, PT, RZ, UR5, PT, P0 ;  /* 0x00000005ff007c0c */ /* 0x000fe2000bf05300 */
[----:B------:R-:W-:-:S12]  /*08f0*/  UIMAD UR37, UR37, UR4, UR6 ;  /* 0x00000004252572a4 */ /* 0x000fd8000f8e0206 */
        /* <DEDUP_REMOVED lines=8> */
.L_x_2965:
        /* <DEDUP_REMOVED lines=14> */
.L_x_2967:
[----:B------:R-:W-:-:S05]  /*0a60*/  ULDC UR4, c[0x0][0x8ec] ;  /* 0x00023b0000047ab9 */ /* 0x000fca0000000800 */
.L_x_2966:
[----:B------:R-:W-:-:S04]  /*0a70*/  UIADD3 UR4, UR4, 0x7f, URZ ;  /* 0x0000007f04047890 */ /* 0x000fc8000fffe03f */
[----:B------:R-:W-:-:S04]  /*0a80*/  USHF.R.S32.HI UR5, URZ, 0x1f, UR4 ;  /* 0x0000001f3f057899 */ /* 0x000fc80008011404 */
[----:B------:R-:W-:-:S04]  /*0a90*/  ULEA.HI UR5, UR5, UR4, URZ, 0x7 ;  /* 0x0000000405057291 */ /* 0x000fc8000f8f383f */
[----:B------:R-:W-:-:S04]  /*0aa0*/  USHF.R.S32.HI UR5, URZ, 0x7, UR5 ;  /* 0x000000073f057899 */ /* 0x000fc80008011405 */
[----:B------:R-:W-:-:S04]  /*0ab0*/  UISETP.GE.AND UP0, UPT, UR36, UR5, UPT ;  /* 0x000000052400728c */ /* 0x000fc8000bf06270 */
[----:B------:R-:W-:-:S06]  /*0ac0*/  USEL UR39, UR39, 0xffffffff, !UP0 ;  /* 0xffffffff27277887 */ /* 0x000fcc000c000000 */
[----:B------:R-:W-:-:S13]  /*0ad0*/  ISETP.LE.AND P0, PT, RZ, UR39, PT ;  /* 0x00000027ff007c0c */ /* 0x000fda000bf03270 */
[----:B------:R-:W-:Y:S05]  /*0ae0*/  @!P0 BRA `(.L_x_2968) ;  /* 0x000000b000688947 */ /* 0x000fea0003800000 */
[----:B------:R-:W-:Y:S01]  /*0af0*/  ULDC.64 UR4, c[0x0][0x780] ;  /* 0x0001e00000047ab9 */ /* 0x000fe20000000a00 */
[----:B------:R-:W-:Y:S01]  /*0b00*/  USHF.R.S32.HI UR40, URZ, 0x1f, UR37 ;  /* 0x0000001f3f287899 */ /* 0x000fe20008011425 */
[----:B------:R-:W-:Y:S01]  /*0b10*/  ISETP.NE.U32.AND P0, PT, RZ, UR4, PT ;  /* 0x00000004ff007c0c */ /* 0x000fe2000bf05070 */
[----:B------:R-:W-:-:S03]  /*0b20*/  ULDC UR41, c[0x0][0x290] ;  /* 0x0000a40000297ab9 */ /* 0x000fc60000000800 */
        /* <DEDUP_REMOVED lines=9> */
.L_x_2969:
        /* <DEDUP_REMOVED lines=14> */
.L_x_2970:
        /* <DEDUP_REMOVED lines=11> */
.L_x_2971:
        /* <DEDUP_REMOVED lines=13> */
.L_x_2972:
[----:B------:R-:W-:Y:S01]  /*0e20*/  UIADD3 UR5, UR42, -UR41, URZ ;  /* 0x800000292a057290 */ /* 0x000fe2000fffe03f */
[----:B------:R-:W-:Y:S01]  /*0e30*/  PLOP3.LUT P0, PT, PT, PT, PT, 0x80, 0x0 ;  /* 0x000000000000781c */ /* 0x000fe20003f0f070 */
[----:B------:R-:W-:Y:S01]  /*0e40*/  ULDC UR6, c[0x0][0x74c] ;  /* 0x0001d30000067ab9 */ /* 0x000fe20000000800 */
[----:B------:R-:W-:Y:S01]  /*0e50*/  UIADD3 UR4, UR42, 0x3f, URZ ;  /* 0x0000003f2a047890 */ /* 0x000fe2000fffe03f */
[----:B------:R-:W-:Y:S01]  /*0e60*/  CS2R R86, SRZ ;  /* 0x0000000000567805 */ /* 0x000fe2000001ff00 */
[----:B------:R-:W-:Y:S01]  /*0e70*/  ULEA UR5, UR36, UR5, 0x7 ;  /* 0x0000000524057291 */ /* 0x000fe2000f8e383f */
[----:B------:R-:W-:Y:S02]  /*0e80*/  CS2R R84, SRZ ;  /* 0x0000000000547805 */ /* 0x000fe4000001ff00 */
[----:B------:R-:W-:Y:S02]  /*0e90*/  CS2R R82, SRZ ;  /* 0x0000000000527805 */ /* 0x000fe4000001ff00 */
[----:B------:R-:W-:Y:S01]  /*0ea0*/  CS2R R80, SRZ ;  /* 0x0000000000507805 */ /* 0x000fe2000001ff00 */
[----:B------:R-:W-:Y:S01]  /*0eb0*/  UIADD3 UR5, UR5, -UR6, URZ ;  /* 0x8000000605057290 */ /* 0x000fe2000fffe03f */
[----:B------:R-:W-:-:S02]  /*0ec0*/  CS2R R78, SRZ ;  /* 0x00000000004e7805 */ /* 0x000fc4000001ff00 */
[----:B------:R-:W-:Y:S02]  /*0ed0*/  CS2R R76, SRZ ;  /* 0x00000000004c7805 */ /* 0x000fe4000001ff00 */
[----:B------:R-:W-:Y:S01]  /*0ee0*/  CS2R R74, SRZ ;  /* 0x00000000004a7805 */ /* 0x000fe2000001ff00 */
[----:B------:R-:W-:Y:S01]  /*0ef0*/  USHF.R.S32.HI UR6, URZ, 0x1f, UR5 ;  /* 0x0000001f3f067899 */ /* 0x000fe20008011405 */
[----:B------:R-:W-:Y:S02]  /*0f00*/  CS2R R72, SRZ ;  /* 0x0000000000487805 */ /* 0x000fe4000001ff00 */
        /* <DEDUP_REMOVED lines=24> */
[----:B------:R-:W-:Y:S01]  /*1090*/  PLOP3.LUT P1, PT, PT, PT, UP0, 0x80, 0x0 ;  /* 0x000000000000781c */ /* 0x000fe20003f2f008 */
[----:B------:R-:W-:Y:S01]  /*10a0*/  IMAD.MOV.U32 R12, RZ, RZ, RZ ;  /* 0x000000ffff0c7224 */ /* 0x000fe200078e00ff */
[----:B------:R-:W-:Y:S02]  /*10b0*/  CS2R R10, SRZ ;  /* 0x00000000000a7805 */ /* 0x000fe4000001ff00 */
[----:B------:R-:W-:Y:S02]  /*10c0*/  CS2R R36, SRZ ;  /* 0x0000000000247805 */ /* 0x000fe4000001ff00 */
[----:B------:R-:W-:Y:S02]  /*10d0*/  CS2R R8, SRZ ;  /* 0x0000000000087805 */ /* 0x000fe4000001ff00 */
[----:B------:R-:W-:-:S02]  /*10e0*/  CS2R R32, SRZ ;  /* 0x0000000000207805 */ /* 0x000fc4000001ff00 */
[----:B------:R-:W-:Y:S01]  /*10f0*/  CS2R R6, SRZ ;  /* 0x0000000000067805 */ /* 0x000fe2000001ff00 */
[----:B------:R-:W-:Y:S01]  /*1100*/  IMAD.MOV.U32 R29, RZ, RZ, RZ ;  /* 0x000000ffff1d7224 */ /* 0x000fe200078e00ff */
[----:B------:R-:W-:Y:S01]  /*1110*/  CS2R R4, SRZ ;  /* 0x0000000000047805 */ /* 0x000fe2000001ff00 */
[----:B------:R-:W-:Y:S01]  /*1120*/  IMAD.MOV.U32 R2, RZ, RZ, RZ ;  /* 0x000000ffff027224 */ /* 0x000fe200078e00ff */
[----:B------:R-:W-:Y:S01]  /*1130*/  CS2R R150, SRZ ;  /* 0x0000000000967805 */ /* 0x000fe2000001ff00 */
[----:B------:R-:W-:Y:S01]  /*1140*/  IMAD.MOV.U32 R25, RZ, RZ, RZ ;  /* 0x000000ffff197224 */ /* 0x000fe200078e00ff */
        /* <DEDUP_REMOVED lines=52> */
.L_x_2975:
        /* <DEDUP_REMOVED lines=15> */
.L_x_2974:
        /* <DEDUP_REMOVED lines=22> */
.L_x_2977:
        /* <DEDUP_REMOVED lines=15> */
.L_x_2976:
        /* <DEDUP_REMOVED lines=8> */
.L_x_3122:
        /* <DEDUP_REMOVED lines=15> */
.L_x_2979:
[----:B------:R-:W-:Y:S01]  /*1940*/  SHF.R.S32.HI R8, RZ, 0x4, R3 ;  /* 0x00000004ff087819 */ /* 0x000fe20000011403 */
[----:B------:R-:W-:Y:S01]  /*1950*/  UIMAD UR4, UR36, -0x80, UR41 ;  /* 0xffffff80240478a4 */ /* 0x000fe2000f8e0229 */
[----:B------:R-:W-:Y:S01]  /*1960*/  SHF.R.S32.HI R0, RZ, 0x1f, R5 ;  /* 0x0000001fff007819 */ /* 0x000fe20000011405 */
[----:B------:R-:W-:Y:S01]  /*1970*/  IMAD.U32 R231, RZ, RZ, UR38 ;  /* 0x00000026ffe77e24 */ /* 0x000fe2000f8e00ff */
[----:B---3--:R-:W-:Y:S02]  /*1980*/  LOP3.LUT R9, R7, 0x8, R2, 0xf8, !PT ;  /* 0x0000000807097812 */ /* 0x008fe400078ef802 */
[----:B------:R-:W-:Y:S02]  /*1990*/  CS2R R86, SRZ ;  /* 0x0000000000567805 */ /* 0x000fe4000001ff00 */
[----:B------:R-:W-:Y:S01]  /*19a0*/  LEA.HI R3, R3, R8, RZ, 0x1 ;  /* 0x0000000803037211 */ /* 0x000fe200078f08ff */
[----:B------:R-:W-:Y:S01]  /*19b0*/  IMAD.U32 R15, RZ, RZ, UR4 ;  /* 0x00000004ff0f7e24 */ /* 0x000fe2000f8e00ff */
[----:B------:R-:W-:-:S02]  /*19c0*/  LEA.HI R2, R0, R5, RZ, 0x2 ;  /* 0x0000000500027211 */ /* 0x000fc400078f10ff */
[----:B------:R-:W-:Y:S02]  /*19d0*/  CS2R R84, SRZ ;  /* 0x0000000000547805 */ /* 0x000fe4000001ff00 */
[----:B------:R-:W-:Y:S02]  /*19e0*/  LEA.HI R0, R0, R5, RZ, 0x5 ;  /* 0x0000000500007211 */ /* 0x000fe400078f28ff */
[----:B------:R-:W-:Y:S02]  /*19f0*/  CS2R R82, SRZ ;  /* 0x0000000000527805 */ /* 0x000fe4000001ff00 */
[----:B------:R-:W-:Y:S02]  /*1a00*/  SHF.R.U32.HI R4, RZ, 0x3, R4 ;  /* 0x00000003ff047819 */ /* 0x000fe40000011604 */
[----:B------:R-:W-:Y:S02]  /*1a10*/  CS2R R80, SRZ ;  /* 0x0000000000507805 */ /* 0x000fe4000001ff00 */
[----:B------:R-:W-:-:S02]  /*1a20*/  LEA.HI R7, R13, R13, RZ, 0x1 ;  /* 0x0000000d0d077211 */ /* 0x000fc400078f08ff */
[----:B------:R-:W-:Y:S02]  /*1a30*/  CS2R R78, SRZ ;  /* 0x00000000004e7805 */ /* 0x000fe4000001ff00 */
[----:B------:R-:W-:Y:S02]  /*1a40*/  LOP3.LUT R11, R3, 0x7ffffe, RZ, 0xc0, !PT ;  /* 0x007ffffe030b7812 */ /* 0x000fe400078ec0ff */
[----:B------:R-:W-:Y:S02]  /*1a50*/  CS2R R76, SRZ ;  /* 0x00000000004c7805 */ /* 0x000fe4000001ff00 */
[--C-:B------:R-:W-:Y:S02]  /*1a60*/  SHF.R.S32.HI R6, RZ, 0x2, R2.reuse ;  /* 0x00000002ff067819 */ /* 0x100fe40000011402 */
[----:B------:R-:W-:Y:S02]  /*1a70*/  CS2R R74, SRZ ;  /* 0x00000000004a7805 */ /* 0x000fe4000001ff00 */
[----:B------:R-:W-:Y:S01]  /*1a80*/  SHF.R.S32.HI R3, RZ, 0x1f, R2 ;  /* 0x0000001fff037819 */ /* 0x000fe20000011402 */
[----:B------:R-:W-:Y:S01]  /*1a90*/  IMAD.IADD R11, R8, 0x1, -R11 ;  /* 0x00000001080b7824 */ /* 0x000fe200078e0a0b */
[----:B------:R-:W-:-:S02]  /*1aa0*/  SHF.R.S32.HI R0, RZ, 0x5, R0 ;  /* 0x00000005ff007819 */ /* 0x000fc40000011400 */
[----:B------:R-:W-:Y:S02]  /*1ab0*/  CS2R R72, SRZ ;  /* 0x0000000000487805 */ /* 0x000fe4000001ff00 */
[----:B------:R-:W-:Y:S02]  /*1ac0*/  LOP3.LUT R229, R9, R4, RZ, 0x3c, !PT ;  /* 0x0000000409e57212 */ /* 0x000fe400078e3cff */
[----:B------:R-:W-:Y:S02]  /*1ad0*/  CS2R R70, SRZ ;  /* 0x0000000000467805 */ /* 0x000fe4000001ff00 */
[----:B------:R-:W-:Y:S01]  /*1ae0*/  LOP3.LUT R4, R7, 0xfffffffe, RZ, 0xc0, !PT ;  /* 0xfffffffe07047812 */ /* 0x000fe200078ec0ff */
[----:B------:R-:W-:Y:S01]  /*1af0*/  IMAD R9, R0, -0x10, R15 ;  /* 0xfffffff000097824 */ /* 0x000fe200078e020f */
[----:B------:R-:W-:Y:S02]  /*1b00*/  LEA.HI R3, R3, R6, RZ, 0x3 ;  /* 0x0000000603037211 */ /* 0x000fe400078f18ff */
[----:B------:R-:W-:-:S02]  /*1b10*/  CS2R R68, SRZ ;  /* 0x0000000000447805 */ /* 0x000fc4000001ff00 */
[----:B--2---:R-:W-:Y:S01]  /*1b20*/  LEA.HI R0, R14, R14, RZ, 0x1 ;  /* 0x0000000e0e007211 */ /* 0x004fe200078f08ff */
[----:B------:R-:W-:Y:S01]  /*1b30*/  IMAD.IADD R8, R13, 0x1, -R4 ;  /* 0x000000010d087824 */ /* 0x000fe200078e0a04 */
[----:B------:R-:W-:Y:S01]  /*1b40*/  LOP3.LUT R7, R3, 0xfffffff8, RZ, 0xc0, !PT ;  /* 0xfffffff803077812 */ /* 0x000fe200078ec0ff */
[----:B------:R-:W-:Y:S01]  /*1b50*/  IMAD.SHL.U32 R4, R13, 0x1000, RZ ;  /* 0x000010000d047824 */ /* 0x000fe200078e00ff */
[----:B------:R-:W-:Y:S02]  /*1b60*/  LOP3.LUT R2, R2, 0xfffffffc, RZ, 0xc0, !PT ;  /* 0xfffffffc02027812 */ /* 0x000fe400078ec0ff */
        /* <DEDUP_REMOVED lines=65> */
[----:B------:R-:W-:Y:S02]  /*1f80*/  IMAD R2, R9, 0x4, R228 ;  /* 0x0000000409027824 */ /* 0x000fe400078e02e4 */
[----:B------:R-:W-:-:S07]  /*1f90*/  IMAD.SHL.U32 R227, R227, 0x2, RZ ;  /* 0x00000002e3e37824 */ /* 0x000fce00078e00ff */
.L_x_2991:
[----:B------:R-:W-:-:S13]  /*1fa0*/  ISETP.NE.AND P0, PT, R231, 0x3, PT ;  /* 0x00000003e700780c */ /* 0x000fda0003f05270 */
[----:B------:R-:W-:Y:S05]  /*1fb0*/  @!P0 BRA `(.L_x_2981) ;  /* 0x0000000000048947 */ /* 0x000fea0003800000 */
[----:B------:R-:W-:Y:S01]  /*1fc0*/  BPT.TRAP 0x1 ;  /* 0x000000040000795c */ /* 0x000fe20000300000 */
.L_x_2981:
[----:B------:R-:W-:Y:S01]  /*1fd0*/  IMAD R0, R3, 0x8, R228 ;  /* 0x0000000803007824 */ /* 0x000fe200078e02e4 */
[----:B------:R-:W-:-:S04]  /*1fe0*/  SHF.L.U32 R9, R4, 0x1f, RZ ;  /* 0x0000001f04097819 */ /* 0x000fc800000006ff */
[----:B------:R2:W3:Y:S01]  /*1ff0*/  SYNCS.PHASECHK.TRANS64.TRYWAIT P1, [R0+URZ+0x30810], R9 ;  /* 0x03081009000075a7 */ /* 0x0004e2000802017f */
[----:B------:R-:W-:Y:S05]  /*2000*/  @!P0 BRA `(.L_x_2982) ;  /* 0x0000000000048947 */ /* 0x000fea0003800000 */
[----:B------:R-:W-:Y:S01]  /*2010*/  BPT.TRAP 0x1 ;  /* 0x000000040000795c */ /* 0x000fe20000300000 */
.L_x_2982:
[----:B---3--:R-:W-:Y:S05]  /*2020*/  @P1 BRA `(.L_x_2983) ;  /* 0x0000000000081947 */ /* 0x008fea0003800000 */
[----:B------:R-:W3:Y:S02]  /*2030*/  SYNCS.PHASECHK.TRANS64.TRYWAIT P1, [R0+URZ+0x30810], R9 ;  /* 0x03081009000075a7 */ /* 0x000ee4000802017f */
[----:B---3--:R-:W-:Y:S05]  /*2040*/  @!P1 BRA `(.L_x_2984) ;  /* 0x0000009c00489947 */ /* 0x008fea0003800000 */
.L_x_2983:
        /* <DEDUP_REMOVED lines=81> */
.L_x_2985:
[----:B------:R1:W1:Y:S01]  /*2560*/  SYNCS.PHASECHK.TRANS64.TRYWAIT P1, [R0+URZ+0x30830], R9 ;  /* 0x03083009000075a7 */ /* 0x000262000802017f */
[----:B------:R-:W-:Y:S05]  /*2570*/  @!P0 BRA `(.L_x_2986) ;  /* 0x0000000000048947 */ /* 0x000fea0003800000 */
[----:B------:R-:W-:Y:S01]  /*2580*/  BPT.TRAP 0x1 ;  /* 0x000000040000795c */ /* 0x000fe20000300000 */
.L_x_2986:
[----:B------:R-:W-:-:S05]  /*2590*/  VIADD R6, R228, 0x20000 ;  /* 0x00020000e4067836 */ /* 0x000fca0000000000 */
[----:B------:R-:W-:-:S04]  /*25a0*/  SHF.R.U32.HI R6, RZ, 0x4, R6 ;  /* 0x00000004ff067819 */ /* 0x000fc80000011606 */
[----:B------:R-:W-:-:S04]  /*25b0*/  LOP3.LUT R225, R6, 0x3fff, RZ, 0xc0, !PT ;  /* 0x00003fff06e17812 */ /* 0x000fc800078ec0ff */
[----:B------:R-:W-:Y:S01]  /*25c0*/  LOP3.LUT R6, R225, 0x10000, RZ, 0xfc, !PT ;  /* 0x00010000e1067812 */ /* 0x000fe200078efcff */
[----:B-1----:R-:W-:Y:S06]  /*25d0*/  @P1 BRA `(.L_x_2987) ;  /* 0x0000000000081947 */ /* 0x002fec0003800000 */
[----:B------:R-:W1:Y:S02]  /*25e0*/  SYNCS.PHASECHK.TRANS64.TRYWAIT P1, [R0+URZ+0x30830], R9 ;  /* 0x03083009000075a7 */ /* 0x000e64000802017f */
[----:B-1----:R-:W-:Y:S05]  /*25f0*/  @!P1 BRA `(.L_x_2988) ;  /* 0x0000009400f09947 */ /* 0x002fea0003800000 */
.L_x_2987:
        /* <DEDUP_REMOVED lines=312> */
[----:B------:R-:W-:Y:S01]  /*3980*/  R2UR UR7, R7 ;  /* 0x00000000070772ca */ /* 0x000fe200000e0000 */
[----:B------:R-:W-:Y:S01]  /*3990*/  UIADD3 UR6, UR6, 0x180, URZ ;  /* 0x0000018006067890 */ /* 0x000fe2000fffe03f */
[----:B------:R-:W-:-:S04]  /*39a0*/  LOP3.LUT R6, R6, 0x3fff, RZ, 0xc0, !PT ;  /* 0x00003fff06067812 */ /* 0x000fc800078ec0ff */
[----:B------:R-:W-:-:S05]  /*39b0*/  LOP3.LUT R6, R6, 0x10000, RZ, 0xfc, !PT ;  /* 0x0001000006067812 */ /* 0x000fca00078efcff */
[----:B------:R-:W-:Y:S02]  /*39c0*/  IMAD R6, R3, 0x400, R6 ;  /* 0x0000040003067824 */ /* 0x000fe400078e0206 */
[----:B------:R-:W-:-:S03]  /*39d0*/  USHF.R.U32.HI UR7, URZ, 0x4, UR7 ;  /* 0x000000043f077899 */ /* 0x000fc60008011607 */
[----:B------:R-:W-:Y:S01]  /*39e0*/  R2UR UR5, R6 ;  /* 0x00000000060572ca */ /* 0x000fe200000e0000 */
[----:B------:R-:W-:-:S03]  /*39f0*/  ULOP3.LUT UR12, UR7, 0x3fff, URZ, 0xc0, !UPT ;  /* 0x00003fff070c7892 */ /* 0x000fc6000f8ec03f */
[----:B------:R-:W-:Y:S01]  /*3a00*/  UMOV UR7, 0x40000040 ;  /* 0x4000004000077882 */ /* 0x000fe20000000000 */
        /* <DEDUP_REMOVED lines=84> */
.L_x_2989:
        /* <DEDUP_REMOVED lines=49> */
.L_x_2990:
        /* <DEDUP_REMOVED lines=78> */
.L_x_2973:
        /* <DEDUP_REMOVED lines=8> */
[----:B------:R-:W-:Y:S01]  /*47c0*/  F2FP.BF16.F32.PACK_AB R90, R93, R92 ;  /* 0x0000005c5d5a723e */ /* 0x000fe200000010ff */
[----:B------:R-:W-:Y:S01]  /*47d0*/  ULDC.64 UR8, c[0x0][0x878] ;  /* 0x00021e0000087ab9 */ /* 0x000fe20000000a00 */
[----:B------:R-:W-:Y:S01]  /*47e0*/  F2FP.BF16.F32.PACK_AB R91, R95, R94 ;  /* 0x0000005e5f5b723e */ /* 0x000fe200000010ff */
[----:B------:R-:W-:Y:S01]  /*47f0*/  UISETP.NE.U32.AND UP1, UPT, UR8, URZ, UPT ;  /* 0x0000003f0800728c */ /* 0x000fe2000bf25070 */
[----:B------:R-:W-:Y:S02]  /*4800*/  F2FP.BF16.F32.PACK_AB R97, R99, R98 ;  /* 0x000000626361723e */ /* 0x000fe400000010ff */
[----:B------:R-:W-:Y:S01]  /*4810*/  F2FP.BF16.F32.PACK_AB R104, R105, R104 ;  /* 0x000000686968723e */ /* 0x000fe200000010ff */
[----:B------:R-:W-:Y:S01]  /*4820*/  UISETP.NE.AND.EX UP1, UPT, UR9, URZ, UPT, UP1 ;  /* 0x0000003f0900728c */ /* 0x000fe2000bf25310 */
[----:B------:R-:W-:-:S02]  /*4830*/  F2FP.BF16.F32.PACK_AB R98, R101, R100 ;  /* 0x000000646562723e */ /* 0x000fc400000010ff */
        /* <DEDUP_REMOVED lines=94> */
[----:B-1----:R-:W-:Y:S01]  /*4e20*/  IMAD.U32 R4, RZ, RZ, UR4 ;  /* 0x00000004ff047e24 */ /* 0x002fe2000f8e00ff */
[----:B------:R-:W-:Y:S01]  /*4e30*/  F2FP.BF16.F32.PACK_AB R65, R67, R66 ;  /* 0x000000424341723e */ /* 0x000fe200000010ff */
[----:B------:R-:W-:Y:S01]  /*4e40*/  IMAD.U32 R5, RZ, RZ, UR5 ;  /* 0x00000005ff057e24 */ /* 0x000fe2000f8e00ff */
[----:B------:R-:W-:Y:S01]  /*4e50*/  F2FP.BF16.F32.PACK_AB R72, R73, R72 ;  /* 0x000000484948723e */ /* 0x000fe200000010ff */
[----:B------:R3:W-:Y:S01]  /*4e60*/  STSM.16.M88.4 [R15+0x4000], R56 ;  /* 0x004000380f007844 */ /* 0x0007e20000000200 */
[----:B------:R-:W-:Y:S01]  /*4e70*/  F2FP.BF16.F32.PACK_AB R66, R69, R68 ;  /* 0x000000444542723e */ /* 0x000fe200000010ff */
[----:B------:R-:W-:Y:S01]  /*4e80*/  @UP1 ULDC.64 UR4, c[0x0][0x878] ;  /* 0x00021e0000041ab9 */ /* 0x000fe20000000a00 */
        /* <DEDUP_REMOVED lines=10> */
[----:B------:R-:W-:-:S03]  /*4f30*/  PLOP3.LUT P0, PT, PT, PT, UP0, 0x80, 0x0 ;  /* 0x000000000000781c */ /* 0x000fc60003f0f008 */
[----:B------:R3:W-:Y:S01]  /*4f40*/  STSM.16.M88.4 [R17+-0x4000], R80 ;  /* 0xffc0005011007844 */ /* 0x0007e20000000200 */
[----:B------:R-:W-:Y:S01]  /*4f50*/  BAR.SYNC.DEFER_BLOCKING 0x1, 0x100 ;  /* 0x0044000000007b1d */ /* 0x000fe20000010000 */
[----:B------:R-:W-:Y:S01]  /*4f60*/  PLOP3.LUT P1, PT, PT, PT, UP1, 0x80, 0x0 ;  /* 0x000000000000781c */ /* 0x000fe20003f2f018 */
[----:B------:R-:W-:-:S06]  /*4f70*/  @UP1 UIMAD.WIDE UR4, UR39, 0x4, UR4 ;  /* 0x00000004270418a5 */ /* 0x000fcc000f8e0204 */
[----:B------:R-:W-:Y:S01]  /*4f80*/  IMAD.U32 R6, RZ, RZ, UR4 ;  /* 0x00000004ff067e24 */ /* 0x000fe2000f8e00ff */
[----:B--2---:R-:W2:Y:S01]  /*4f90*/  @P0 LDG.E R9, desc[UR46][R4.64] ;  /* 0x0000002e04090981 */ /* 0x004ea2000c1e1900 */
[----:B------:R-:W-:-:S05]  /*4fa0*/  IMAD.U32 R7, RZ, RZ, UR5 ;  /* 0x00000005ff077e24 */ /* 0x000fca000f8e00ff */
[----:B------:R-:W4:Y:S01]  /*4fb0*/  @P1 LDG.E R6, desc[UR46][R6.64] ;  /* 0x0000002e06061981 */ /* 0x000f22000c1e1900 */
[----:B------:R-:W-:Y:S01]  /*4fc0*/  LEA.HI R8, R19, R20, RZ, 0x7 ;  /* 0x0000001413087211 */ /* 0x000fe200078f38ff */
[----:B------:R-:W-:Y:S01]  /*4fd0*/  IMAD.SHL.U32 R2, R0, 0x40, RZ ;  /* 0x0000004000027824 */ /* 0x000fe200078e00ff */
[----:B------:R-:W-:Y:S01]  /*4fe0*/  ULDC UR6, c[0x0][0x808] ;  /* 0x0002020000067ab9 */ /* 0x000fe20000000800 */
[----:B------:R-:W-:Y:S01]  /*4ff0*/  IMAD.SHL.U32 R14, R14, 0x8, RZ ;  /* 0x000000080e0e7824 */ /* 0x000fe200078e00ff */
[----:B------:R-:W-:Y:S01]  /*5000*/  UMOV UR4, URZ ;  /* 0x0000003f00047c82 */ /* 0x000fe20008000000 */
[----:B------:R-:W-:Y:S01]  /*5010*/  IMAD.SHL.U32 R8, R8, 0x4, RZ ;  /* 0x0000000408087824 */ /* 0x000fe200078e00ff */
[----:B------:R-:W-:-:S04]  /*5020*/  UMOV UR5, URZ ;  /* 0x0000003f00057c82 */ /* 0x000fc80008000000 */
[----:B------:R-:W-:-:S05]  /*5030*/  LOP3.LUT R8, R8, 0x7ffffe00, RZ, 0xc0, !PT ;  /* 0x7ffffe0008087812 */ /* 0x000fca00078ec0ff */
[----:B------:R-:W-:Y:S01]  /*5040*/  IMAD R8, R13, 0x2000, R8 ;  /* 0x000020000d087824 */ /* 0x000fe200078e0208 */
[----:B--2---:R-:W-:Y:S02]  /*5050*/  @P0 R2UR UR8, R9 ;  /* 0x00000000090802ca */ /* 0x004fe400000e0000 */
[----:B------:R-:W-:-:S04]  /*5060*/  LOP3.LUT R9, R2, 0x1c0, RZ, 0xc0, !PT ;  /* 0x000001c002097812 */ /* 0x000fc800078ec0ff */
[----:B------:R-:W-:Y:S02]  /*5070*/  LOP3.LUT R14, R9, 0x38, R14, 0xf8, !PT ;  /* 0x00000038090e7812 */ /* 0x000fe400078ef80e */
[----:B------:R-:W-:Y:S02]  /*5080*/  SHF.R.U32.HI R9, RZ, 0x3, R9 ;  /* 0x00000003ff097819 */ /* 0x000fe40000011609 */
[----:B----4-:R-:W-:Y:S02]  /*5090*/  @P1 R2UR UR6, R6 ;  /* 0x00000000060612ca */ /* 0x010fe400000e0000 */
[----:B------:R-:W-:Y:S01]  /*50a0*/  LOP3.LUT R9, R14, R9, RZ, 0x3c, !PT ;  /* 0x000000090e097212 */ /* 0x000fe200078e3cff */
[----:B------:R-:W-:Y:S02]  /*50b0*/  @UP0 USHF.R.S32.HI UR9, URZ, 0x1f, UR8 ;  /* 0x0000001f3f090899 */ /* 0x000fe40008011408 */
[----:B------:R-:W-:Y:S02]  /*50c0*/  @UP0 UMOV UR4, UR8 ;  /* 0x0000000800040c82 */ /* 0x000fe40008000000 */
[----:B------:R-:W-:-:S03]  /*50d0*/  IMAD.IADD R8, R8, 0x1, R9 ;  /* 0x0000000108087824 */ /* 0x000fc600078e0209 */
[----:B------:R-:W-:Y:S01]  /*50e0*/  @UP0 UMOV UR5, UR9 ;  /* 0x0000000900050c82 */ /* 0x000fe20008000000 */
[----:B---3--:R-:W-:Y:S05]  /*50f0*/  @P1 BRA `(.L_x_2993) ;  /* 0x0000000000181947 */ /* 0x008fea0003800000 */
[----:B------:R-:W-:Y:S05]  /*5100*/  @!P0 BRA `(.L_x_2993) ;  /* 0x0000000000148947 */ /* 0x000fea0003800000 */
[----:B------:R-:W2:Y:S04]  /*5110*/  LDG.E R6, desc[UR46][R4.64] ;  /* 0x0000002e04067981 */ /* 0x000ea8000c1e1900 */
[----:B------:R-:W3:Y:S01]  /*5120*/  LDG.E R2, desc[UR46][R4.64+0x4] ;  /* 0x0000042e04027981 */ /* 0x000ee2000c1e1900 */
[----:B--2---:R-:W-:Y:S02]  /*5130*/  R2UR UR8, R6 ;  /* 0x00000000060872ca */ /* 0x004fe400000e0000 */
[----:B---3--:R-:W-:-:S13]  /*5140*/  R2UR UR6, R2 ;  /* 0x00000000020672ca */ /* 0x008fda00000e0000 */
[----:B------:R-:W-:-:S12]  /*5150*/  UIADD3 UR6, -UR8, UR6, URZ ;  /* 0x0000000608067290 */ /* 0x000fd8000fffe13f */
.L_x_2993:
[----:B------:R-:W-:Y:S01]  /*5160*/  LEA R46, R8, UR7, 0x1 ;  /* 0x00000007082e7c11 */ /* 0x000fe2000f8e08ff */
[----:B------:R-:W-:Y:S01]  /*5170*/  UIMAD UR6, UR36, -0x80, UR6 ;  /* 0xffffff80240678a4 */ /* 0x000fe2000f8e0206 */
[----:B------:R-:W-:Y:S01]  /*5180*/  IMAD.SHL.U32 R36, R3, 0x8, RZ ;  /* 0x0000000803247824 */ /* 0x000fe200078e00ff */
[----:B------:R-:W-:Y:S01]  /*5190*/  ULDC.64 UR10, c[0x0][0x850] ;  /* 0x00021400000a7ab9 */ /* 0x000fe20000000a00 */
[C---:B------:R-:W-:Y:S01]  /*51a0*/  VIADD R32, R0.reuse, 0x20 ;  /* 0x0000002000207836 */ /* 0x040fe20000000000 */
[----:B------:R-:W-:Y:S01]  /*51b0*/  UISETP.LT.AND UP1, UPT, UR6, 0x80, UPT ;  /* 0x000000800600788c */ /* 0x000fe2000bf21270 */
[----:B------:R1:W2:Y:S01]  /*51c0*/  LDS.128 R28, [R46+0x8800] ;  /* 0x008800002e1c7984 */ /* 0x0002a20000000c00 */
[C---:B------:R-:W-:Y:S01]  /*51d0*/  VIADD R2, R0.reuse, 0x10 ;  /* 0x0000001000027836 */ /* 0x040fe20000000000 */
[----:B------:R-:W-:Y:S01]  /*51e0*/  UIMAD UR7, UR40, UR10, URZ ;  /* 0x0000000a280772a4 */ /* 0x000fe2000f8e023f */
[--C-:B------:R-:W-:Y:S01]  /*51f0*/  SHF.R.S32.HI R37, RZ, 0x1f, R36.reuse ;  /* 0x0000001fff257819 */ /* 0x100fe20000011424 */
[----:B------:R1:W3:Y:S01]  /*5200*/  LDS.128 R24, [R46+0x1000] ;  /* 0x001000002e187984 */ /* 0x0002e20000000c00 */
[----:B------:R-:W-:Y:S01]  /*5210*/  USEL UR8, UR6, 0x80, UP1 ;  /* 0x0000008006087887 */ /* 0x000fe20008800000 */
[----:B------:R-:W-:Y:S01]  /*5220*/  IMAD.U32 R3, RZ, RZ, UR10 ;  /* 0x0000000aff037e24 */ /* 0x000fe2000f8e00ff */
[----:B------:R-:W-:Y:S01]  /*5230*/  UIMAD UR7, UR37, UR11, UR7 ;  /* 0x0000000b250772a4 */ /* 0x000fe2000f8e0207 */
[----:B------:R1:W4:Y:S01]  /*5240*/  LDS.128 R20, [R46+0x1800] ;  /* 0x001800002e147984 */ /* 0x0003220000000c00 */
[----:B------:R-:W-:Y:S01]  /*5250*/  VIADD R33, R0, 0x30 ;  /* 0x0000003000217836 */ /* 0x000fe20000000000 */
[----:B------:R-:W-:Y:S01]  /*5260*/  USHF.R.S32.HI UR6, URZ, 0x1f, UR39 ;  /* 0x0000001f3f067899 */ /* 0x000fe20008011427 */
[----:B------:R-:W-:Y:S01]  /*5270*/  ISETP.GE.AND P0, PT, R32, UR8, PT ;  /* 0x0000000820007c0c */ /* 0x000fe2000bf06270 */
[----:B------:R1:W1:Y:S01]  /*5280*/  LDS.128 R16, [R46+0x2000] ;  /* 0x002000002e107984 */ /* 0x0002620000000c00 */
[----:B------:R-:W-:Y:S01]  /*5290*/  VIADD R32, R0, 0x40 ;  /* 0x0000004000207836 */ /* 0x000fe20000000000 */
[----:B------:R-:W-:Y:S01]  /*52a0*/  ISETP.GE.AND P6, PT, R2, UR8, PT ;  /* 0x0000000802007c0c */ /* 0x000fe2000bfc6270 */
[----:B------:R-:W-:Y:S01]  /*52b0*/  IMAD.WIDE.U32 R2, R3, UR37, R36 ;  /* 0x0000002503027c25 */ /* 0x000fe2000f8e0024 */
[----:B------:R1:W1:Y:S01]  /*52c0*/  LDS.128 R12, [R46+0x2800] ;  /* 0x002800002e0c7984 */ /* 0x0002620000000c00 */
[----:B------:R-:W-:Y:S01]  /*52d0*/  ISETP.GE.AND P5, PT, R33, UR8, PT ;  /* 0x0000000821007c0c */ /* 0x000fe2000bfa6270 */
[----:B------:R-:W-:Y:S01]  /*52e0*/  ULDC.64 UR10, c[0x0][0x858] ;  /* 0x00021600000a7ab9 */ /* 0x000fe20000000a00 */
[----:B------:R-:W-:Y:S01]  /*52f0*/  ISETP.GE.AND P1, PT, R32, UR8, PT ;  /* 0x0000000820007c0c */ /* 0x000fe2000bf26270 */
[----:B------:R1:W1:Y:S01]  /*5300*/  LDS.128 R8, [R46+0x3000] ;  /* 0x003000002e087984 */ /* 0x0002620000000c00 */
[----:B------:R-:W-:Y:S01]  /*5310*/  IMAD.MOV.U32 R32, RZ, RZ, R2 ;  /* 0x000000ffff207224 */ /* 0x000fe200078e0002 */
[C---:B------:R-:W-:Y:S01]  /*5320*/  ISETP.GE.AND P2, PT, R0.reuse, UR8, PT ;  /* 0x0000000800007c0c */ /* 0x040fe2000bf46270 */
[----:B------:R-:W-:Y:S01]  /*5330*/  VIADD R33, R3, UR7 ;  /* 0x0000000703217c36 */ /* 0x000fe20008000000 */
[----:B------:R1:W1:Y:S01]  /*5340*/  LDS.128 R4, [R46+0x3800] ;  /* 0x003800002e047984 */ /* 0x0002620000000c00 */
[----:B------:R-:W-:Y:S01]  /*5350*/  IADD3 R2, P3, R0, UR4, RZ ;  /* 0x0000000400027c10 */ /* 0x000fe2000ff7e0ff */
[----:B------:R-:W-:Y:S01]  /*5360*/  USEL UR7, UR6, URZ, !UP0 ;  /* 0x0000003f06077287 */ /* 0x000fe2000c000000 */
[----:B------:R-:W-:Y:S01]  /*5370*/  IMAD.U32 R45, RZ, RZ, UR10 ;  /* 0x0000000aff2d7e24 */ /* 0x000fe2000f8e00ff */
[----:B------:R-:W-:Y:S01]  /*5380*/  ULDC UR4, c[0x0][0x83c] ;  /* 0x00020f0000047ab9 */ /* 0x000fe20000000800 */
[----:B------:R-:W-:Y:S01]  /*5390*/  USEL UR39, UR39, URZ, !UP0 ;  /* 0x0000003f27277287 */ /* 0x000fe2000c000000 */
[----:B------:R-:W-:Y:S01]  /*53a0*/  ISETP.GE.OR P4, PT, R36, UR4, P2 ;  /* 0x0000000424007c0c */ /* 0x000fe20009786670 */
[----:B------:R-:W-:Y:S01]  /*53b0*/  UIMAD UR6, UR7, UR10, URZ ;  /* 0x0000000a070672a4 */ /* 0x000fe2000f8e023f */
[----:B------:R-:W-:Y:S01]  /*53c0*/  LEA.HI.X.SX32 R3, R0, UR5, 0x1, P3 ;  /* 0x0000000500037c11 */ /* 0x000fe200098f0eff */
[----:B------:R-:W-:Y:S01]  /*53d0*/  IMAD.U32 R35, RZ, RZ, UR36 ;  /* 0x00000024ff237e24 */ /* 0x000fe2000f8e00ff */
[----:B------:R-:W-:Y:S01]  /*53e0*/  BSSY B0, `(.L_x_2994) ;  /* 0x0000014000007945 */ /* 0x000fe20003800000 */
[----:B------:R-:W-:-:S02]  /*53f0*/  UIMAD UR6, UR39, UR11, UR6 ;  /* 0x0000000b270672a4 */ /* 0x000fc4000f8e0206 */
[----:B------:R-:W-:Y:S01]  /*5400*/  IMAD.WIDE.U32 R44, R45, UR39, R32 ;  /* 0x000000272d2c7c25 */ /* 0x000fe2000f8e0020 */
[----:B------:R-:W-:Y:S02]  /*5410*/  P2R R47, PR, RZ, 0x40 ;  /* 0x00000040ff2f7803 */ /* 0x000fe40000000000 */
[----:B------:R-:W-:Y:S01]  /*5420*/  P2R R48, PR, RZ, 0x20 ;  /* 0x00000020ff307803 */ /* 0x000fe20000000000 */
[----:B------:R-:W-:Y:S01]  /*5430*/  IMAD.WIDE R2, R35, 0x80, R2 ;  /* 0x0000008023027825 */ /* 0x000fe200078e0202 */
[----:B------:R-:W-:-:S03]  /*5440*/  ISETP.GE.OR P3, PT, R36, UR4, P6 ;  /* 0x0000000424007c0c */ /* 0x000fc6000b766670 */
[----:B------:R-:W-:Y:S01]  /*5450*/  VIADD R41, R45, UR6 ;  /* 0x000000062d297c36 */ /* 0x000fe20008000000 */
[----:B--23--:R-:W-:Y:S09]  /*5460*/  @P4 BRA `(.L_x_2995) ;  /* 0x00000000002c4947 */ /* 0x00cff20003800000 */
        /* <DEDUP_REMOVED lines=11> */
.L_x_2995:
[----:B------:R-:W-:Y:S05]  /*5520*/  BSYNC B0 ;  /* 0x0000000000007941 */ /* 0x000fea0003800000 */
.L_x_2994:
        /* <DEDUP_REMOVED lines=15> */
.L_x_2997:
[----:B------:R-:W-:Y:S05]  /*5620*/  BSYNC B0 ;  /* 0x0000000000007941 */ /* 0x000fea0003800000 */
.L_x_2996:
        /* <DEDUP_REMOVED lines=18> */
.L_x_2999:
[----:B------:R-:W-:Y:S05]  /*5750*/  BSYNC B0 ;  /* 0x0000000000007941 */ /* 0x000fea0003800000 */
.L_x_2998:
[----:B-1-3--:R1:W3:Y:S01]  /*5760*/  LDS.128 R28, [R46+0x9800] ;  /* 0x009800002e1c7984 */ /* 0x00a2e20000000c00 */
[----:B------:R-:W-:Y:S01]  /*5770*/  BSSY B0, `(.L_x_3000) ;  /* 0x0000010000007945 */ /* 0x000fe20003800000 */
[----:B------:R-:W-:-:S03]  /*5780*/  VIADD R38, R0, 0x50 ;  /* 0x0000005000267836 */ /* 0x000fc60000000000 */
        /* <DEDUP_REMOVED lines=14> */
.L_x_3001:
[----:B------:R-:W-:Y:S05]  /*5870*/  BSYNC B0 ;  /* 0x0000000000007941 */ /* 0x000fea0003800000 */
.L_x_3000:
[----:B--23--:R2:W3:Y:S01]  /*5880*/  LDS.128 R28, [R46+0xa000] ;  /* 0x00a000002e1c7984 */ /* 0x00c4e20000000c00 */
[----:B------:R-:W-:Y:S01]  /*5890*/  ISETP.GE.OR P4, PT, R36, UR4, P1 ;  /* 0x0000000424007c0c */ /* 0x000fe20008f86670 */
[----:B------:R-:W-:Y:S01]  /*58a0*/  BSSY B0, `(.L_x_3002) ;  /* 0x0000010000007945 */ /* 0x000fe20003800000 */
[----:B------:R-:W-:-:S11]  /*58b0*/  ISETP.GE.AND P3, PT, R38, UR8, PT ;  /* 0x0000000826007c0c */ /* 0x000fd6000bf66270 */
        /* <DEDUP_REMOVED lines=14> */
.L_x_3003:
[----:B------:R-:W-:Y:S05]  /*59a0*/  BSYNC B0 ;  /* 0x0000000000007941 */ /* 0x000fea0003800000 */
.L_x_3002:
        /* <DEDUP_REMOVED lines=18> */
.L_x_3005:
[----:B------:R-:W-:Y:S05]  /*5ad0*/  BSYNC B0 ;  /* 0x0000000000007941 */ /* 0x000fea0003800000 */
.L_x_3004:
[----:B--23--:R2:W3:Y:S01]  /*5ae0*/  LDS.128 R28, [R46+0xb000] ;  /* 0x00b000002e1c7984 */ /* 0x00c4e20000000c00 */
[----:B------:R-:W-:Y:S01]  /*5af0*/  ISETP.GE.AND P4, PT, R38, UR8, PT ;  /* 0x0000000826007c0c */ /* 0x000fe2000bf86270 */
[----:B------:R-:W-:Y:S01]  /*5b00*/  BSSY B0, `(.L_x_3006) ;  /* 0x0000011000007945 */ /* 0x000fe20003800000 */
[----:B------:R-:W-:Y:S02]  /*5b10*/  VIADD R0, R0, 0x70 ;  /* 0x0000007000007836 */ /* 0x000fe40000000000 */
        /* <DEDUP_REMOVED lines=15> */
.L_x_3007:
[----:B------:R-:W-:Y:S05]  /*5c10*/  BSYNC B0 ;  /* 0x0000000000007941 */ /* 0x000fea0003800000 */
.L_x_3006:
[----:B--23--:R2:W3:Y:S01]  /*5c20*/  LDS.128 R28, [R46+0xb800] ;  /* 0x00b800002e1c7984 */ /* 0x00c4e20000000c00 */
[----:B------:R-:W-:Y:S01]  /*5c30*/  ISETP.GE.AND P5, PT, R0, UR8, PT ;  /* 0x0000000800007c0c */ /* 0x000fe2000bfa6270 */
[----:B------:R-:W-:Y:S03]  /*5c40*/  BSSY B0, `(.L_x_3008) ;  /* 0x0000010000007945 */ /* 0x000fe60003800000 */
        /* <DEDUP_REMOVED lines=15> */
.L_x_3009:
[----:B------:R-:W-:Y:S05]  /*5d40*/  BSYNC B0 ;  /* 0x0000000000007941 */ /* 0x000fea0003800000 */
.L_x_3008:
[----:B------:R-:W-:Y:S01]  /*5d50*/  ULDC.64 UR4, c[0x0][0x820] ;  /* 0x0002080000047ab9 */ /* 0x000fe20000000a00 */
[----:B------:R-:W-:Y:S01]  /*5d60*/  ULDC.64 UR8, c[0x0][0x828] ;  /* 0x00020a0000087ab9 */ /* 0x000fe20000000a00 */
[----:B------:R-:W-:Y:S02]  /*5d70*/  UIMAD UR40, UR40, UR4, URZ ;  /* 0x00000004282872a4 */ /* 0x000fe4000f8e023f */
[----:B--23--:R-:W-:Y:S01]  /*5d80*/  IMAD.U32 R29, RZ, RZ, UR4 ;  /* 0x00000004ff1d7e24 */ /* 0x00cfe2000f8e00ff */
[----:B------:R-:W-:Y:S01]  /*5d90*/  ULDC UR6, c[0x0][0x80c] ;  /* 0x0002030000067ab9 */ /* 0x000fe20000000800 */
[----:B------:R-:W-:Y:S01]  /*5da0*/  IMAD.U32 R39, RZ, RZ, UR8 ;  /* 0x00000008ff277e24 */ /* 0x000fe2000f8e00ff */
[----:B------:R-:W-:Y:S02]  /*5db0*/  UIMAD UR40, UR37, UR5, UR40 ;  /* 0x00000005252872a4 */ /* 0x000fe4000f8e0228 */
[----:B------:R-:W-:Y:S01]  /*5dc0*/  IMAD.WIDE.U32 R28, R29, UR37, R36 ;  /* 0x000000251d1c7c25 */ /* 0x000fe2000f8e0024 */
[----:B------:R-:W-:Y:S01]  /*5dd0*/  ISETP.GE.OR P2, PT, R36, UR6, P2 ;  /* 0x0000000624007c0c */ /* 0x000fe20009746670 */
[----:B------:R-:W-:Y:S01]  /*5de0*/  UIMAD UR4, UR7, UR8, URZ ;  /* 0x00000008070472a4 */ /* 0x000fe2000f8e023f */
[----:B------:R-:W-:Y:S01]  /*5df0*/  P2R R0, PR, RZ, 0x20 ;  /* 0x00000020ff007803 */ /* 0x000fe20000000000 */
[----:B------:R-:W-:Y:S01]  /*5e00*/  BSSY B0, `(.L_x_3010) ;  /* 0x000001c000007945 */ /* 0x000fe20003800000 */
[----:B------:R-:W-:Y:S01]  /*5e10*/  VIADD R29, R29, UR40 ;  /* 0x000000281d1d7c36 */ /* 0x000fe20008000000 */
[----:B------:R-:W-:Y:S01]  /*5e20*/  ISETP.NE.AND P5, PT, R47, RZ, PT ;  /* 0x000000ff2f00720c */ /* 0x000fe20003fa5270 */
[----:B------:R-:W-:Y:S01]  /*5e30*/  UIMAD UR4, UR39, UR9, UR4 ;  /* 0x00000009270472a4 */ /* 0x000fe2000f8e0204 */
[----:B------:R-:W-:Y:S01]  /*5e40*/  ISETP.NE.AND P6, PT, R48, RZ, PT ;  /* 0x000000ff3000720c */ /* 0x000fe20003fc5270 */
[----:B------:R-:W-:Y:S01]  /*5e50*/  IMAD.WIDE.U32 R38, R39, UR39, R28 ;  /* 0x0000002727267c25 */ /* 0x000fe2000f8e001c */
[C---:B------:R-:W-:Y:S01]  /*5e60*/  ISETP.GE.OR P5, PT, R36.reuse, UR6, P5 ;  /* 0x0000000624007c0c */ /* 0x040fe2000afa6670 */
[----:B------:R2:W3:Y:S01]  /*5e70*/  LDS.128 R28, [R46] ;  /* 0x000000002e1c7984 */ /* 0x0004e20000000c00 */
[----:B------:R-:W-:Y:S01]  /*5e80*/  ISETP.GE.OR P0, PT, R36, UR6, P0 ;  /* 0x0000000624007c0c */ /* 0x000fe20008706670 */
[----:B------:R-:W-:Y:S01]  /*5e90*/  VIADD R35, R39, UR4 ;  /* 0x0000000427237c36 */ /* 0x000fe20008000000 */
[----:B------:R-:W-:-:S02]  /*5ea0*/  P2R R40, PR, RZ, 0x20 ;  /* 0x00000020ff287803 */ /* 0x000fc40000000000 */
[----:B------:R-:W-:Y:S02]  /*5eb0*/  ISETP.NE.AND P5, PT, R0, RZ, PT ;  /* 0x000000ff0000720c */ /* 0x000fe40003fa5270 */
[C---:B------:R-:W-:Y:S02]  /*5ec0*/  ISETP.GE.OR P6, PT, R36.reuse, UR6, P6 ;  /* 0x0000000624007c0c */ /* 0x040fe4000b7c6670 */
[C---:B------:R-:W-:Y:S02]  /*5ed0*/  ISETP.GE.OR P1, PT, R36.reuse, UR6, P1 ;  /* 0x0000000624007c0c */ /* 0x040fe40008f26670 */
[C---:B------:R-:W-:Y:S02]  /*5ee0*/  ISETP.GE.OR P3, PT, R36.reuse, UR6, P3 ;  /* 0x0000000624007c0c */ /* 0x040fe40009f66670 */
[C---:B------:R-:W-:Y:S02]  /*5ef0*/  ISETP.GE.OR P4, PT, R36.reuse, UR6, P4 ;  /* 0x0000000624007c0c */ /* 0x040fe4000a786670 */
[----:B------:R-:W-:Y:S01]  /*5f00*/  ISETP.GE.OR P5, PT, R36, UR6, P5 ;  /* 0x0000000624007c0c */ /* 0x000fe2000afa6670 */
[----:B--2---:R-:W-:-:S12]  /*5f10*/  @P2 BRA `(.L_x_3011) ;  /* 0x0000000000282947 */ /* 0x004fd80003800000 */
        /* <DEDUP_REMOVED lines=10> */
.L_x_3011:
[----:B------:R-:W-:Y:S05]  /*5fc0*/  BSYNC B0 ;  /* 0x0000000000007941 */ /* 0x000fea0003800000 */
.L_x_3010:
[----:B--23--:R2:W3:Y:S01]  /*5fd0*/  LDS.128 R28, [R46+0x800] ;  /* 0x000800002e1c7984 */ /* 0x00c4e20000000c00 */
[----:B------:R-:W-:Y:S01]  /*5fe0*/  ISETP.NE.AND P2, PT, R40, RZ, PT ;  /* 0x000000ff2800720c */ /* 0x000fe20003f45270 */
[----:B------:R-:W-:-:S12]  /*5ff0*/  BSSY B0, `(.L_x_3012) ;  /* 0x000000f000007945 */ /* 0x000fd80003800000 */
        /* <DEDUP_REMOVED lines=14> */
.L_x_3013:
[----:B------:R-:W-:Y:S05]  /*60e0*/  BSYNC B0 ;  /* 0x0000000000007941 */ /* 0x000fea0003800000 */
.L_x_3012:
        /* <DEDUP_REMOVED lines=15> */
.L_x_3015:
[----:B------:R-:W-:Y:S05]  /*61e0*/  BSYNC B0 ;  /* 0x0000000000007941 */ /* 0x000fea0003800000 */
.L_x_3014:
[----:B------:R-:W-:Y:S04]  /*61f0*/  BSSY B0, `(.L_x_3016) ;  /* 0x000000f000007945 */ /* 0x000fe80003800000 */
        /* <DEDUP_REMOVED lines=14> */
.L_x_3017:
[----:B------:R-:W-:Y:S05]  /*62e0*/  BSYNC B0 ;  /* 0x0000000000007941 */ /* 0x000fea0003800000 */
.L_x_3016:
[----:B------:R-:W-:Y:S04]  /*62f0*/  BSSY B0, `(.L_x_3018) ;  /* 0x000000f000007945 */ /* 0x000fe80003800000 */
[----:B------:R-:W-:Y:S05]  /*6300*/  @P1 BRA `(.L_x_3019) ;  /* 0x0000000000341947 */ /* 0x000fea0003800000 */
[----:B--2-4-:R-:W-:Y:S01]  /*6310*/  IADD3 R23, P0, R2, 0x40, RZ ;  /* 0x0000004002177810 */ /* 0x014fe20007f1e0ff */
        /* <DEDUP_REMOVED lines=12> */
.L_x_3019:
[----:B------:R-:W-:Y:S05]  /*63e0*/  BSYNC B0 ;  /* 0x0000000000007941 */ /* 0x000fea0003800000 */
.L_x_3018:
        /* <DEDUP_REMOVED lines=15> */
.L_x_3021:
[----:B------:R-:W-:Y:S05]  /*64e0*/  BSYNC B0 ;  /* 0x0000000000007941 */ /* 0x000fea0003800000 */
.L_x_3020:
        /* <DEDUP_REMOVED lines=15> */
.L_x_3023:
[----:B------:R-:W-:Y:S05]  /*65e0*/  BSYNC B0 ;  /* 0x0000000000007941 */ /* 0x000fea0003800000 */
.L_x_3022:
[----:B------:R-:W-:Y:S05]  /*65f0*/  @P5 BRA `(.L_x_2968) ;  /* 0x0000005400a45947 */ /* 0x000fea0003800000 */
[----:B--2---:R-:W-:Y:S01]  /*6600*/  IADD3 R9, P0, R2, 0x70, RZ ;  /* 0x0000007002097810 */ /* 0x004fe20007f1e0ff */
        /* <DEDUP_REMOVED lines=13> */
.L_x_2992:
[----:B------:R-:W-:Y:S01]  /*66e0*/  ULDC.64 UR4, c[0x0][0x870] ;  /* 0x00021c0000047ab9 */ /* 0x000fe20000000a00 */
[----:B------:R-:W-:Y:S01]  /*66f0*/  ULDC.64 UR6, c[0x0][0x878] ;  /* 0x00021e0000067ab9 */ /* 0x000fe20000000a00 */
[----:B------:R-:W-:Y:S02]  /*6700*/  UISETP.NE.U32.AND UP0, UPT, UR4, URZ, UPT ;  /* 0x0000003f0400728c */ /* 0x000fe4000bf05070 */
[----:B------:R-:W-:Y:S02]  /*6710*/  UISETP.NE.U32.AND UP1, UPT, UR6, URZ, UPT ;  /* 0x0000003f0600728c */ /* 0x000fe4000bf25070 */
[----:B------:R-:W-:Y:S02]  /*6720*/  UISETP.NE.AND.EX UP0, UPT, UR5, URZ, UPT, UP0 ;  /* 0x0000003f0500728c */ /* 0x000fe4000bf05300 */
[----:B------:R-:W-:Y:S01]  /*6730*/  UISETP.NE.AND.EX UP1, UPT, UR7, URZ, UPT, UP1 ;  /* 0x0000003f0700728c */ /* 0x000fe2000bf25310 */
[----:B------:R-:W-:-:S03]  /*6740*/  ULDC.64 UR4, c[0x0][0x870] ;  /* 0x00021c0000047ab9 */ /* 0x000fc60000000a00 */
[----:B------:R-:W-:Y:S01]  /*6750*/  PLOP3.LUT P0, PT, PT, PT, UP0, 0x80, 0x0 ;  /* 0x000000000000781c */ /* 0x000fe20003f0f008 */
[----:B------:R-:W-:-:S06]  /*6760*/  UIMAD.WIDE UR4, UR39, 0x4, UR4 ;  /* 0x00000004270478a5 */ /* 0x000fcc000f8e0204 */
[----:B------:R-:W-:Y:S02]  /*6770*/  IMAD.U32 R2, RZ, RZ, UR4 ;  /* 0x00000004ff027e24 */ /* 0x000fe4000f8e00ff */
[----:B------:R-:W-:Y:S01]  /*6780*/  IMAD.U32 R3, RZ, RZ, UR5 ;  /* 0x00000005ff037e24 */ /* 0x000fe2000f8e00ff */
[----:B------:R-:W-:-:S04]  /*6790*/  @UP1 ULDC.64 UR4, c[0x0][0x878] ;  /* 0x00021e0000041ab9 */ /* 0x000fc80000000a00 */
[----:B------:R-:W2:Y:S01]  /*67a0*/  @P0 LDG.E R6, desc[UR46][R2.64] ;  /* 0x0000002e02060981 */ /* 0x000ea2000c1e1900 */
[----:B------:R-:W-:Y:S01]  /*67b0*/  PLOP3.LUT P1, PT, PT, PT, UP1, 0x80, 0x0 ;  /* 0x000000000000781c */ /* 0x000fe20003f2f018 */
[----:B------:R-:W-:-:S06]  /*67c0*/  @UP1 UIMAD.WIDE UR4, UR39, 0x4, UR4 ;  /* 0x00000004270418a5 */ /* 0x000fcc000f8e0204 */
[----:B------:R-:W-:Y:S02]  /*67d0*/  IMAD.U32 R4, RZ, RZ, UR4 ;  /* 0x00000004ff047e24 */ /* 0x000fe4000f8e00ff */
[----:B------:R-:W-:-:S05]  /*67e0*/  IMAD.U32 R5, RZ, RZ, UR5 ;  /* 0x00000005ff057e24 */ /* 0x000fca000f8e00ff */
[----:B------:R-:W3:Y:S01]  /*67f0*/  @P1 LDG.E R4, desc[UR46][R4.64] ;  /* 0x0000002e04041981 */ /* 0x000ee2000c1e1900 */
[----:B------:R-:W-:Y:S01]  /*6800*/  ULDC UR6, c[0x0][0x808] ;  /* 0x0002020000067ab9 */ /* 0x000fe20000000800 */
[----:B------:R-:W-:Y:S01]  /*6810*/  UMOV UR4, URZ ;  /* 0x0000003f00047c82 */ /* 0x000fe20008000000 */
[----:B------:R-:W-:Y:S01]  /*6820*/  UMOV UR5, URZ ;  /* 0x0000003f00057c82 */ /* 0x000fe20008000000 */
[----:B------:R-:W1:Y:S02]  /*6830*/  S2R R0, SR_TID.X ;  /* 0x0000000000007919 */ /* 0x000e640000002100 */
[----:B-1----:R-:W-:-:S05]  /*6840*/  VIADD R7, R0, 0xffffff80 ;  /* 0xffffff8000077836 */ /* 0x002fca0000000000 */
[----:B------:R-:W-:Y:S02]  /*6850*/  SHF.R.S32.HI R0, RZ, 0x1f, R7 ;  /* 0x0000001fff007819 */ /* 0x000fe40000011407 */
[----:B--2---:R-:W-:Y:S02]  /*6860*/  @P0 R2UR UR7, R6 ;  /* 0x00000000060702ca */ /* 0x004fe400000e0000 */
[----:B------:R-:W-:-:S04]  /*6870*/  LEA.HI R6, R0, R7, RZ, 0x4 ;  /* 0x0000000700067211 */ /* 0x000fc800078f20ff */
[----:B------:R-:W-:Y:S02]  /*6880*/  LOP3.LUT R0, R6, 0x1ffffff0, RZ, 0xc0, !PT ;  /* 0x1ffffff006007812 */ /* 0x000fe400078ec0ff */
[----:B------:R-:W-:-:S03]  /*6890*/  SHF.R.S32.HI R12, RZ, 0x4, R6 ;  /* 0x00000004ff0c7819 */ /* 0x000fc60000011406 */
[----:B------:R-:W-:Y:S02]  /*68a0*/  IMAD.IADD R0, R7, 0x1, -R0 ;  /* 0x0000000107007824 */ /* 0x000fe400078e0a00 */
[----:B------:R-:W-:Y:S01]  /*68b0*/  @UP0 USHF.R.S32.HI UR8, URZ, 0x1f, UR7 ;  /* 0x0000001f3f080899 */ /* 0x000fe20008011407 */
[----:B------:R-:W-:Y:S01]  /*68c0*/  VIADD R6, R12, 0x10 ;  /* 0x000000100c067836 */ /* 0x000fe20000000000 */
[----:B---3--:R-:W-:Y:S01]  /*68d0*/  @P1 R2UR UR6, R4 ;  /* 0x00000000040612ca */ /* 0x008fe200000e0000 */
[----:B------:R-:W-:-:S04]  /*68e0*/  @UP0 UMOV UR4, UR7 ;  /* 0x0000000700040c82 */ /* 0x000fc80008000000 */
[----:B------:R-:W-:Y:S01]  /*68f0*/  @UP0 UMOV UR5, UR8 ;  /* 0x0000000800050c82 */ /* 0x000fe20008000000 */
[----:B------:R-:W-:Y:S09]  /*6900*/  @P1 BRA `(.L_x_3024) ;  /* 0x0000000000181947 */ /* 0x000ff20003800000 */
[----:B------:R-:W-:Y:S05]  /*6910*/  @!P0 BRA `(.L_x_3024) ;  /* 0x0000000000148947 */ /* 0x000fea0003800000 */
[----:B------:R-:W2:Y:S04]  /*6920*/  LDG.E R5, desc[UR46][R2.64] ;  /* 0x0000002e02057981 */ /* 0x000ea8000c1e1900 */
[----:B------:R-:W3:Y:S01]  /*6930*/  LDG.E R4, desc[UR46][R2.64+0x4] ;  /* 0x0000042e02047981 */ /* 0x000ee2000c1e1900 */
[----:B--2---:R-:W-:Y:S02]  /*6940*/  R2UR UR7, R5 ;  /* 0x00000000050772ca */ /* 0x004fe400000e0000 */
[----:B---3--:R-:W-:-:S13]  /*6950*/  R2UR UR6, R4 ;  /* 0x00000000040672ca */ /* 0x008fda00000e0000 */
[----:B------:R-:W-:-:S12]  /*6960*/  UIADD3 UR6, -UR7, UR6, URZ ;  /* 0x0000000607067290 */ /* 0x000fd8000fffe13f */
.L_x_3024:
[----:B------:R-:W-:Y:S01]  /*6970*/  IMAD.SHL.U32 R4, R0, 0x8, RZ ;  /* 0x0000000800047824 */ /* 0x000fe200078e00ff */
[----:B------:R-:W-:Y:S01]  /*6980*/  UIMAD UR7, UR36, -0x80, UR6 ;  /* 0xffffff80240778a4 */ /* 0x000fe2000f8e0206 */
[----:B------:R-:W-:Y:S01]  /*6990*/  VIADD R0, R12, 0x20 ;  /* 0x000000200c007836 */ /* 0x000fe20000000000 */
[----:B------:R-:W-:Y:S01]  /*69a0*/  ULDC.64 UR8, c[0x0][0x820] ;  /* 0x0002080000087ab9 */ /* 0x000fe20000000a00 */
[----:B------:R-:W-:Y:S01]  /*69b0*/  ULDC.64 UR10, c[0x0][0x828] ;  /* 0x00020a00000a7ab9 */ /* 0x000fe20000000a00 */
[----:B------:R-:W-:Y:S01]  /*69c0*/  UIMAD UR6, UR40, UR8, URZ ;  /* 0x00000008280672a4 */ /* 0x000fe2000f8e023f */
[----:B------:R-:W-:Y:S01]  /*69d0*/  SHF.R.S32.HI R5, RZ, 0x1f, R4 ;  /* 0x0000001fff057819 */ /* 0x000fe20000011404 */
[----:B------:R-:W-:Y:S01]  /*69e0*/  IMAD.U32 R3, RZ, RZ, UR8 ;  /* 0x00000008ff037e24 */ /* 0x000fe2000f8e00ff */
[----:B------:R-:W-:Y:S01]  /*69f0*/  ISETP.GE.AND P6, PT, R6, UR7, PT ;  /* 0x0000000706007c0c */ /* 0x000fe2000bfc6270 */
[----:B------:R-:W-:Y:S01]  /*6a00*/  VIADD R6, R12, 0x30 ;  /* 0x000000300c067836 */ /* 0x000fe20000000000 */
[----:B------:R-:W-:-:S02]  /*6a10*/  UIMAD UR8, UR37, UR9, UR6 ;  /* 0x00000009250872a4 */ /* 0x000fc4000f8e0206 */
[----:B------:R-:W-:Y:S01]  /*6a20*/  IMAD.WIDE.U32 R2, R3, UR37, R4 ;  /* 0x0000002503027c25 */ /* 0x000fe2000f8e0004 */
[----:B------:R-:W-:Y:S01]  /*6a30*/  USHF.R.S32.HI UR6, URZ, 0x1f, UR39 ;  /* 0x0000001f3f067899 */ /* 0x000fe20008011427 */
[----:B------:R-:W-:Y:S01]  /*6a40*/  ISETP.GE.AND P2, PT, R12, UR7, PT ;  /* 0x000000070c007c0c */ /* 0x000fe2000bf46270 */
[----:B------:R-:W-:Y:S01]  /*6a50*/  USEL UR39, UR39, URZ, !UP0 ;  /* 0x0000003f27277287 */ /* 0x000fe2000c000000 */
[----:B------:R-:W-:Y:S01]  /*6a60*/  ISETP.GE.AND P0, PT, R6, UR7, PT ;  /* 0x0000000706007c0c */ /* 0x000fe2000bf06270 */
[----:B------:R-:W-:Y:S01]  /*6a70*/  IMAD.MOV.U32 R6, RZ, RZ, R2 ;  /* 0x000000ffff067224 */ /* 0x000fe200078e0002 */
[C---:B------:R-:W-:Y:S01]  /*6a80*/  IADD3 R2, P3, R12.reuse, UR4, RZ ;  /* 0x000000040c027c10 */ /* 0x040fe2000ff7e0ff */
[----:B------:R-:W-:Y:S01]  /*6a90*/  VIADD R7, R3, UR8 ;  /* 0x0000000803077c36 */ /* 0x000fe20008000000 */
[----:B------:R-:W-:Y:S01]  /*6aa0*/  USEL UR8, UR6, URZ, !UP0 ;  /* 0x0000003f06087287 */ /* 0x000fe2000c000000 */
[----:B------:R-:W-:Y:S01]  /*6ab0*/  IMAD.U32 R11, RZ, RZ, UR10 ;  /* 0x0000000aff0b7e24 */ /* 0x000fe2000f8e00ff */
[----:B------:R-:W-:Y:S01]  /*6ac0*/  ULDC UR4, c[0x0][0x80c] ;  /* 0x0002030000047ab9 */ /* 0x000fe20000000800 */
[----:B------:R-:W-:Y:S01]  /*6ad0*/  LEA.HI.X.SX32 R3, R12, UR5, 0x1, P3 ;  /* 0x000000050c037c11 */ /* 0x000fe200098f0eff */
[----:B------:R-:W-:Y:S01]  /*6ae0*/  UIMAD UR6, UR8, UR10, URZ ;  /* 0x0000000a080672a4 */ /* 0x000fe2000f8e023f */
[----:B------:R-:W-:Y:S01]  /*6af0*/  ISETP.GE.OR P4, PT, R4, UR4, P2 ;  /* 0x0000000404007c0c */ /* 0x000fe20009786670 */
[----:B------:R-:W-:Y:S01]  /*6b00*/  IMAD.U32 R9, RZ, RZ, UR36 ;  /* 0x00000024ff097e24 */ /* 0x000fe2000f8e00ff */
[----:B------:R-:W-:Y:S01]  /*6b10*/  ISETP.GE.AND P5, PT, R0, UR7, PT ;  /* 0x0000000700007c0c */ /* 0x000fe2000bfa6270 */
[----:B------:R-:W-:-:S02]  /*6b20*/  UIMAD UR6, UR39, UR11, UR6 ;  /* 0x0000000b270672a4 */ /* 0x000fc4000f8e0206 */
[----:B------:R-:W-:Y:S01]  /*6b30*/  IMAD.WIDE.U32 R10, R11, UR39, R6 ;  /* 0x000000270b0a7c25 */ /* 0x000fe2000f8e0006 */
[----:B------:R-:W-:Y:S01]  /*6b40*/  BSSY B0, `(.L_x_3025) ;  /* 0x0000013000007945 */ /* 0x000fe20003800000 */
[----:B------:R-:W-:Y:S02]  /*6b50*/  P2R R14, PR, RZ, 0x40 ;  /* 0x00000040ff0e7803 */ /* 0x000fe40000000000 */
[----:B------:R-:W-:Y:S01]  /*6b60*/  VIADD R0, R12, 0x40 ;  /* 0x000000400c007836 */ /* 0x000fe20000000000 */
[----:B------:R-:W-:Y:S01]  /*6b70*/  P2R R15, PR, RZ, 0x20 ;  /* 0x00000020ff0f7803 */ /* 0x000fe20000000000 */
[----:B------:R-:W-:Y:S01]  /*6b80*/  IMAD.WIDE R2, R9, 0x80, R2 ;  /* 0x0000008009027825 */ /* 0x000fe200078e0202 */
[----:B------:R-:W-:Y:S02]  /*6b90*/  ISETP.GE.OR P3, PT, R4, UR4, P6 ;  /* 0x0000000404007c0c */ /* 0x000fe4000b766670 */
[----:B------:R-:W-:Y:S01]  /*6ba0*/  ISETP.GE.AND P1, PT, R0, UR7, PT ;  /* 0x0000000700007c0c */ /* 0x000fe2000bf26270 */
[----:B------:R-:W-:Y:S01]  /*6bb0*/  VIADD R9, R11, UR6 ;  /* 0x000000060b097c36 */ /* 0x000fe20008000000 */
[----:B------:R-:W-:Y:S11]  /*6bc0*/  @P4 BRA `(.L_x_3026) ;  /* 0x0000000000284947 */ /* 0x000ff60003800000 */
        /* <DEDUP_REMOVED lines=10> */
.L_x_3026:
[----:B------:R-:W-:Y:S05]  /*6c70*/  BSYNC B0 ;  /* 0x0000000000007941 */ /* 0x000fea0003800000 */
.L_x_3025:
        /* <DEDUP_REMOVED lines=16> */
.L_x_3028:
[----:B------:R-:W-:Y:S05]  /*6d80*/  BSYNC B0 ;  /* 0x0000000000007941 */ /* 0x000fea0003800000 */
.L_x_3027:
        /* <DEDUP_REMOVED lines=12> */
[----:B-12---:R-:W-:Y:S01]  /*6e50*/  LEA R16, P4, R6, UR10, 0x1 ;  /* 0x0000000a06107c11 */ /* 0x006fe2000f8808ff */
[----:B------:R-:W-:-:S05]  /*6e60*/  IMAD.IADD R7, R7, 0x1, R13 ;  /* 0x0000000107077824 */ /* 0x000fca00078e020d */
[----:B------:R-:W-:-:S05]  /*6e70*/  LEA.HI.X R17, R6, UR11, R7, 0x1, P4 ;  /* 0x0000000b06117c11 */ /* 0x000fca000a0f0c07 */
[----:B------:R3:W-:Y:S02]  /*6e80*/  STG.E.128 desc[UR46][R16.64], RZ ;  /* 0x000000ff10007986 */ /* 0x0007e4000c101d2e */
.L_x_3030:
[----:B------:R-:W-:Y:S05]  /*6e90*/  BSYNC B0 ;  /* 0x0000000000007941 */ /* 0x000fea0003800000 */
.L_x_3029:
        /* <DEDUP_REMOVED lines=13> */
[----:B-123--:R-:W-:Y:S01]  /*6f70*/  LEA R16, P3, R6, UR10, 0x1 ;  /* 0x0000000a06107c11 */ /* 0x00efe2000f8608ff */
[----:B------:R-:W-:-:S05]  /*6f80*/  IMAD.IADD R7, R7, 0x1, R13 ;  /* 0x0000000107077824 */ /* 0x000fca00078e020d */
[----:B------:R-:W-:-:S05]  /*6f90*/  LEA.HI.X R17, R6, UR11, R7, 0x1, P3 ;  /* 0x0000000b06117c11 */ /* 0x000fca00098f0c07 */
[----:B------:R4:W-:Y:S02]  /*6fa0*/  STG.E.128 desc[UR46][R16.64], RZ ;  /* 0x000000ff10007986 */ /* 0x0009e4000c101d2e */
.L_x_3032:
[----:B------:R-:W-:Y:S05]  /*6fb0*/  BSYNC B0 ;  /* 0x0000000000007941 */ /* 0x000fea0003800000 */
.L_x_3031:
        /* <DEDUP_REMOVED lines=16> */
.L_x_3034:
[----:B------:R-:W-:Y:S05]  /*70c0*/  BSYNC B0 ;  /* 0x0000000000007941 */ /* 0x000fea0003800000 */
.L_x_3033:
[----:B------:R-:W-:Y:S01]  /*70d0*/  ISETP.GE.OR P4, PT, R4, UR4, P3 ;  /* 0x0000000404007c0c */ /* 0x000fe20009f86670 */
[----:B------:R-:W-:Y:S01]  /*70e0*/  BSSY B0, `(.L_x_3035) ;  /* 0x0000010000007945 */ /* 0x000fe20003800000 */
[----:B------:R-:W-:-:S11]  /*70f0*/  VIADD R18, R12, 0x60 ;  /* 0x000000600c127836 */ /* 0x000fd60000000000 */
        /* <DEDUP_REMOVED lines=14> */
.L_x_3036:
[----:B------:R-:W-:Y:S05]  /*71e0*/  BSYNC B0 ;  /* 0x0000000000007941 */ /* 0x000fea0003800000 */
.L_x_3035:
[----:B------:R-:W-:Y:S01]  /*71f0*/  ISETP.GE.AND P4, PT, R18, UR7, PT ;  /* 0x0000000712007c0c */ /* 0x000fe2000bf86270 */
[----:B------:R-:W-:Y:S01]  /*7200*/  BSSY B0, `(.L_x_3037) ;  /* 0x0000011000007945 */ /* 0x000fe20003800000 */
[----:B------:R-:W-:Y:S02]  /*7210*/  VIADD R12, R12, 0x70 ;  /* 0x000000700c0c7836 */ /* 0x000fe40000000000 */
        /* <DEDUP_REMOVED lines=15> */
.L_x_3038:
[----:B------:R-:W-:Y:S05]  /*7310*/  BSYNC B0 ;  /* 0x0000000000007941 */ /* 0x000fea0003800000 */
.L_x_3037:
[----:B------:R-:W-:Y:S01]  /*7320*/  ISETP.GE.AND P5, PT, R12, UR7, PT ;  /* 0x000000070c007c0c */ /* 0x000fe2000bfa6270 */
        /* <DEDUP_REMOVED lines=16> */
.L_x_3040:
[----:B------:R-:W-:Y:S05]  /*7430*/  BSYNC B0 ;  /* 0x0000000000007941 */ /* 0x000fea0003800000 */
.L_x_3039:
[----:B------:R-:W-:Y:S01]  /*7440*/  ULDC.64 UR4, c[0x0][0x850] ;  /* 0x0002140000047ab9 */ /* 0x000fe20000000a00 */
[----:B------:R-:W-:Y:S01]  /*7450*/  ULDC UR9, c[0x0][0x83c] ;  /* 0x00020f0000097ab9 */ /* 0x000fe20000000800 */
[----:B------:R-:W-:Y:S01]  /*7460*/  IMAD.U32 R7, RZ, RZ, UR4 ;  /* 0x00000004ff077e24 */ /* 0x000fe2000f8e00ff */
[----:B------:R-:W-:Y:S01]  /*7470*/  UIMAD UR4, UR40, UR4, URZ ;  /* 0x00000004280472a4 */ /* 0x000fe2000f8e023f */
[----:B------:R-:W-:Y:S01]  /*7480*/  ISETP.GE.OR P2, PT, R4, UR9, P2 ;  /* 0x0000000904007c0c */ /* 0x000fe20009746670 */
[----:B------:R-:W-:Y:S01]  /*7490*/  ULDC.64 UR6, c[0x0][0x858] ;  /* 0x0002160000067ab9 */ /* 0x000fe20000000a00 */
[----:B------:R-:W-:Y:S01]  /*74a0*/  IMAD.WIDE.U32 R6, R7, UR37, R4 ;  /* 0x0000002507067c25 */ /* 0x000fe2000f8e0004 */
[----:B------:R-:W-:Y:S01]  /*74b0*/  UIMAD UR4, UR37, UR5, UR4 ;  /* 0x00000005250472a4 */ /* 0x000fe2000f8e0204 */
[----:B------:R-:W-:Y:S01]  /*74c0*/  P2R R0, PR, RZ, 0x20 ;  /* 0x00000020ff007803 */ /* 0x000fe20000000000 */
[----:B------:R-:W-:Y:S01]  /*74d0*/  BSSY B0, `(.L_x_3041) ;  /* 0x000001d000007945 */ /* 0x000fe20003800000 */
[----:B------:R-:W-:Y:S01]  /*74e0*/  ISETP.NE.AND P5, PT, R14, RZ, PT ;  /* 0x000000ff0e00720c */ /* 0x000fe20003fa5270 */
[----:B-1----:R-:W-:Y:S01]  /*74f0*/  IMAD.U32 R9, RZ, RZ, UR6 ;  /* 0x00000006ff097e24 */ /* 0x002fe2000f8e00ff */
[----:B------:R-:W-:Y:S01]  /*7500*/  ISETP.NE.AND P6, PT, R15, RZ, PT ;  /* 0x000000ff0f00720c */ /* 0x000fe20003fc5270 */
[----:B------:R-:W-:Y:S01]  /*7510*/  VIADD R7, R7, UR4 ;  /* 0x0000000407077c36 */ /* 0x000fe20008000000 */
[----:B------:R-:W-:Y:S01]  /*7520*/  UIMAD UR4, UR8, UR6, URZ ;  /* 0x00000006080472a4 */ /* 0x000fe2000f8e023f */
[----:B------:R-:W-:Y:S01]  /*7530*/  ISETP.GE.OR P5, PT, R4, UR9, P5 ;  /* 0x0000000904007c0c */ /* 0x000fe2000afa6670 */
[----:B------:R-:W-:-:S02]  /*7540*/  IMAD.WIDE.U32 R8, R9, UR39, R6 ;  /* 0x0000002709087c25 */ /* 0x000fc4000f8e0006 */
[----:B------:R-:W-:Y:S01]  /*7550*/  UIMAD UR4, UR39, UR7, UR4 ;  /* 0x00000007270472a4 */ /* 0x000fe2000f8e0204 */
[----:B------:R-:W-:Y:S02]  /*7560*/  P2R R10, PR, RZ, 0x20 ;  /* 0x00000020ff0a7803 */ /* 0x000fe40000000000 */
[----:B------:R-:W-:Y:S02]  /*7570*/  ISETP.NE.AND P5, PT, R0, RZ, PT ;  /* 0x000000ff0000720c */ /* 0x000fe40003fa5270 */
[C---:B------:R-:W-:Y:S01]  /*7580*/  ISETP.GE.OR P6, PT, R4.reuse, UR9, P6 ;  /* 0x0000000904007c0c */ /* 0x040fe2000b7c6670 */
[----:B------:R-:W-:Y:S01]  /*7590*/  VIADD R7, R9, UR4 ;  /* 0x0000000409077c36 */ /* 0x000fe20008000000 */
[C---:B------:R-:W-:Y:S02]  /*75a0*/  ISETP.GE.OR P0, PT, R4.reuse, UR9, P0 ;  /* 0x0000000904007c0c */ /* 0x040fe40008706670 */
[C---:B------:R-:W-:Y:S02]  /*75b0*/  ISETP.GE.OR P1, PT, R4.reuse, UR9, P1 ;  /* 0x0000000904007c0c */ /* 0x040fe40008f26670 */
[----:B------:R-:W-:-:S02]  /*75c0*/  ISETP.GE.OR P3, PT, R4, UR9, P3 ;  /* 0x0000000904007c0c */ /* 0x000fc40009f66670 */
        /* <DEDUP_REMOVED lines=13> */
.L_x_3042:
[----:B------:R-:W-:Y:S05]  /*76a0*/  BSYNC B0 ;  /* 0x0000000000007941 */ /* 0x000fea0003800000 */
.L_x_3041:
        /* <DEDUP_REMOVED lines=16> */
.L_x_3044:
[----:B------:R-:W-:Y:S05]  /*77b0*/  BSYNC B0 ;  /* 0x0000000000007941 */ /* 0x000fea0003800000 */
.L_x_3043:
        /* <DEDUP_REMOVED lines=15> */
.L_x_3046:
[----:B------:R-:W-:Y:S05]  /*78b0*/  BSYNC B0 ;  /* 0x0000000000007941 */ /* 0x000fea0003800000 */
.L_x_3045:
        /* <DEDUP_REMOVED lines=15> */
.L_x_3048:
[----:B------:R-:W-:Y:S05]  /*79b0*/  BSYNC B0 ;  /* 0x0000000000007941 */ /* 0x000fea0003800000 */
.L_x_3047:
        /* <DEDUP_REMOVED lines=15> */
.L_x_3050:
[----:B------:R-:W-:Y:S05]  /*7ab0*/  BSYNC B0 ;  /* 0x0000000000007941 */ /* 0x000fea0003800000 */
.L_x_3049:
        /* <DEDUP_REMOVED lines=15> */
.L_x_3052:
[----:B------:R-:W-:Y:S05]  /*7bb0*/  BSYNC B0 ;  /* 0x0000000000007941 */ /* 0x000fea0003800000 */
.L_x_3051:
        /* <DEDUP_REMOVED lines=15> */
.L_x_3054:
[----:B------:R-:W-:Y:S05]  /*7cb0*/  BSYNC B0 ;  /* 0x0000000000007941 */ /* 0x000fea0003800000 */
.L_x_3053:
        /* <DEDUP_REMOVED lines=15> */
.L_x_2961:
        /* <DEDUP_REMOVED lines=29> */
.L_x_3056:
[----:B------:R-:W-:Y:S01]  /*7f80*/  ULDC UR9, c[0x0][0x8c4] ;  /* 0x0002310000097ab9 */ /* 0x000fe20000000800 */
[----:B------:R-:W-:Y:S01]  /*7f90*/  UMOV UR7, UR8 ;  /* 0x0000000800077c82 */ /* 0x000fe20008000000 */
[----:B------:R-:W-:-:S11]  /*7fa0*/  UISETP.NE.AND UP0, UPT, UR9, 0x1, UPT ;  /* 0x000000010900788c */ /* 0x000fd6000bf05270 */
[----:B------:R-:W-:Y:S02]  /*7fb0*/  @UP0 ULDC.64 UR10, c[0x0][0x8c8] ;  /* 0x00023200000a0ab9 */ /* 0x000fe40000000a00 */
[----:B------:R-:W-:-:S04]  /*7fc0*/  UIMAD.WIDE.U32 UR4, UR8, UR10, URZ ;  /* 0x0000000a080472a5 */ /* 0x000fc8000f8e003f */
[----:B------:R-:W-:-:S04]  /*7fd0*/  @UP0 USHF.R.U32.HI UR7, URZ, UR11, UR5 ;  /* 0x0000000b3f070299 */ /* 0x000fc80008011605 */
[----:B------:R-:W-:-:S12]  /*7fe0*/  UIMAD UR4, UR7, UR9, URZ ;  /* 0x00000009070472a4 */ /* 0x000fd8000f8e023f */
.L_x_3057:
        /* <DEDUP_REMOVED lines=10> */
[----:B------:R-:W-:Y:S01]  /*8090*/  ULDC.64 UR4, c[0x0][0x8f8] ;  /* 0x00023e0000047ab9 */ /* 0x000fe20000000a00 */
[----:B------:R-:W-:Y:S01]  /*80a0*/  UIADD3 UR6, -UR13, URZ, URZ ;  /* 0x0000003f0d067290 */ /* 0x000fe2000fffe13f */
[----:B------:R-:W-:-:S03]  /*80b0*/  ISETP.NE.U32.AND P0, PT, RZ, UR4, PT ;  /* 0x00000004ff007c0c */ /* 0x000fc6000bf05070 */
[----:B------:R-:W-:Y:S01]  /*80c0*/  UIMAD UR6, UR9, UR6, UR8 ;  /* 0x00000006090672a4 */ /* 0x000fe2000f8e0208 */
        /* <DEDUP_REMOVED lines=9> */
.L_x_3058:
        /* <DEDUP_REMOVED lines=11> */
[----:B------:R-:W-:Y:S01]  /*8210*/  R2UR UR4, R0 ;  /* 0x00000000000472ca */ /* 0x000fe200000e0000 */
[----:B------:R-:W-:-:S14]  /*8220*/  BRA `(.L_x_3059) ;  /* 0x0000000000047947 */ /* 0x000fdc0003800000 */
.L_x_3060:
[----:B------:R-:W-:-:S05]  /*8230*/  ULDC UR4, c[0x0][0x8ec] ;  /* 0x00023b0000047ab9 */ /* 0x000fca0000000800 */
.L_x_3059:
        /* <DEDUP_REMOVED lines=9> */
[----:B------:R-:W-:Y:S01]  /*82d0*/  ULDC.64 UR14, c[0x0][0x788] ;  /* 0x0001e200000e7ab9 */ /* 0x000fe20000000a00 */
        /* <DEDUP_REMOVED lines=19> */
[----:B------:R-:W-:-:S11]  /*8410*/  USHF.R.S32.HI UR11, URZ, 0x1f, UR6 ;  /* 0x0000001f3f0b7899 */ /* 0x000fd60008011406 */
        /* <DEDUP_REMOVED lines=16> */
.L_x_3061:
        /* <DEDUP_REMOVED lines=13> */
.L_x_3062:
        /* <DEDUP_REMOVED lines=12> */
.L_x_3063:
[----:B------:R-:W-:Y:S01]  /*86b0*/  ULEA UR7, UR7, UR10, 0x7 ;  /* 0x0000000a07077291 */ /* 0x000fe2000f8e383f */
[----:B------:R-:W-:Y:S01]  /*86c0*/  ULDC UR9, c[0x0][0x74c] ;  /* 0x0001d30000097ab9 */ /* 0x000fe20000000800 */
[----:B------:R-:W-:Y:S02]  /*86d0*/  UIADD3 UR10, UR10, 0x3f, URZ ;  /* 0x0000003f0a0a7890 */ /* 0x000fe4000fffe03f */
[----:B------:R-:W-:-:S04]  /*86e0*/  UIADD3 UR7, UR7, -UR9, -UR8 ;  /* 0x8000000907077290 */ /* 0x000fc8000fffe808 */
        /* <DEDUP_REMOVED lines=11> */
[----:B------:R-:W-:Y:S01]  /*87a0*/  ULDC.64 UR14, c[0x0][0x2d8] ;  /* 0x0000b600000e7ab9 */ /* 0x000fe20000000a00 */
[----:B------:R-:W-:Y:S01]  /*87b0*/  ULDC.64 UR28, c[0x0][0x2e0] ;  /* 0x0000b800001c7ab9 */ /* 0x000fe20000000a00 */
[----:B------:R-:W-:Y:S02]  /*87c0*/  UIMAD UR10, UR11, UR14, URZ ;  /* 0x0000000e0b0a72a4 */ /* 0x000fe4000f8e023f */
[----:B------:R-:W-:Y:S02]  /*87d0*/  UIMAD.WIDE.U32 UR8, UR6, UR14, URZ ;  /* 0x0000000e060872a5 */ /* 0x000fe4000f8e003f */
[----:B------:R-:W-:Y:S02]  /*87e0*/  UIMAD UR15, UR6, UR15, UR10 ;  /* 0x0000000f060f72a4 */ /* 0x000fe4000f8e020a */
[----:B------:R-:W-:Y:S02]  /*87f0*/  UIADD3 UR6, UR7, -UR12, URZ ;  /* 0x8000000c07067290 */ /* 0x000fe4000fffe03f */
[----:B------:R-:W-:-:S02]  /*8800*/  USHF.R.S32.HI UR11, URZ, 0x1f, UR13 ;  /* 0x0000001f3f0b7899 */ /* 0x000fc4000801140d */
[----:B------:R-:W-:Y:S02]  /*8810*/  ULOP3.LUT UR6, UR6, 0x1, URZ, 0xc0, !UPT ;  /* 0x0000000106067892 */ /* 0x000fe4000f8ec03f */
[----:B------:R-:W-:Y:S02]  /*8820*/  USEL UR13, UR13, URZ, !UP0 ;  /* 0x0000003f0d0d7287 */ /* 0x000fe4000c000000 */
[----:B------:R-:W-:Y:S02]  /*8830*/  USEL UR14, UR11, URZ, !UP0 ;  /* 0x0000003f0b0e7287 */ /* 0x000fe4000c000000 */
[----:B------:R-:W-:Y:S02]  /*8840*/  UISETP.NE.U32.AND UP0, UPT, UR6, 0x1, UPT ;  /* 0x000000010600788c */ /* 0x000fe4000bf05070 */
[----:B------:R-:W-:Y:S02]  /*8850*/  UIADD3 UR10, UP1, UR4, UR8, URZ ;  /* 0x00000008040a7290 */ /* 0x000fe4000ff3e03f */
[----:B------:R-:W-:-:S02]  /*8860*/  UIADD3 UR15, UR9, UR15, URZ ;  /* 0x0000000f090f7290 */ /* 0x000fc4000fffe03f */
[----:B------:R-:W-:Y:S01]  /*8870*/  PLOP3.LUT P1, PT, PT, PT, UP0, 0x80, 0x0 ;  /* 0x000000000000781c */ /* 0x000fe20003f2f008 */
[----:B------:R-:W-:Y:S02]  /*8880*/  UIMAD UR14, UR14, UR28, URZ ;  /* 0x0000001c0e0e72a4 */ /* 0x000fe4000f8e023f */
[----:B------:R-:W-:Y:S02]  /*8890*/  UIADD3.X UR11, UR5, UR15, URZ, UP1, !UPT ;  /* 0x0000000f050b7290 */ /* 0x000fe40008ffe43f */
[----:B------:R-:W-:Y:S02]  /*88a0*/  UIMAD UR14, UR13, UR29, UR14 ;  /* 0x0000001d0d0e72a4 */ /* 0x000fe4000f8e020e */
[----:B------:R-:W-:Y:S01]  /*88b0*/  UIMAD.WIDE.U32 UR10, UR13, UR28, UR10 ;  /* 0x0000001c0d0a72a5 */ /* 0x000fe2000f8e000a */
[----:B------:R-:W-:-:S03]  /*88c0*/  ELECT P0, URZ, PT ;  /* 0x00000000003f782f */ /* 0x000fc60003800000 */
[----:B------:R-:W-:Y:S02]  /*88d0*/  UIADD3 UR27, UR11, UR14, URZ ;  /* 0x0000000e0b1b7290 */ /* 0x000fe4000fffe03f */
[----:B------:R-:W-:Y:S10]  /*88e0*/  @P1 BRA `(.L_x_3064) ;  /* 0x0000000000bc1947 */ /* 0x000ff40003800000 */
        /* <DEDUP_REMOVED lines=18> */
.L_x_3066:
[----:B------:R-:W-:Y:S05]  /*8a10*/  BSYNC B0 ;  /* 0x0000000000007941 */ /* 0x000fea0003800000 */
.L_x_3065:
        /* <DEDUP_REMOVED lines=19> */
.L_x_3068:
[----:B------:R-:W-:Y:S05]  /*8b50*/  BSYNC B0 ;  /* 0x0000000000007941 */ /* 0x000fea0003800000 */
.L_x_3067:
[----:B------:R-:W-:Y:S06]  /*8b60*/  BAR.ARV 0xa, 0xa0 ;  /* 0x0282800000007b1d */ /* 0x000fec0000002000 */
[----:B------:R-:W-:Y:S04]  /*8b70*/  BSSY B0, `(.L_x_3069) ;  /* 0x0000003000007945 */ /* 0x000fe80003800000 */
[----:B------:R-:W-:Y:S05]  /*8b80*/  @!P0 BRA `(.L_x_3070) ;  /* 0x0000000000048947 */ /* 0x000fea0003800000 */
[----:B------:R-:W-:-:S04]  /*8b90*/  DEPBAR.LE SB0, 0x0 ;  /* 0x000080000000791a */ /* 0x000fc80000000000 */
.L_x_3070:
[----:B------:R-:W-:Y:S05]  /*8ba0*/  BSYNC B0 ;  /* 0x0000000000007941 */ /* 0x000fea0003800000 */
.L_x_3069:
[----:B------:R-:W-:Y:S06]  /*8bb0*/  BAR.ARV 0xb, 0xa0 ;  /* 0x02c2800000007b1d */ /* 0x000fec0000002000 */
[----:B------:R-:W-:Y:S01]  /*8bc0*/  UIADD3 UR18, UR12, 0x1, URZ ;  /* 0x000000010c127890 */ /* 0x000fe2000fffe03f */
[----:B------:R-:W-:Y:S11]  /*8bd0*/  BRA `(.L_x_3071) ;  /* 0x0000000000047947 */ /* 0x000ff60003800000 */
.L_x_3064:
[----:B------:R-:W-:-:S05]  /*8be0*/  UMOV UR18, UR12 ;  /* 0x0000000c00127c82 */ /* 0x000fca0008000000 */
.L_x_3071:
[----:B------:R-:W-:-:S04]  /*8bf0*/  UIADD3 UR6, UR12, 0x1, URZ ;  /* 0x000000010c067890 */ /* 0x000fc8000fffe03f */
[----:B------:R-:W-:-:S06]  /*8c00*/  UISETP.NE.AND UP0, UPT, UR7, UR6, UPT ;  /* 0x000000060700728c */ /* 0x000fcc000bf05270 */
[----:B------:R-:W-:-:S13]  /*8c10*/  PLOP3.LUT P1, PT, PT, PT, UP0, 0x80, 0x0 ;  /* 0x000000000000781c */ /* 0x000fda0003f2f008 */
[----:B------:R-:W-:Y:S05]  /*8c20*/  @!P1 BRA `(.L_x_2968) ;  /* 0x0000003000189947 */ /* 0x000fea0003800000 */
[----:B------:R-:W-:Y:S01]  /*8c30*/  UMOV UR16, UR8 ;  /* 0x0000000800107c82 */ /* 0x000fe20008000000 */
[----:B------:R-:W-:Y:S01]  /*8c40*/  UMOV UR17, UR15 ;  /* 0x0000000f00117c82 */ /* 0x000fe20008000000 */
[----:B------:R-:W-:Y:S01]  /*8c50*/  ULDC.64 UR20, c[0x0][0x2c0] ;  /* 0x0000b00000147ab9 */ /* 0x000fe20000000a00 */
[----:B------:R-:W-:Y:S02]  /*8c60*/  UIMAD.WIDE.U32 UR16, UR13, UR28, UR16 ;  /* 0x0000001c0d1072a5 */ /* 0x000fe4000f8e0010 */
[----:B------:R-:W-:Y:S02]  /*8c70*/  USHF.L.U32 UR19, UR18, 0xd, URZ ;  /* 0x0000000d12137899 */ /* 0x000fe4000800063f */
[----:B------:R-:W-:Y:S01]  /*8c80*/  UIADD3 UR25, UP0, UR4, UR16, URZ ;  /* 0x0000001004197290 */ /* 0x000fe2000ff1e03f */
[----:B------:R-:W-:Y:S01]  /*8c90*/  UMOV UR6, URZ ;  /* 0x0000003f00067c82 */ /* 0x000fe20008000000 */
[----:B------:R-:W-:Y:S02]  /*8ca0*/  ULDC.64 UR30, c[0x0][0x2c0] ;  /* 0x0000b000001e7ab9 */ /* 0x000fe40000000a00 */
[----:B------:R-:W-:-:S02]  /*8cb0*/  UIADD3.X UR16, UR5, UR14, UR17, UP0, !UPT ;  /* 0x0000000e05107290 */ /* 0x000fc400087fe411 */
[----:B------:R-:W-:Y:S01]  /*8cc0*/  ULEA UR24, UP0, UR25, UR20, 0x2 ;  /* 0x0000001419187291 */ /* 0x000fe2000f80103f */
[----:B------:R-:W-:-:S03]  /*8cd0*/  UMOV UR26, UR19 ;  /* 0x00000013001a7c82 */ /* 0x000fc60008000000 */
[----:B------:R-:W-:Y:S02]  /*8ce0*/  ULEA.HI.X UR25, UR25, UR21, UR16, 0x2, UP0 ;  /* 0x0000001519197291 */ /* 0x000fe400080f1410 */
[----:B------:R-:W-:Y:S02]  /*8cf0*/  UIADD3 UR20, UP0, UR24, 0x4000, URZ ;  /* 0x0000400018147890 */ /* 0x000fe4000ff1e03f */
[----:B------:R-:W-:Y:S02]  /*8d00*/  UIADD3 UR22, UP1, UR24, 0x8000, URZ ;  /* 0x0000800018167890 */ /* 0x000fe4000ff3e03f */
[----:B------:R-:W-:Y:S02]  /*8d10*/  UIADD3 UR24, UP2, UR24, 0xc000, URZ ;  /* 0x0000c00018187890 */ /* 0x000fe4000ff5e03f */
[----:B------:R-:W-:Y:S02]  /*8d20*/  UIADD3.X UR21, URZ, UR25, URZ, UP0, !UPT ;  /* 0x000000193f157290 */ /* 0x000fe400087fe43f */
[----:B------:R-:W-:-:S02]  /*8d30*/  UIADD3.X UR23, URZ, UR25, URZ, UP1, !UPT ;  /* 0x000000193f177290 */ /* 0x000fc40008ffe43f */
[----:B------:R-:W-:-:S12]  /*8d40*/  UIADD3.X UR25, URZ, UR25, URZ, UP2, !UPT ;  /* 0x000000193f197290 */ /* 0x000fd800097fe43f */
.L_x_3084:
        /* <DEDUP_REMOVED lines=20> */
.L_x_3073:
[----:B------:R-:W-:Y:S05]  /*8e90*/  BSYNC B0 ;  /* 0x0000000000007941 */ /* 0x000fea0003800000 */
.L_x_3072:
        /* <DEDUP_REMOVED lines=13> */
.L_x_3075:
[----:B------:R-:W-:Y:S05]  /*8f70*/  BSYNC B0 ;  /* 0x0000000000007941 */ /* 0x000fea0003800000 */
.L_x_3074:
[----:B------:R-:W-:Y:S06]  /*8f80*/  BAR.ARV 0xa, 0xa0 ;  /* 0x0282800000007b1d */ /* 0x000fec0000002000 */
[----:B------:R-:W-:Y:S04]  /*8f90*/  BSSY B0, `(.L_x_3076) ;  /* 0x0000003000007945 */ /* 0x000fe80003800000 */
[----:B------:R-:W-:Y:S05]  /*8fa0*/  @!P0 BRA `(.L_x_3077) ;  /* 0x0000000000048947 */ /* 0x000fea0003800000 */
[----:B------:R-:W-:-:S04]  /*8fb0*/  DEPBAR.LE SB0, 0x0 ;  /* 0x000080000000791a */ /* 0x000fc80000000000 */
.L_x_3077:
[----:B------:R-:W-:Y:S05]  /*8fc0*/  BSYNC B0 ;  /* 0x0000000000007941 */ /* 0x000fea0003800000 */
.L_x_3076:
        /* <DEDUP_REMOVED lines=13> */
.L_x_3079:
[----:B------:R-:W-:Y:S05]  /*90a0*/  BSYNC B0 ;  /* 0x0000000000007941 */ /* 0x000fea0003800000 */
.L_x_3078:
        /* <DEDUP_REMOVED lines=13> */
.L_x_3081:
[----:B------:R-:W-:Y:S05]  /*9180*/  BSYNC B0 ;  /* 0x0000000000007941 */ /* 0x000fea0003800000 */
.L_x_3080:
[----:B------:R-:W-:Y:S01]  /*9190*/  UIADD3 UR18, UR18, 0x2, URZ ;  /* 0x0000000212127890 */ /* 0x000fe2000fffe03f */
[----:B------:R-:W-:Y:S06]  /*91a0*/  BAR.ARV 0xa, 0xa0 ;  /* 0x0282800000007b1d */ /* 0x000fec0000002000 */
[----:B------:R-:W-:Y:S01]  /*91b0*/  UISETP.GE.AND UP0, UPT, UR18, UR7, UPT ;  /* 0x000000071200728c */ /* 0x000fe2000bf06270 */
[----:B------:R-:W-:Y:S04]  /*91c0*/  BSSY B0, `(.L_x_3082) ;  /* 0x0000003000007945 */ /* 0x000fe80003800000 */
[----:B------:R-:W-:Y:S06]  /*91d0*/  @!P0 BRA `(.L_x_3083) ;  /* 0x0000000000048947 */ /* 0x000fec0003800000 */
[----:B------:R-:W-:-:S04]  /*91e0*/  DEPBAR.LE SB0, 0x0 ;  /* 0x000080000000791a */ /* 0x000fc80000000000 */
.L_x_3083:
[----:B------:R-:W-:Y:S05]  /*91f0*/  BSYNC B0 ;  /* 0x0000000000007941 */ /* 0x000fea0003800000 */
.L_x_3082:
[----:B------:R-:W-:Y:S06]  /*9200*/  BAR.ARV 0xb, 0xa0 ;  /* 0x02c2800000007b1d */ /* 0x000fec0000002000 */
[----:B------:R-:W-:Y:S01]  /*9210*/  PLOP3.LUT P1, PT, PT, PT, UP0, 0x80, 0x0 ;  /* 0x000000000000781c */ /* 0x000fe20003f2f008 */
[----:B------:R-:W-:Y:S02]  /*9220*/  UIADD3 UR26, UR26, 0x4000, URZ ;  /* 0x000040001a1a7890 */ /* 0x000fe4000fffe03f */
[----:B------:R-:W-:-:S10]  /*9230*/  UIADD3 UR6, UR6, 0x4000, URZ ;  /* 0x0000400006067890 */ /* 0x000fd4000fffe03f */
[----:B------:R-:W-:Y:S05]  /*9240*/  @!P1 BRA `(.L_x_3084) ;  /* 0xfffffff800c09947 */ /* 0x000fea000383ffff */
[----:B------:R-:W-:Y:S05]  /*9250*/  BRA `(.L_x_2968) ;  /* 0x00000028008c7947 */ /* 0x000fea0003800000 */
.L_x_3055:
[----:B------:R-:W1:Y:S01]  /*9260*/  S2UR UR7, SR_CTAID.X ;  /* 0x00000000000779c3 */ /* 0x000e620000002500 */
[----:B------:R-:W-:Y:S02]  /*9270*/  ULDC UR8, c[0x0][0x8d0] ;  /* 0x0002340000087ab9 */ /* 0x000fe40000000800 */
[----:B------:R-:W-:-:S11]  /*9280*/  UISETP.NE.AND UP0, UPT, UR8, 0x1, UPT ;  /* 0x000000010800788c */ /* 0x000fd6000bf05270 */
[----:B------:R-:W-:Y:S01]  /*9290*/  @UP0 ULDC UR4, c[0x0][0x8d4] ;  /* 0x0002350000040ab9 */ /* 0x000fe20000000800 */
[----:B------:R-:W-:Y:S01]  /*92a0*/  @UP0 ULDC UR9, c[0x0][0x8d8] ;  /* 0x0002360000090ab9 */ /* 0x000fe20000000800 */
[----:B-1----:R-:W-:Y:S02]  /*92b0*/  UIMAD.WIDE.U32 UR4, UR7, UR4, URZ ;  /* 0x00000004070472a5 */ /* 0x002fe4000f8e003f */
[----:B------:R-:W-:Y:S02]  /*92c0*/  UMOV UR6, UR7 ;  /* 0x0000000700067c82 */ /* 0x000fe40008000000 */
[----:B------:R-:W-:-:S03]  /*92d0*/  @UP0 USHF.R.U32.HI UR6, URZ, UR9, UR5 ;  /* 0x000000093f060299 */ /* 0x000fc60008011605 */
[----:B------:R-:W-:Y:S02]  /*92e0*/  ULDC UR4, c[0x0][0x8e8] ;  /* 0x00023a0000047ab9 */ /* 0x000fe40000000800 */
[----:B------:R-:W-:Y:S02]  /*92f0*/  UISETP.GE.AND UP0, UPT, UR6, UR4, UPT ;  /* 0x000000040600728c */ /* 0x000fe4000bf06270 */
[----:B------:R-:W-:-:S04]  /*9300*/  UIADD3 UR4, -UR6, URZ, URZ ;  /* 0x0000003f06047290 */ /* 0x000fc8000fffe13f */
[----:B------:R-:W-:Y:S01]  /*9310*/  PLOP3.LUT P0, PT, PT, PT, UP0, 0x80, 0x0 ;  /* 0x000000000000781c */ /* 0x000fe20003f0f008 */
[----:B------:R-:W-:-:S12]  /*9320*/  UIMAD UR8, UR8, UR4, UR7 ;  /* 0x00000004080872a4 */ /* 0x000fd8000f8e0207 */
        /* <DEDUP_REMOVED lines=9> */
.L_x_3085:
[----:B------:R-:W-:Y:S01]  /*93c0*/  ULDC UR9, c[0x0][0x8c4] ;  /* 0x0002310000097ab9 */ /* 0x000fe20000000800 */
[----:B------:R-:W-:Y:S01]  /*93d0*/  UMOV UR7, UR8 ;  /* 0x0000000800077c82 */ /* 0x000fe20008000000 */
[----:B------:R-:W-:-:S11]  /*93e0*/  UISETP.NE.AND UP0, UPT, UR9, 0x1, UPT ;  /* 0x000000010900788c */ /* 0x000fd6000bf05270 */
[----:B------:R-:W-:Y:S02]  /*93f0*/  @UP0 ULDC.64 UR10, c[0x0][0x8c8] ;  /* 0x00023200000a0ab9 */ /* 0x000fe40000000a00 */
[----:B------:R-:W-:-:S04]  /*9400*/  UIMAD.WIDE.U32 UR4, UR8, UR10, URZ ;  /* 0x0000000a080472a5 */ /* 0x000fc8000f8e003f */
[----:B------:R-:W-:-:S04]  /*9410*/  @UP0 USHF.R.U32.HI UR7, URZ, UR11, UR5 ;  /* 0x0000000b3f070299 */ /* 0x000fc80008011605 */
[----:B------:R-:W-:-:S12]  /*9420*/  UIMAD UR4, UR7, UR9, URZ ;  /* 0x00000009070472a4 */ /* 0x000fd8000f8e023f */
.L_x_3086:
        /* <DEDUP_REMOVED lines=23> */
.L_x_3087:
        /* <DEDUP_REMOVED lines=14> */
.L_x_3089:
[----:B------:R-:W-:-:S05]  /*9680*/  ULDC UR4, c[0x0][0x8ec] ;  /* 0x00023b0000047ab9 */ /* 0x000fca0000000800 */
.L_x_3088:
[----:B------:R-:W-:Y:S01]  /*9690*/  UIADD3 UR4, UR4, 0x7f, URZ ;  /* 0x0000007f04047890 */ /* 0x000fe2000fffe03f */
[----:B------:R-:W-:Y:S02]  /*96a0*/  IMAD.MOV.U32 R10, RZ, RZ, 0x1 ;  /* 0x00000001ff0a7424 */ /* 0x000fe400078e00ff */
[----:B------:R-:W-:Y:S01]  /*96b0*/  IMAD.MOV.U32 R2, RZ, RZ, RZ ;  /* 0x000000ffff027224 */ /* 0x000fe200078e00ff */
        /* <DEDUP_REMOVED lines=13> */
[----:B------:R-:W1:Y:S02]  /*9790*/  LDC R0, c[0x0][0x280] ;  /* 0x0000a000ff007b82 */ /* 0x000e640000000800 */
[----:B------:R-:W-:Y:S01]  /*97a0*/  IMAD.U32 R2, RZ, RZ, UR8 ;  /* 0x00000008ff027e24 */ /* 0x000fe2000f8e00ff */
[----:B------:R-:W-:Y:S01]  /*97b0*/  UISETP.NE.U32.AND UP0, UPT, UR4, URZ, UPT ;  /* 0x0000003f0400728c */ /* 0x000fe2000bf05070 */
[----:B------:R-:W-:Y:S01]  /*97c0*/  PLOP3.LUT P1, PT, PT, PT, UP1, 0x80, 0x0 ;  /* 0x000000000000781c */ /* 0x000fe20003f2f018 */
[----:B------:R-:W-:Y:S01]  /*97d0*/  IMAD.U32 R3, RZ, RZ, UR9 ;  /* 0x00000009ff037e24 */ /* 0x000fe2000f8e00ff */
[----:B------:R-:W-:Y:S01]  /*97e0*/  ULDC.64 UR14, c[0x0][0x778] ;  /* 0x0001de00000e7ab9 */ /* 0x000fe20000000a00 */
[----:B------:R-:W-:Y:S01]  /*97f0*/  UISETP.NE.AND.EX UP0, UPT, UR5, URZ, UPT, UP0 ;  /* 0x0000003f0500728c */ /* 0x000fe2000bf05300 */
[----:B------:R-:W-:-:S02]  /*9800*/  ULDC.64 UR18, c[0x0][0x788] ;  /* 0x0001e20000127ab9 */ /* 0x000fc40000000a00 */
[----:B------:R-:W-:-:S07]  /*9810*/  ULDC.64 UR4, c[0x0][0x780] ;  /* 0x0001e00000047ab9 */ /* 0x000fce0000000a00 */
[----:B------:R-:W2:Y:S01]  /*9820*/  @P1 LDG.E R6, desc[UR46][R2.64] ;  /* 0x0000002e02061981 */ /* 0x000ea2000c1e1900 */
[----:B------:R-:W-:Y:S01]  /*9830*/  UISETP.NE.U32.AND UP2, UPT, UR4, URZ, UPT ;  /* 0x0000003f0400728c */ /* 0x000fe2000bf45070 */
[----:B------:R-:W-:Y:S01]  /*9840*/  PLOP3.LUT P2, PT, PT, PT, UP0, 0x80, 0x0 ;  /* 0x000000000000781c */ /* 0x000fe20003f4f008 */
[----:B------:R-:W-:Y:S01]  /*9850*/  UIMAD.WIDE UR14, UR13, 0x4, UR14 ;  /* 0x000000040d0e78a5 */ /* 0x000fe2000f8e020e */
[----:B------:R3:W4:Y:S01]  /*9860*/  @P1 LDG.E R4, desc[UR46][R2.64] ;  /* 0x0000002e02041981 */ /* 0x000722000c1e1900 */
[----:B------:R-:W-:-:S06]  /*9870*/  UISETP.NE.AND.EX UP2, UPT, UR5, URZ, UPT, UP2 ;  /* 0x0000003f0500728c */ /* 0x000fcc000bf45320 */
[----:B------:R-:W-:Y:S01]  /*9880*/  PLOP3.LUT P3, PT, PT, PT, UP2, 0x80, 0x0 ;  /* 0x000000000000781c */ /* 0x000fe20003f6f028 */
[----:B---3--:R-:W-:-:S04]  /*9890*/  IMAD.U32 R2, RZ, RZ, UR14 ;  /* 0x0000000eff027e24 */ /* 0x008fc8000f8e00ff */
[----:B------:R-:W-:Y:S01]  /*98a0*/  @UP2 ULDC.64 UR4, c[0x0][0x780] ;  /* 0x0001e00000042ab9 */ /* 0x000fe20000000a00 */
[----:B------:R-:W-:Y:S01]  /*98b0*/  IMAD.U32 R3, RZ, RZ, UR15 ;  /* 0x0000000fff037e24 */ /* 0x000fe2000f8e00ff */
[----:B------:R-:W-:-:S04]  /*98c0*/  @UP2 UIMAD.WIDE UR4, UR13, 0x4, UR4 ;  /* 0x000000040d0428a5 */ /* 0x000fc8000f8e0204 */
[----:B------:R3:W4:Y:S02]  /*98d0*/  @P2 LDG.E R5, desc[UR46][R2.64] ;  /* 0x0000002e02052981 */ /* 0x000724000c1e1900 */
[----:B---3--:R-:W-:Y:S02]  /*98e0*/  IMAD.U32 R2, RZ, RZ, UR4 ;  /* 0x00000004ff027e24 */ /* 0x008fe4000f8e00ff */
[----:B------:R-:W-:-:S05]  /*98f0*/  IMAD.U32 R3, RZ, RZ, UR5 ;  /* 0x00000005ff037e24 */ /* 0x000fca000f8e00ff */
[----:B-1----:R1:W5:Y:S01]  /*9900*/  @P3 LDG.E R0, desc[UR46][R2.64] ;  /* 0x0000002e02003981 */ /* 0x002362000c1e1900 */
        /* <DEDUP_REMOVED lines=10> */
[----:B------:R-:W-:-:S03]  /*99b0*/  @P2 R2UR UR11, R5 ;  /* 0x00000000050b22ca */ /* 0x000fc600000e0000 */
[----:B------:R-:W-:-:S04]  /*99c0*/  @UP1 ULOP3.LUT UR10, UR5, 0xffffffc0, URZ, 0xc0, !UPT ;  /* 0xffffffc0050a1892 */ /* 0x000fc8000f8ec03f */
[----:B------:R-:W-:Y:S01]  /*99d0*/  @UP1 USHF.R.S32.HI UR12, URZ, 0x1f, UR10 ;  /* 0x0000001f3f0c1899 */ /* 0x000fe2000801140a */
[----:B-1----:R-:W-:Y:S11]  /*99e0*/  @P3 BRA `(.L_x_3091) ;  /* 0x0000000000183947 */ /* 0x002ff60003800000 */
[----:B------:R-:W-:Y:S05]  /*99f0*/  @!P1 BRA `(.L_x_3091) ;  /* 0x0000000000149947 */ /* 0x000fea0003800000 */
[----:B------:R-:W-:Y:S02]  /*9a00*/  IMAD.U32 R2, RZ, RZ, UR8 ;  /* 0x00000008ff027e24 */ /* 0x000fe4000f8e00ff */
[----:B------:R-:W-:-:S05]  /*9a10*/  IMAD.U32 R3, RZ, RZ, UR9 ;  /* 0x00000009ff037e24 */ /* 0x000fca000f8e00ff */
[----:B------:R-:W2:Y:S04]  /*9a20*/  LDG.E R5, desc[UR46][R2.64] ;  /* 0x0000002e02057981 */ /* 0x000ea8000c1e1900 */
[----:B-----5:R-:W2:Y:S02]  /*9a30*/  LDG.E R0, desc[UR46][R2.64+0x4] ;  /* 0x0000042e02007981 */ /* 0x020ea4000c1e1900 */
[----:B--2---:R-:W-:-:S07]  /*9a40*/  IMAD.IADD R0, R0, 0x1, -R5 ;  /* 0x0000000100007824 */ /* 0x004fce00078e0a05 */
.L_x_3091:
[----:B------:R-:W-:Y:S01]  /*9a50*/  UMOV UR4, URZ ;  /* 0x0000003f00047c82 */ /* 0x000fe20008000000 */
[----:B------:R-:W-:Y:S01]  /*9a60*/  UMOV UR5, URZ ;  /* 0x0000003f00057c82 */ /* 0x000fe20008000000 */
[----:B------:R-:W-:Y:S01]  /*9a70*/  IMAD.U32 R4, RZ, RZ, UR18 ;  /* 0x00000012ff047e24 */ /* 0x000fe2000f8e00ff */
[----:B------:R-:W-:Y:S01]  /*9a80*/  @UP1 UMOV UR4, UR10 ;  /* 0x0000000a00041c82 */ /* 0x000fe20008000000 */
[----:B------:R-:W-:Y:S01]  /*9a90*/  @UP1 UMOV UR5, UR12 ;  /* 0x0000000c00051c82 */ /* 0x000fe20008000000 */
[----:B------:R-:W-:Y:S05]  /*9aa0*/  @!P0 BRA `(.L_x_3092) ;  /* 0x0000000000188947 */ /* 0x000fea0003800000 */
[----:B------:R-:W-:Y:S02]  /*9ab0*/  ULDC.64 UR8, c[0x0][0x788] ;  /* 0x0001e20000087ab9 */ /* 0x000fe40000000a00 */
[----:B------:R-:W-:-:S06]  /*9ac0*/  UIMAD.WIDE UR8, UR13, 0x4, UR8 ;  /* 0x000000040d0878a5 */ /* 0x000fcc000f8e0208 */
[----:B------:R-:W-:Y:S02]  /*9ad0*/  IMAD.U32 R2, RZ, RZ, UR8 ;  /* 0x00000008ff027e24 */ /* 0x000fe4000f8e00ff */
[----:B------:R-:W-:-:S05]  /*9ae0*/  IMAD.U32 R3, RZ, RZ, UR9 ;  /* 0x00000009ff037e24 */ /* 0x000fca000f8e00ff */
[----:B------:R1:W5:Y:S01]  /*9af0*/  LDG.E R4, desc[UR46][R2.64] ;  /* 0x0000002e02047981 */ /* 0x000362000c1e1900 */
[----:B------:R-:W-:Y:S05]  /*9b00*/  BRA `(.L_x_3093) ;  /* 0x0000000000187947 */ /* 0x000fea0003800000 */
.L_x_3092:
[----:B------:R-:W-:Y:S05]  /*9b10*/  @!P2 BRA `(.L_x_3093) ;  /* 0x000000000014a947 */ /* 0x000fea0003800000 */
[----:B------:R-:W-:Y:S02]  /*9b20*/  IMAD.U32 R2, RZ, RZ, UR14 ;  /* 0x0000000eff027e24 */ /* 0x000fe4000f8e00ff */
[----:B------:R-:W-:-:S05]  /*9b30*/  IMAD.U32 R3, RZ, RZ, UR15 ;  /* 0x0000000fff037e24 */ /* 0x000fca000f8e00ff */
[----:B------:R-:W2:Y:S04]  /*9b40*/  LDG.E R5, desc[UR46][R2.64] ;  /* 0x0000002e02057981 */ /* 0x000ea8000c1e1900 */
[----:B------:R-:W2:Y:S02]  /*9b50*/  LDG.E R4, desc[UR46][R2.64+0x4] ;  /* 0x0000042e02047981 */ /* 0x000ea4000c1e1900 */
[----:B--2---:R-:W-:-:S07]  /*9b60*/  IMAD.IADD R4, R4, 0x1, -R5 ;  /* 0x0000000104047824 */ /* 0x004fce00078e0a05 */
.L_x_3093:
[----:B-1----:R-:W-:Y:S01]  /*9b70*/  IMAD.U32 R3, RZ, RZ, UR7 ;  /* 0x00000007ff037e24 */ /* 0x002fe2000f8e00ff */
[----:B------:R-:W-:-:S03]  /*9b80*/  ULDC UR8, c[0x0][0x74c] ;  /* 0x0001d30000087ab9 */ /* 0x000fc60000000800 */
[----:B-----5:R-:W-:Y:S02]  /*9b90*/  IMAD R3, R3, 0x80, R0 ;  /* 0x0000008003037824 */ /* 0x020fe400078e0200 */
[----:B------:R-:W-:-:S03]  /*9ba0*/  VIADD R0, R0, 0x3f ;  /* 0x0000003f00007836 */ /* 0x000fc60000000000 */
[----:B------:R-:W-:-:S04]  /*9bb0*/  IADD3 R3, R3, -UR8, -R4 ;  /* 0x8000000803037c10 */ /* 0x000fc8000fffe804 */
[----:B------:R-:W-:-:S04]  /*9bc0*/  SHF.R.S32.HI R2, RZ, 0x1f, R3 ;  /* 0x0000001fff027819 */ /* 0x000fc80000011403 */
[----:B------:R-:W-:Y:S02]  /*9bd0*/  LEA.HI R2, R2, R3, RZ, 0x6 ;  /* 0x0000000302027211 */ /* 0x000fe400078f30ff */
[----:B------:R-:W-:Y:S02]  /*9be0*/  SHF.R.S32.HI R3, RZ, 0x1f, R0 ;  /* 0x0000001fff037819 */ /* 0x000fe40000011400 */
[----:B------:R-:W-:Y:S02]  /*9bf0*/  SHF.R.S32.HI R2, RZ, 0x6, R2 ;  /* 0x00000006ff027819 */ /* 0x000fe40000011402 */
[----:B------:R-:W-:Y:S02]  /*9c00*/  LEA.HI R0, R3, R0, RZ, 0x6 ;  /* 0x0000000003007211 */ /* 0x000fe400078f30ff */
[----:B------:R-:W-:Y:S01]  /*9c10*/  VIMNMX R4, RZ, R2, !PT ;  /* 0x00000002ff047248 */ /* 0x000fe20007fe0100 */
[----:B------:R-:W-:Y:S01]  /*9c20*/  IMAD.MOV.U32 R2, RZ, RZ, RZ ;  /* 0x000000ffff027224 */ /* 0x000fe200078e00ff */
[----:B------:R-:W-:-:S04]  /*9c30*/  SHF.R.S32.HI R0, RZ, 0x6, R0 ;  /* 0x00000006ff007819 */ /* 0x000fc80000011400 */
[----:B------:R-:W-:-:S13]  /*9c40*/  ISETP.GT.AND P0, PT, R0, R4, PT ;  /* 0x000000040000720c */ /* 0x000fda0003f04270 */
[----:B------:R-:W-:Y:S05]  /*9c50*/  @!P0 BRA `(.L_x_3090) ;  /* 0x0000001c00788947 */ /* 0x000fea0003800000 */
[----:B------:R-:W-:Y:S01]  /*9c60*/  USHF.R.S32.HI UR10, URZ, 0x1f, UR20 ;  /* 0x0000001f3f0a7899 */ /* 0x000fe20008011414 */
[----:B------:R-:W-:Y:S01]  /*9c70*/  BSSY B0, `(.L_x_3090) ;  /* 0x00001dc000007945 */ /* 0x000fe20003800000 */
[----:B------:R-:W-:Y:S01]  /*9c80*/  UISETP.NE.U32.AND UP1, UPT, UR16, URZ, UPT ;  /* 0x0000003f1000728c */ /* 0x000fe2000bf25070 */
[----:B------:R-:W-:Y:S01]  /*9c90*/  IMAD.MOV.U32 R2, RZ, RZ, RZ ;  /* 0x000000ffff027224 */ /* 0x000fe200078e00ff */
[----:B------:R-:W-:Y:S01]  /*9ca0*/  ULDC.64 UR14, c[0x0][0x718] ;  /* 0x0001c600000e7ab9 */ /* 0x000fe20000000a00 */
[----:B------:R-:W-:Y:S01]  /*9cb0*/  UMOV UR8, UR4 ;  /* 0x0000000400087c82 */ /* 0x000fe20008000000 */
[----:B------:R-:W-:Y:S02]  /*9cc0*/  UIMAD UR12, UR10, UR14, URZ ;  /* 0x0000000e0a0c72a4 */ /* 0x000fe4000f8e023f */
[----:B------:R-:W-:Y:S02]  /*9cd0*/  UISETP.NE.AND.EX UP1, UPT, UR17, URZ, UPT, UP1 ;  /* 0x0000003f1100728c */ /* 0x000fe4000bf25310 */
[----:B------:R-:W-:Y:S01]  /*9ce0*/  UIMAD UR12, UR20, UR15, UR12 ;  /* 0x0000000f140c72a4 */ /* 0x000fe2000f8e020c */
[----:B------:R-:W-:-:S02]  /*9cf0*/  ULDC.64 UR16, c[0x0][0x730] ;  /* 0x0001cc0000107ab9 */ /* 0x000fc40000000a00 */
[----:B------:R-:W-:Y:S01]  /*9d00*/  ULDC UR15, c[0x0][0x2e8] ;  /* 0x0000ba00000f7ab9 */ /* 0x000fe20000000800 */
[----:B------:R-:W-:Y:S01]  /*9d10*/  UIMAD UR10, UR10, UR16, URZ ;  /* 0x000000100a0a72a4 */ /* 0x000fe2000f8e023f */
[----:B------:R-:W-:Y:S01]  /*9d20*/  UMOV UR9, UR5 ;  /* 0x0000000500097c82 */ /* 0x000fe20008000000 */
[----:B------:R-:W-:Y:S02]  /*9d30*/  UISETP.NE.AND UP2, UPT, UR15, 0x1, UPT ;  /* 0x000000010f00788c */ /* 0x000fe4000bf45270 */
[----:B------:R-:W-:Y:S02]  /*9d40*/  UIMAD.WIDE.U32 UR4, UR20, UR14, UR8 ;  /* 0x0000000e140472a5 */ /* 0x000fe4000f8e0008 */
[----:B------:R-:W-:Y:S02]  /*9d50*/  UIMAD.WIDE.U32 UR8, UR20, UR16, UR8 ;  /* 0x00000010140872a5 */ /* 0x000fe4000f8e0008 */
[----:B------:R-:W-:Y:S02]  /*9d60*/  UIMAD UR14, UR20, UR17, UR10 ;  /* 0x00000011140e72a4 */ /* 0x000fe4000f8e020a */
[----:B------:R-:W-:Y:S01]  /*9d70*/  USHF.R.S32.HI UR10, URZ, 0x1f, UR13 ;  /* 0x0000001f3f0a7899 */ /* 0x000fe2000801140d */
[----:B------:R-:W-:Y:S01]  /*9d80*/  ELECT P0, URZ, PT ;  /* 0x00000000003f782f */ /* 0x000fe20003800000 */
[----:B------:R-:W-:-:S02]  /*9d90*/  USEL UR21, UR13, URZ, !UP1 ;  /* 0x0000003f0d157287 */ /* 0x000fc4000c800000 */
[----:B------:R-:W-:Y:S01]  /*9da0*/  UIADD3 UR9, UR9, UR14, URZ ;  /* 0x0000000e09097290 */ /* 0x000fe2000fffe03f */
[----:B------:R-:W-:Y:S01]  /*9db0*/  ULDC.64 UR18, c[0x0][0x738] ;  /* 0x0001ce0000127ab9 */ /* 0x000fe20000000a00 */
[----:B------:R-:W-:Y:S01]  /*9dc0*/  USEL UR10, UR10, URZ, !UP1 ;  /* 0x0000003f0a0a7287 */ /* 0x000fe2000c800000 */
[----:B------:R-:W-:Y:S01]  /*9dd0*/  ULDC.64 UR16, c[0x0][0x720] ;  /* 0x0001c80000107ab9 */ /* 0x000fe20000000a00 */
[----:B------:R-:W-:Y:S02]  /*9de0*/  UIMAD.WIDE.U32 UR14, UR18, UR21, UR8 ;  /* 0x00000015120e72a5 */ /* 0x000fe4000f8e0008 */
[----:B------:R-:W-:Y:S01]  /*9df0*/  UIADD3 UR23, UR5, UR12, URZ ;  /* 0x0000000c05177290 */ /* 0x000fe2000fffe03f */
[----:B------:R-:W-:Y:S01]  /*9e00*/  @UP2 ULDC UR8, c[0x0][0x2ec] ;  /* 0x0000bb0000082ab9 */ /* 0x000fe20000000800 */
[----:B------:R-:W-:Y:S02]  /*9e10*/  UIMAD UR5, UR10, UR16, URZ ;  /* 0x000000100a0572a4 */ /* 0x000fe4000f8e023f */
[----:B------:R-:W-:-:S02]  /*9e20*/  UIMAD UR10, UR10, UR18, URZ ;  /* 0x000000120a0a72a4 */ /* 0x000fc4000f8e023f */
[----:B------:R-:W-:Y:S02]  /*9e30*/  UIMAD.WIDE.U32 UR8, UR20, UR8, URZ ;  /* 0x00000008140872a5 */ /* 0x000fe4000f8e003f */
[----:B------:R-:W-:Y:S01]  /*9e40*/  ULEA UR11, UR7, UR11, 0x7 ;  /* 0x0000000b070b7291 */ /* 0x000fe2000f8e383f */
[----:B------:R-:W-:Y:S02]  /*9e50*/  UMOV UR22, UR4 ;  /* 0x0000000400167c82 */ /* 0x000fe40008000000 */
[----:B------:R-:W-:Y:S01]  /*9e60*/  @UP2 ULDC UR7, c[0x0][0x2f0] ;  /* 0x0000bc0000072ab9 */ /* 0x000fe20000000800 */
[----:B------:R-:W-:Y:S01]  /*9e70*/  UMOV UR12, UR20 ;  /* 0x00000014000c7c82 */ /* 0x000fe20008000000 */
[----:B------:R-:W-:Y:S02]  /*9e80*/  UIMAD UR5, UR17, UR21, UR5 ;  /* 0x00000015110572a4 */ /* 0x000fe4000f8e0205 */
[----:B------:R-:W-:Y:S02]  /*9e90*/  UIMAD.WIDE.U32 UR22, UR16, UR21, UR22 ;  /* 0x00000015101672a5 */ /* 0x000fe4000f8e0016 */
[----:B------:R-:W-:-:S02]  /*9ea0*/  UIMAD UR4, UR19, UR21, UR10 ;  /* 0x00000015130472a4 */ /* 0x000fc4000f8e020a */
        /* <DEDUP_REMOVED lines=10> */
.L_x_3123:
        /* <DEDUP_REMOVED lines=15> */
.L_x_3096:
[----:B------:R-:W-:Y:S01]  /*a040*/  R2UR UR19, R4 ;  /* 0x00000000041372ca */ /* 0x000fe200000e0000 */
[----:B------:R-:W2:Y:S01]  /*a050*/  LDC.64 R12, c[0x0][0x198] ;  /* 0x00006600ff0c7b82 */ /* 0x000ea20000000a00 */
[----:B------:R-:W-:Y:S01]  /*a060*/  ULDC.64 UR8, c[0x0][0x700] ;  /* 0x0001c00000087ab9 */ /* 0x000fe20000000a00 */
[----:B------:R-:W-:Y:S01]  /*a070*/  UMOV UR36, 0x0 ;  /* 0x0000000000247882 */ /* 0x000fe20000000000 */
[----:B------:R-:W-:Y:S01]  /*a080*/  IMAD.U32 R9, RZ, RZ, UR8 ;  /* 0x00000008ff097e24 */ /* 0x000fe2000f8e00ff */
[----:B------:R-:W-:Y:S01]  /*a090*/  R2UR UR8, R15 ;  /* 0x000000000f0872ca */ /* 0x000fe200000e0000 */
[----:B------:R-:W-:Y:S01]  /*a0a0*/  IMAD.U32 R8, RZ, RZ, UR9 ;  /* 0x00000009ff087e24 */ /* 0x000fe2000f8e00ff */
[----:B------:R-:W-:Y:S01]  /*a0b0*/  UMOV UR37, 0x14f00000 ;  /* 0x14f0000000257882 */ /* 0x000fe20000000000 */
[----:B------:R-:W-:Y:S01]  /*a0c0*/  UMOV UR18, URZ ;  /* 0x0000003f00127c82 */ /* 0x000fe20008000000 */
[----:B------:R-:W-:Y:S01]  /*a0d0*/  UMOV UR26, 0x40 ;  /* 0x00000040001a7882 */ /* 0x000fe20000000000 */
[----:B------:R-:W-:Y:S01]  /*a0e0*/  UMOV UR28, UR20 ;  /* 0x00000014001c7c82 */ /* 0x000fe20008000000 */
[----:B------:R-:W-:Y:S01]  /*a0f0*/  UMOV UR29, UR21 ;  /* 0x00000015001d7c82 */ /* 0x000fe20008000000 */
[----:B------:R-:W-:Y:S01]  /*a100*/  UMOV UR50, 0x0 ;  /* 0x0000000000327882 */ /* 0x000fe20000000000 */
[----:B------:R-:W-:Y:S01]  /*a110*/  USHF.L.U32 UR19, UR19, 0x6, URZ ;  /* 0x0000000613137899 */ /* 0x000fe2000800063f */
[----:B------:R-:W-:Y:S01]  /*a120*/  IMAD.MOV.U32 R16, RZ, RZ, RZ ;  /* 0x000000ffff107224 */ /* 0x000fe200078e00ff */
[----:B------:R-:W-:Y:S01]  /*a130*/  UMOV UR51, 0x10000000 ;  /* 0x1000000000337882 */ /* 0x000fe20000000000 */
[----:B------:R-:W-:Y:S01]  /*a140*/  UMOV UR10, UR18 ;  /* 0x00000012000a7c82 */ /* 0x000fe20008000000 */
[----:B------:R-:W-:-:S02]  /*a150*/  UIADD3 UR7, UP0, UR19, UR22, URZ ;  /* 0x0000001613077290 */ /* 0x000fc4000ff1e03f */
[----:B------:R-:W-:Y:S01]  /*a160*/  IMAD.U32 R3, RZ, RZ, UR19 ;  /* 0x00000013ff037e24 */ /* 0x000fe2000f8e00ff */
[----:B------:R-:W-:Y:S02]  /*a170*/  UIADD3 UR16, UR8, 0x18000, URZ ;  /* 0x0001800008107890 */ /* 0x000fe4000fffe03f */
[----:B------:R-:W-:Y:S01]  /*a180*/  UIADD3 UR17, UR8, 0x30810, URZ ;  /* 0x0003081008117890 */ /* 0x000fe2000fffe03f */
[----:B------:R-:W-:Y:S01]  /*a190*/  PLOP3.LUT P1, PT, PT, PT, UP0, 0x80, 0x0 ;  /* 0x000000000000781c */ /* 0x000fe20003f2f008 */
[----:B-1----:R-:W-:Y:S01]  /*a1a0*/  IMAD.U32 R2, RZ, RZ, UR7 ;  /* 0x00000007ff027e24 */ /* 0x002fe2000f8e00ff */
[----:B------:R-:W-:Y:S01]  /*a1b0*/  UIADD3 UR19, UR19, UR6, URZ ;  /* 0x0000000613137290 */ /* 0x000fe2000fffe03f */
[----:B--2---:R-:W-:Y:S01]  /*a1c0*/  IMAD.MOV.U32 R7, RZ, RZ, R12 ;  /* 0x000000ffff077224 */ /* 0x004fe200078e000c */
[----:B------:R-:W-:Y:S01]  /*a1d0*/  LEA.HI.X.SX32 R3, R3, R14, 0x1, P1 ;  /* 0x0000000e03037211 */ /* 0x000fe200008f0eff */
[----:B------:R-:W-:Y:S01]  /*a1e0*/  IMAD.MOV.U32 R6, RZ, RZ, R13 ;  /* 0x000000ffff067224 */ /* 0x000fe200078e000d */
[C---:B------:R-:W-:Y:S01]  /*a1f0*/  LEA R5, P1, R2.reuse, R9, 0x2 ;  /* 0x0000000902057211 */ /* 0x040fe200078210ff */
[----:B------:R-:W-:Y:S01]  /*a200*/  UIADD3 UR24, UR8, 0x1a000, URZ ;  /* 0x0001a00008187890 */ /* 0x000fe2000fffe03f */
[----:B------:R-:W-:Y:S01]  /*a210*/  IMAD.MOV.U32 R12, RZ, RZ, 0x10000 ;  /* 0x00010000ff0c7424 */ /* 0x000fe200078e00ff */
[----:B------:R-:W-:Y:S01]  /*a220*/  UIADD3 UR52, UR8, 0x28000, URZ ;  /* 0x0002800008347890 */ /* 0x000fe2000fffe03f */
[----:B------:R-:W-:Y:S01]  /*a230*/  LEA.HI.X R2, R2, R8, R3, 0x2, P1 ;  /* 0x0000000802027211 */ /* 0x000fe200008f1403 */
[----:B------:R-:W-:Y:S01]  /*a240*/  UMOV UR25, UR17 ;  /* 0x0000001100197c82 */ /* 0x000fe20008000000 */
[----:B------:R-:W-:Y:S01]  /*a250*/  R2UR UR32, R5 ;  /* 0x00000000052072ca */ /* 0x000fe200000e0000 */
[----:B------:R-:W-:Y:S01]  /*a260*/  VIADD R5, R0, 0xffffffff ;  /* 0xffffffff00057836 */ /* 0x000fe20000000000 */
[----:B------:R-:W-:Y:S01]  /*a270*/  R2UR UR33, R2 ;  /* 0x00000000022172ca */ /* 0x000fe200000e0000 */
[----:B------:R-:W-:Y:S01]  /*a280*/  UMOV UR27, UR19 ;  /* 0x00000013001b7c82 */ /* 0x000fe20008000000 */
[C---:B------:R-:W-:Y:S01]  /*a290*/  IADD3 R2, P1, R7.reuse, 0x2f0, RZ ;  /* 0x000002f007027810 */ /* 0x040fe20007f3e0ff */
[----:B------:R-:W-:Y:S01]  /*a2a0*/  UMOV UR7, 0x10 ;  /* 0x0000001000077882 */ /* 0x000fe20000000000 */
[----:B------:R1:W-:Y:S01]  /*a2b0*/  STL [R1], R5 ;  /* 0x0000000501007387 */ /* 0x0003e20000100800 */
[----:B------:R-:W-:Y:S01]  /*a2c0*/  UMOV UR53, UR17 ;  /* 0x0000001100357c82 */ /* 0x000fe20008000000 */
[----:B------:R-:W-:Y:S01]  /*a2d0*/  R2UR UR30, R2 ;  /* 0x00000000021e72ca */ /* 0x000fe200000e0000 */
[----:B------:R-:W-:Y:S01]  /*a2e0*/  UIADD3 UR9, UR8, 0x30800, URZ ;  /* 0x0003080008097890 */ /* 0x000fe2000fffe03f */
[----:B------:R-:W-:Y:S01]  /*a2f0*/  IADD3 R2, P2, R7, 0x3f0, RZ ;  /* 0x000003f007027810 */ /* 0x000fe20007f5e0ff */
[----:B------:R-:W-:Y:S01]  /*a300*/  UIADD3 UR40, UR8, 0x4000, URZ ;  /* 0x0000400008287890 */ /* 0x000fe2000fffe03f */
[----:B------:R-:W-:-:S02]  /*a310*/  UMOV UR42, 0x40 ;  /* 0x00000040002a7882 */ /* 0x000fc40000000000 */
[----:B------:R-:W-:Y:S01]  /*a320*/  R2UR UR48, R2 ;  /* 0x00000000023072ca */ /* 0x000fe200000e0000 */
[--C-:B------:R-:W-:Y:S01]  /*a330*/  IMAD.X R2, RZ, RZ, R6.reuse, P1 ;  /* 0x000000ffff027224 */ /* 0x100fe200008e0606 */
[----:B------:R-:W-:Y:S01]  /*a340*/  UMOV UR43, UR11 ;  /* 0x0000000b002b7c82 */ /* 0x000fe20008000000 */
[----:B------:R-:W-:Y:S01]  /*a350*/  UMOV UR44, UR12 ;  /* 0x0000000c002c7c82 */ /* 0x000fe20008000000 */
[----:B------:R-:W-:Y:S01]  /*a360*/  UMOV UR45, UR13 ;  /* 0x0000000d002d7c82 */ /* 0x000fe20008000000 */
[----:B------:R-:W-:Y:S01]  /*a370*/  UMOV UR41, UR9 ;  /* 0x0000000900297c82 */ /* 0x000fe20008000000 */
[----:B------:R-:W-:Y:S01]  /*a380*/  R2UR UR31, R2 ;  /* 0x00000000021f72ca */ /* 0x000fe200000e0000 */
[----:B------:R-:W-:-:S05]  /*a390*/  IMAD.X R2, RZ, RZ, R6, P2 ;  /* 0x000000ffff027224 */ /* 0x000fca00010e0606 */
[----:B------:R-:W-:Y:S02]  /*a3a0*/  R2UR UR49, R2 ;  /* 0x00000000023172ca */ /* 0x000fe400000e0000 */
[----:B------:R-:W-:-:S04]  /*a3b0*/  IADD3 R2, P1, R7, 0xf0, RZ ;  /* 0x000000f007027810 */ /* 0x000fc80007f3e0ff */
[----:B------:R-:W-:Y:S01]  /*a3c0*/  R2UR UR34, R2 ;  /* 0x00000000022272ca */ /* 0x000fe200000e0000 */
[----:B------:R-:W-:Y:S01]  /*a3d0*/  IMAD.X R3, RZ, RZ, R6, P1 ;  /* 0x000000ffff037224 */ /* 0x000fe200008e0606 */
[----:B------:R-:W-:-:S04]  /*a3e0*/  ISETP.GE.AND P1, PT, R4, R5, PT ;  /* 0x000000050400720c */ /* 0x000fc80003f26270 */
[----:B------:R-:W-:-:S13]  /*a3f0*/  R2UR UR35, R3 ;  /* 0x00000000032372ca */ /* 0x000fda00000e0000 */
        /* <DEDUP_REMOVED lines=20> */
[-C--:B------:R-:W-:Y:S01]  /*a540*/  LOP3.LUT R17, RZ, R4.reuse, RZ, 0x33, !PT ;  /* 0x00000004ff117212 */ /* 0x080fe200078e33ff */
[C---:B------:R-:W-:Y:S02]  /*a550*/  VIADD R5, R0.reuse, 0xfffffffe ;  /* 0xfffffffe00057836 */ /* 0x040fe40000000000 */
[----:B------:R-:W-:Y:S02]  /*a560*/  IMAD.MOV.U32 R10, RZ, RZ, 0x1 ;  /* 0x00000001ff0a7424 */ /* 0x000fe400078e00ff */
[----:B------:R-:W-:Y:S01]  /*a570*/  IMAD.IADD R17, R0, 0x1, R17 ;  /* 0x0000000100117824 */ /* 0x000fe200078e0211 */
[----:B------:R-:W-:Y:S01]  /*a580*/  ISETP.NE.AND P1, PT, R5, R4, PT ;  /* 0x000000040500720c */ /* 0x000fe20003f25270 */
[----:B------:R-:W-:-:S03]  /*a590*/  IMAD.MOV.U32 R0, RZ, RZ, R4 ;  /* 0x000000ffff007224 */ /* 0x000fc600078e0004 */
[----:B------:R-:W-:-:S05]  /*a5a0*/  LOP3.LUT R5, R17, 0x1, RZ, 0xc0, !PT ;  /* 0x0000000111057812 */ /* 0x000fca00078ec0ff */
[----:B------:R1:W-:Y:S04]  /*a5b0*/  STL [R1+0x4], R5 ;  /* 0x0000040501007387 */ /* 0x0003e80000100800 */
[----:B------:R-:W-:Y:S05]  /*a5c0*/  @!P1 BRA `(.L_x_3098) ;  /* 0x0000000800d09947 */ /* 0x000fea0003800000 */
[----:B------:R-:W-:Y:S02]  /*a5d0*/  IMAD.IADD R17, R17, 0x1, -R5 ;  /* 0x0000000111117824 */ /* 0x000fe400078e0a05 */
[----:B------:R-:W-:Y:S02]  /*a5e0*/  IMAD.MOV.U32 R0, RZ, RZ, R4 ;  /* 0x000000ffff007224 */ /* 0x000fe400078e0004 */
[----:B------:R-:W-:-:S07]  /*a5f0*/  IMAD.MOV.U32 R10, RZ, RZ, 0x1 ;  /* 0x00000001ff0a7424 */ /* 0x000fce00078e00ff */
.L_x_3107:
[----:B-123--:R-:W-:-:S04]  /*a600*/  SHF.L.U32 R18, R10, 0x1f, RZ ;  /* 0x0000001f0a127819 */ /* 0x00efc800000006ff */
[----:B------:R-:W2:Y:S02]  /*a610*/  SYNCS.PHASECHK.TRANS64.TRYWAIT P1, [R15+URZ+0x30840], R18 ;  /* 0x030840120f0075a7 */ /* 0x000ea4000802017f */
[----:B--2---:R-:W-:Y:S05]  /*a620*/  @!P1 BRA `(.L_x_3099) ;  /* 0x00000018000c9947 */ /* 0x004fea0003800000 */
.L_x_3124:
        /* <DEDUP_REMOVED lines=8> */
.L_x_3100:
        /* <DEDUP_REMOVED lines=37> */
.L_x_3125:
        /* <DEDUP_REMOVED lines=8> */
.L_x_3102:
        /* <DEDUP_REMOVED lines=37> */
.L_x_3126:
        /* <DEDUP_REMOVED lines=8> */
.L_x_3104:
        /* <DEDUP_REMOVED lines=31> */
.L_x_3128:
        /* <DEDUP_REMOVED lines=8> */
.L_x_3106:
        /* <DEDUP_REMOVED lines=37> */
.L_x_3098:
[----:B------:R-:W4:Y:S02]  /*b110*/  LDL.LU R4, [R1+0x4] ;  /* 0x0000040001047983 */ /* 0x000f240000300800 */
[----:B----4-:R-:W-:Y:S02]  /*b120*/  ISETP.NE.AND P1, PT, R4, RZ, PT ;  /* 0x000000ff0400720c */ /* 0x010fe40003f25270 */
[----:B------:R4:W5:Y:S11]  /*b130*/  LDL R4, [R1] ;  /* 0x0000000001047983 */ /* 0x0009760000100800 */
[----:B----4-:R-:W-:Y:S05]  /*b140*/  @!P1 BRA `(.L_x_3097) ;  /* 0x00000004005c9947 */ /* 0x010fea0003800000 */
[----:B------:R-:W-:-:S04]  /*b150*/  SHF.L.U32 R12, R10, 0x1f, RZ ;  /* 0x0000001f0a0c7819 */ /* 0x000fc800000006ff */
[----:B------:R-:W4:Y:S02]  /*b160*/  SYNCS.PHASECHK.TRANS64.TRYWAIT P1, [R15+URZ+0x30840], R12 ;  /* 0x0308400c0f0075a7 */ /* 0x000f24000802017f */
[----:B----4-:R-:W-:Y:S05]  /*b170*/  @!P1 BRA `(.L_x_3108) ;  /* 0x0000000c008c9947 */ /* 0x010fea0003800000 */
.L_x_3129:
        /* <DEDUP_REMOVED lines=8> */
.L_x_3109:
        /* <DEDUP_REMOVED lines=34> */
.L_x_3130:
        /* <DEDUP_REMOVED lines=8> */
.L_x_3111:
[----:B------:R2:W5:Y:S01]  /*b4a0*/  LDL.LU R4, [R1] ;  /* 0x0000000001047983 */ /* 0x0005620000300800 */
        /* <DEDUP_REMOVED lines=18> */
[----:B------:R-:W-:-:S02]  /*b5d0*/  UIADD3 UR16, UR32, 0x1e000, URZ ;  /* 0x0001e00020107890 */ /* 0x000fc4000fffe03f */
[----:B------:R-:W-:Y:S01]  /*b5e0*/  LEA.HI.X.SX32 R5, R5, R14, 0x1, P0 ;  /* 0x0000000e05057211 */ /* 0x000fe200000f0eff */
[----:B------:R-:W-:Y:S01]  /*b5f0*/  UIADD3 UR32, UR32, 0x28100, URZ ;  /* 0x0002810020207890 */ /* 0x000fe2000fffe03f */
[C---:B------:R-:W-:Y:S01]  /*b600*/  LEA R9, P0, R0.reuse, R9, 0x2 ;  /* 0x0000000900097211 */ /* 0x040fe200078010ff */
[----:B------:R-:W-:Y:S01]  /*b610*/  UMOV UR17, UR25 ;  /* 0x0000001900117c82 */ /* 0x000fe20008000000 */
[----:B------:R-:W-:Y:S01]  /*b620*/  UMOV UR19, UR27 ;  /* 0x0000001b00137c82 */ /* 0x000fe20008000000 */
[----:B------:R-:W-:Y:S01]  /*b630*/  UMOV UR33, UR25 ;  /* 0x0000001900217c82 */ /* 0x000fe20008000000 */
[----:B------:R-:W-:Y:S01]  /*b640*/  LEA.HI.X R8, R0, R8, R5, 0x2, P0 ;  /* 0x0000000800087211 */ /* 0x000fe200000f1405 */
[----:B------:R2:W-:Y:S01]  /*b650*/  UTMALDG.4D [UR24], [UR8], desc[UR30] ;  /* 0x00001e18080075b4 */ /* 0x0005e20008019000 */
[----:B------:R-:W-:Y:S01]  /*b660*/  R2UR UR34, R9 ;  /* 0x00000000092272ca */ /* 0x000fe200000e0000 */
[----:B------:R-:W-:Y:S01]  /*b670*/  UMOV UR7, 0x10 ;  /* 0x0000001000077882 */ /* 0x000fe20000000000 */
[----:B------:R-:W-:Y:S01]  /*b680*/  R2UR UR35, R8 ;  /* 0x00000000082372ca */ /* 0x000fe200000e0000 */
[----:B------:R2:W-:-:S12]  /*b690*/  UTMALDG.4D [UR16], [UR8], desc[UR30] ;  /* 0x00001e10080075b4 */ /* 0x0005d80008019000 */
[----:B------:R2:W-:Y:S02]  /*b6a0*/  UBLKCP.S.G [UR32], [UR34], UR7 ;  /* 0x00000020220073ba */ /* 0x0005e40008000207 */
[----:B--2---:R-:W-:-:S07]  /*b6b0*/  IMAD.MOV.U32 R16, RZ, RZ, 0x1 ;  /* 0x00000001ff107424 */ /* 0x004fce00078e00ff */
.L_x_3097:
[----:B------:R-:W1:Y:S01]  /*b6c0*/  S2R R0, SR_TID.X ;  /* 0x0000000000007919 */ /* 0x000e620000002100 */
[----:B------:R-:W-:Y:S01]  /*b6d0*/  IMAD R3, R16, 0x8, R15 ;  /* 0x0000000810037824 */ /* 0x000fe200078e020f */
[----:B-1----:R-:W-:Y:S02]  /*b6e0*/  LOP3.LUT R2, R0, 0x7f, RZ, 0xc0, !PT ;  /* 0x0000007f00027812 */ /* 0x002fe400078ec0ff */
[----:B------:R-:W-:Y:S02]  /*b6f0*/  SHF.L.U32 R0, R10, 0x1f, RZ ;  /* 0x0000001f0a007819 */ /* 0x000fe400000006ff */
[----:B------:R-:W-:Y:S02]  /*b700*/  ISETP.NE.AND P1, PT, R2, RZ, PT ;  /* 0x000000ff0200720c */ /* 0x000fe40003f25270 */
[----:B------:R-:W1:Y:S02]  /*b710*/  SYNCS.PHASECHK.TRANS64.TRYWAIT P0, [R3+URZ+0x30840], R0 ;  /* 0x03084000030075a7 */ /* 0x000e64000800017f */
[----:B-1----:R-:W-:Y:S09]  /*b720*/  @!P0 BRA `(.L_x_3112) ;  /* 0x0000000800488947 */ /* 0x002ff20003800000 */
.L_x_3131:
[----:B------:R-:W-:Y:S05]  /*b730*/  @P1 BRA `(.L_x_3113) ;  /* 0x0000000000181947 */ /* 0x000fea0003800000 */
[----:B------:R-:W1:Y:S01]  /*b740*/  S2R R2, SR_TID.X ;  /* 0x0000000000027919 */ /* 0x000e620000002100 */
[----:B------:R-:W-:-:S04]  /*b750*/  IMAD.MOV.U32 R0, RZ, RZ, 0x4100 ;  /* 0x00004100ff007424 */ /* 0x000fc800078e00ff */
[----:B------:R1:W-:Y:S02]  /*b760*/  SYNCS.ARRIVE.TRANS64 RZ, [R3+URZ+0x30830], R0 ;  /* 0x0308300003ff79a7 */ /* 0x0003e4000800003f */
[----:B-1----:R-:W-:-:S13]  /*b770*/  LOP3.LUT P0, RZ, R2, 0x1f, RZ, 0xc0, !PT ;  /* 0x0000001f02ff7812 */ /* 0x002fda000780c0ff */
[----:B------:R-:W-:Y:S05]  /*b780*/  @!P0 BRA `(.L_x_3113) ;  /* 0x0000000000048947 */ /* 0x000fea0003800000 */
[----:B------:R-:W-:Y:S01]  /*b790*/  BPT.TRAP 0x1 ;  /* 0x000000040000795c */ /* 0x000fe20000300000 */
.L_x_3113:
        /* <DEDUP_REMOVED lines=41> */
.L_x_3094:
[----:B------:R-:W-:Y:S05]  /*ba30*/  BSYNC B0 ;  /* 0x0000000000007941 */ /* 0x000fea0003800000 */
.L_x_3090:
[----:B------:R-:W-:-:S03]  /*ba40*/  UMOV UR7, 0xffffffff ;  /* 0xffffffff00077882 */ /* 0x000fc60000000000 */
[----:B------:R-:W-:Y:S05]  /*ba50*/  BRA.DIV UR7, `(.L_x_3114) ;  /* 0x0000000607907947 */ /* 0x000fea000b800000 */
[----:B------:R-:W-:-:S13]  /*ba60*/  ELECT P6, URZ, PT ;  /* 0x00000000003f782f */ /* 0x000fda00038c0000 */
.L_x_3134:
[----:B------:R-:W-:Y:S05]  /*ba70*/  @!P6 BRA `(.L_x_2968) ;  /* 0x000000000084e947 */ /* 0x000fea0003800000 */
[----:B------:R-:W-:-:S06]  /*ba80*/  ULOP3.LUT UR7, UR38, 0x2, URZ, 0xfc, !UPT ;  /* 0x0000000226077892 */ /* 0x000fcc000f8efc3f */
[----:B------:R-:W-:-:S05]  /*ba90*/  IMAD.U32 R0, RZ, RZ, UR7 ;  /* 0x00000007ff007e24 */ /* 0x000fca000f8e00ff */
[----:B------:R-:W-:-:S13]  /*baa0*/  ISETP.NE.AND P2, PT, R0, 0x3, PT ;  /* 0x000000030000780c */ /* 0x000fda0003f45270 */
[----:B------:R-:W-:Y:S05]  /*bab0*/  @!P2 BRA `(.L_x_3115) ;  /* 0x000000000004a947 */ /* 0x000fea0003800000 */
[----:B------:R-:W-:Y:S01]  /*bac0*/  BPT.TRAP 0x1 ;  /* 0x000000040000795c */ /* 0x000fe20000300000 */
.L_x_3115:
        /* <DEDUP_REMOVED lines=15> */
.L_x_3135:
[----:B------:R-:W2:Y:S02]  /*bbc0*/  SYNCS.PHASECHK.TRANS64.TRYWAIT P0, [R3+URZ], R0 ;  /* 0x00000000030075a7 */ /* 0x000ea4000800017f */
[----:B--2---:R-:W-:Y:S05]  /*bbd0*/  @!P0 BRA `(.L_x_3117) ;  /* 0x0000000400648947 */ /* 0x004fea0003800000 */
.L_x_3136:
[----:B------:R-:W-:Y:S05]  /*bbe0*/  @!P2 BRA `(.L_x_3118) ;  /* 0x000000000004a947 */ /* 0x000fea0003800000 */
[----:B------:R-:W-:Y:S01]  /*bbf0*/  BPT.TRAP 0x1 ;  /* 0x000000040000795c */ /* 0x000fe20000300000 */
.L_x_3118:
[----:B--2---:R-:W-:-:S04]  /*bc00*/  VIADD R3, R8, 0x30840 ;  /* 0x0003084008037836 */ /* 0x004fc80000000000 */
[----:B------:R-:W-:-:S04]  /*bc10*/  IMAD R5, R2, 0x8, R3 ;  /* 0x0000000802057824 */ /* 0x000fc800078e0203 */
[----:B------:R-:W2:Y:S02]  /*bc20*/  SYNCS.PHASECHK.TRANS64.TRYWAIT P0, [R5+URZ], R4 ;  /* 0x00000004050075a7 */ /* 0x000ea4000800017f */
[----:B--2---:R-:W-:Y:S05]  /*bc30*/  @!P0 BRA `(.L_x_3119) ;  /* 0x0000000400608947 */ /* 0x004fea0003800000 */
.L_x_3137:
[----:B------:R-:W-:-:S07]  /*bc40*/  IMAD R3, R6, 0x8, R3 ;  /* 0x0000000806037824 */ /* 0x000fce00078e0203 */
.L_x_3120:
[----:B---3--:R3:W4:Y:S02]  /*bc50*/  SYNCS.PHASECHK.TRANS64.TRYWAIT P0, [R3+URZ], R0 ;  /* 0x00000000030075a7 */ /* 0x008724000800017f */
[----:B----4-:R-:W-:Y:S05]  /*bc60*/  @!P0 NANOSLEEP.SYNCS 0x989680 ;  /* 0x009896800000895d */ /* 0x010fea0003900000 */
[----:B------:R-:W4:Y:S02]  /*bc70*/  @!P0 SYNCS.PHASECHK.TRANS64 P0, [R3+URZ], R0 ;  /* 0x00000000030085a7 */ /* 0x000f24000800007f */
[----:B----4-:R-:W-:Y:S05]  /*bc80*/  @!P0 BRA `(.L_x_3120) ;  /* 0xfffffffc00f08947 */ /* 0x010fea000383ffff */
.L_x_2968:
[----:B------:R-:W-:Y:S05]  /*bc90*/  BSYNC B6 ;  /* 0x0000000000067941 */ /* 0x000fea0003800000 */
.L_x_2960:
[----:B------:R-:W-:Y:S05]  /*bca0*/  EXIT ;  /* 0x000000000000794d */ /* 0x000fea0003800000 */
.L_x_2978:
[----:B------:R-:W-:Y:S02]  /*bcb0*/  IMAD.MOV.U32 R12, RZ, RZ, RZ ;  /* 0x000000ffff0c7224 */ /* 0x000fe400078e00ff */
[----:B------:R-:W-:Y:S02]  /*bcc0*/  IMAD.MOV.U32 R11, RZ, RZ, 0x1f ;  /* 0x0000001fff0b7424 */ /* 0x000fe400078e00ff */
[----:B------:R-:W-:-:S07]  /*bcd0*/  IMAD.MOV.U32 R15, RZ, RZ, -0x1 ;  /* 0xffffffffff0f7424 */ /* 0x000fce00078e00ff */
[----:B------:R-:W-:Y:S05]  /*bce0*/  WARPSYNC.COLLECTIVE R15, `(.L_x_3121) ;  /* 0x000000000f087348 */ /* 0x000fea0003c00000 */
[----:B------:R1:W2:Y:S02]  /*bcf0*/  SHFL.IDX P6, R14, R13, R12, R11 ;  /* 0x0000000c0d0e7389 */ /* 0x0002a400000c000b */
[----:B-12---:R-:W-:Y:S01]  /*bd00*/  ENDCOLLECTIVE ;  /* 0x000000000000791b */ /* 0x006fe20003800000 */
.L_x_3121:
[----:B------:R-:W-:Y:S05]  /*bd10*/  BRA `(.L_x_3122) ;  /* 0xffffff5800cc7947 */ /* 0x000fea000383ffff */
.L_x_2980:
[----:B---3--:R3:W4:Y:S02]  /*bd20*/  SYNCS.PHASECHK.TRANS64.TRYWAIT P0, [R228+URZ+0x30800], R9 ;  /* 0x03080009e40075a7 */ /* 0x008724000800017f */
[----:B----4-:R-:W-:Y:S05]  /*bd30*/  @!P0 NANOSLEEP.SYNCS 0x989680 ;  /* 0x009896800000895d */ /* 0x010fea0003900000 */
[----:B------:R-:W4:Y:S02]  /*bd40*/  @!P0 SYNCS.PHASECHK.TRANS64 P0, [R228+URZ+0x30800], R9 ;  /* 0x03080009e40085a7 */ /* 0x000f24000800007f */
[----:B----4-:R-:W-:Y:S05]  /*bd50*/  @!P0 BRA `(.L_x_2980) ;  /* 0xfffffffc00f08947 */ /* 0x010fea000383ffff */
[----:B------:R-:W-:Y:S05]  /*bd60*/  BRA `(.L_x_2979) ;  /* 0xffffff5800f47947 */ /* 0x000fea000383ffff */
.L_x_2984:
[----:B---3--:R3:W4:Y:S02]  /*bd70*/  SYNCS.PHASECHK.TRANS64.TRYWAIT P1, [R0+URZ+0x30810], R9 ;  /* 0x03081009000075a7 */ /* 0x008724000802017f */
[----:B----4-:R-:W-:Y:S05]  /*bd80*/  @!P1 NANOSLEEP.SYNCS 0x989680 ;  /* 0x009896800000995d */ /* 0x010fea0003900000 */
[----:B------:R-:W4:Y:S02]  /*bd90*/  @!P1 SYNCS.PHASECHK.TRANS64 P1, [R0+URZ+0x30810], R9 ;  /* 0x03081009000095a7 */ /* 0x000f24000802007f */
[----:B----4-:R-:W-:Y:S05]  /*bda0*/  @!P1 BRA `(.L_x_2984) ;  /* 0xfffffffc00f09947 */ /* 0x010fea000383ffff */
[----:B------:R-:W-:Y:S05]  /*bdb0*/  BRA `(.L_x_2983) ;  /* 0xffffff6000a47947 */ /* 0x000fea000383ffff */
.L_x_2988:
[----:B------:R1:W1:Y:S02]  /*bdc0*/  SYNCS.PHASECHK.TRANS64.TRYWAIT P1, [R0+URZ+0x30830], R9 ;  /* 0x03083009000075a7 */ /* 0x000264000802017f */
[----:B-1----:R-:W-:Y:S05]  /*bdd0*/  @!P1 NANOSLEEP.SYNCS 0x989680 ;  /* 0x009896800000995d */ /* 0x002fea0003900000 */
[----:B------:R-:W1:Y:S02]  /*bde0*/  @!P1 SYNCS.PHASECHK.TRANS64 P1, [R0+URZ+0x30830], R9 ;  /* 0x03083009000095a7 */ /* 0x000e64000802007f */
[----:B-1----:R-:W-:Y:S05]  /*bdf0*/  @!P1 BRA `(.L_x_2988) ;  /* 0xfffffffc00f09947 */ /* 0x002fea000383ffff */
[----:B------:R-:W-:Y:S05]  /*be00*/  BRA `(.L_x_2987) ;  /* 0xffffff6400fc7947 */ /* 0x000fea000383ffff */
.L_x_3095:
[----:B-1----:R1:W2:Y:S02]  /*be10*/  SYNCS.PHASECHK.TRANS64.TRYWAIT P0, [R15+URZ+0x30820], R2 ;  /* 0x030820020f0075a7 */ /* 0x0022a4000800017f */
[----:B--2---:R-:W-:Y:S05]  /*be20*/  @!P0 NANOSLEEP.SYNCS 0x989680 ;  /* 0x009896800000895d */ /* 0x004fea0003900000 */
[----:B------:R-:W2:Y:S02]  /*be30*/  @!P0 SYNCS.PHASECHK.TRANS64 P0, [R15+URZ+0x30820], R2 ;  /* 0x030820020f0085a7 */ /* 0x000ea4000800007f */
[----:B--2---:R-:W-:Y:S05]  /*be40*/  @!P0 BRA `(.L_x_3095) ;  /* 0xfffffffc00f08947 */ /* 0x004fea000383ffff */
[----:B------:R-:W-:Y:S05]  /*be50*/  BRA `(.L_x_3123) ;  /* 0xffffffe0003c7947 */ /* 0x000fea000383ffff */
.L_x_3099:
[----:B--2---:R2:W3:Y:S02]  /*be60*/  SYNCS.PHASECHK.TRANS64.TRYWAIT P1, [R15+URZ+0x30840], R18 ;  /* 0x030840120f0075a7 */ /* 0x0044e4000802017f */
[----:B---3--:R-:W-:Y:S05]  /*be70*/  @!P1 NANOSLEEP.SYNCS 0x989680 ;  /* 0x009896800000995d */ /* 0x008fea0003900000 */
[----:B------:R-:W3:Y:S02]  /*be80*/  @!P1 SYNCS.PHASECHK.TRANS64 P1, [R15+URZ+0x30840], R18 ;  /* 0x030840120f0095a7 */ /* 0x000ee4000802007f */
[----:B---3--:R-:W-:Y:S05]  /*be90*/  @!P1 BRA `(.L_x_3099) ;  /* 0xfffffffc00f09947 */ /* 0x008fea000383ffff */
[----:B------:R-:W-:Y:S05]  /*bea0*/  BRA `(.L_x_3124) ;  /* 0xffffffe400e07947 */ /* 0x000fea000383ffff */
.L_x_3101:
[----:B-1----:R1:W3:Y:S02]  /*beb0*/  SYNCS.PHASECHK.TRANS64.TRYWAIT P1, [R15+URZ+0x30828], R18 ;  /* 0x030828120f0075a7 */ /* 0x0022e4000802017f */
[----:B---3--:R-:W-:Y:S05]  /*bec0*/  @!P1 NANOSLEEP.SYNCS 0x989680 ;  /* 0x009896800000995d */ /* 0x008fea0003900000 */
[----:B------:R-:W3:Y:S02]  /*bed0*/  @!P1 SYNCS.PHASECHK.TRANS64 P1, [R15+URZ+0x30828], R18 ;  /* 0x030828120f0095a7 */ /* 0x000ee4000802007f */
[----:B---3--:R-:W-:Y:S05]  /*bee0*/  @!P1 BRA `(.L_x_3101) ;  /* 0xfffffffc00f09947 */ /* 0x008fea000383ffff */
[----:B------:R-:W-:Y:S05]  /*bef0*/  BRA `(.L_x_3125) ;  /* 0xffffffe800807947 */ /* 0x000fea000383ffff */
.L_x_3103:
[----:B---3--:R3:W4:Y:S02]  /*bf00*/  SYNCS.PHASECHK.TRANS64.TRYWAIT P1, [R15+URZ+0x30848], R18 ;  /* 0x030848120f0075a7 */ /* 0x008724000802017f */
[----:B----4-:R-:W-:Y:S05]  /*bf10*/  @!P1 NANOSLEEP.SYNCS 0x989680 ;  /* 0x009896800000995d */ /* 0x010fea0003900000 */
[----:B------:R-:W4:Y:S02]  /*bf20*/  @!P1 SYNCS.PHASECHK.TRANS64 P1, [R15+URZ+0x30848], R18 ;  /* 0x030848120f0095a7 */ /* 0x000f24000802007f */
[----:B----4-:R-:W-:Y:S05]  /*bf30*/  @!P1 BRA `(.L_x_3103) ;  /* 0xfffffffc00f09947 */ /* 0x010fea000383ffff */
[----:B------:R-:W-:Y:S05]  /*bf40*/  BRA `(.L_x_3126) ;  /* 0xffffffec00207947 */ /* 0x000fea000383ffff */
.L_x_3105:
[----:B------:R-:W-:-:S07]  /*bf50*/  SHF.L.U32 R4, R10, 0x1f, RZ ;  /* 0x0000001f0a047819 */ /* 0x000fce00000006ff */
.L_x_3127:
[----:B----4-:R4:W1:Y:S02]  /*bf60*/  SYNCS.PHASECHK.TRANS64.TRYWAIT P1, [R15+URZ+0x30820], R4 ;  /* 0x030820040f0075a7 */ /* 0x010864000802017f */
[----:B-1----:R-:W-:Y:S05]  /*bf70*/  @!P1 NANOSLEEP.SYNCS 0x989680 ;  /* 0x009896800000995d */ /* 0x002fea0003900000 */
[----:B------:R-:W1:Y:S02]  /*bf80*/  @!P1 SYNCS.PHASECHK.TRANS64 P1, [R15+URZ+0x30820], R4 ;  /* 0x030820040f0095a7 */ /* 0x000e64000802007f */
[----:B-1----:R-:W-:Y:S05]  /*bf90*/  @!P1 BRA `(.L_x_3127) ;  /* 0xfffffffc00f09947 */ /* 0x002fea000383ffff */
[----:B------:R-:W-:Y:S05]  /*bfa0*/  BRA `(.L_x_3128) ;  /* 0xffffffec00a47947 */ /* 0x000fea000383ffff */
.L_x_3108:
[----:B----4-:R4:W1:Y:S02]  /*bfb0*/  SYNCS.PHASECHK.TRANS64.TRYWAIT P1, [R15+URZ+0x30840], R12 ;  /* 0x0308400c0f0075a7 */ /* 0x010864000802017f */
[----:B-1----:R-:W-:Y:S05]  /*bfc0*/  @!P1 NANOSLEEP.SYNCS 0x989680 ;  /* 0x009896800000995d */ /* 0x002fea0003900000 */
[----:B------:R-:W1:Y:S02]  /*bfd0*/  @!P1 SYNCS.PHASECHK.TRANS64 P1, [R15+URZ+0x30840], R12 ;  /* 0x0308400c0f0095a7 */ /* 0x000e64000802007f */
[----:B-1----:R-:W-:Y:S05]  /*bfe0*/  @!P1 BRA `(.L_x_3108) ;  /* 0xfffffffc00f09947 */ /* 0x002fea000383ffff */
[----:B------:R-:W-:Y:S05]  /*bff0*/  BRA `(.L_x_3129) ;  /* 0xfffffff000607947 */ /* 0x000fea000383ffff */
.L_x_3110:
[----:B-1----:R1:W2:Y:S02]  /*c000*/  SYNCS.PHASECHK.TRANS64.TRYWAIT P1, [R15+URZ+0x30828], R12 ;  /* 0x0308280c0f0075a7 */ /* 0x0022a4000802017f */
[----:B--2---:R-:W-:Y:S05]  /*c010*/  @!P1 NANOSLEEP.SYNCS 0x989680 ;  /* 0x009896800000995d */ /* 0x004fea0003900000 */
[----:B------:R-:W2:Y:S02]  /*c020*/  @!P1 SYNCS.PHASECHK.TRANS64 P1, [R15+URZ+0x30828], R12 ;  /* 0x0308280c0f0095a7 */ /* 0x000ea4000802007f */
[----:B--2---:R-:W-:Y:S05]  /*c030*/  @!P1 BRA `(.L_x_3110) ;  /* 0xfffffffc00f09947 */ /* 0x004fea000383ffff */
[----:B------:R-:W-:Y:S05]  /*c040*/  BRA `(.L_x_3130) ;  /* 0xfffffff000f47947 */ /* 0x000fea000383ffff */
.L_x_3112:
[----:B------:R1:W1:Y:S02]  /*c050*/  SYNCS.PHASECHK.TRANS64.TRYWAIT P0, [R3+URZ+0x30840], R0 ;  /* 0x03084000030075a7 */ /* 0x000264000800017f */
[----:B-1----:R-:W-:Y:S05]  /*c060*/  @!P0 NANOSLEEP.SYNCS 0x989680 ;  /* 0x009896800000895d */ /* 0x002fea0003900000 */
[----:B------:R-:W1:Y:S02]  /*c070*/  @!P0 SYNCS.PHASECHK.TRANS64 P0, [R3+URZ+0x30840], R0 ;  /* 0x03084000030085a7 */ /* 0x000e64000800007f */
[----:B-1----:R-:W-:Y:S05]  /*c080*/  @!P0 BRA `(.L_x_3112) ;  /* 0xfffffffc00f08947 */ /* 0x002fea000383ffff */
[----:B------:R-:W-:Y:S05]  /*c090*/  BRA `(.L_x_3131) ;  /* 0xfffffff400a47947 */ /* 0x000fea000383ffff */
.L_x_3114:
[----:B------:R-:W-:Y:S01]  /*c0a0*/  BSSY B0, `(.L_x_3132) ;  /* 0x0000006000007945 */ /* 0x000fe20003800000 */
[----:B------:R-:W-:-:S07]  /*c0b0*/  IMAD.MOV.U32 R15, RZ, RZ, -0x1 ;  /* 0xffffffffff0f7424 */ /* 0x000fce00078e00ff */
[----:B------:R-:W-:Y:S05]  /*c0c0*/  WARPSYNC.COLLECTIVE R15, `(.L_x_3133) ;  /* 0x000000000f0c7348 */ /* 0x000fea0003c00000 */
[----:B------:R-:W-:Y:S02]  /*c0d0*/  ELECT P6, UR62, PT ;  /* 0x00000000003e782f */ /* 0x000fe400038c0000 */
[----:B------:R-:W-:Y:S01]  /*c0e0*/  MOV R14, UR62 ;  /* 0x0000003e000e7c02 */ /* 0x000fe20008000f00 */
[----:B------:R-:W-:Y:S10]  /*c0f0*/  ENDCOLLECTIVE ;  /* 0x000000000000791b */ /* 0x000ff40003800000 */
.L_x_3133:
[----:B------:R-:W-:Y:S05]  /*c100*/  BSYNC B0 ;  /* 0x0000000000007941 */ /* 0x000fea0003800000 */
.L_x_3132:
[----:B------:R-:W-:Y:S05]  /*c110*/  BRA `(.L_x_3134) ;  /* 0xfffffff800547947 */ /* 0x000fea000383ffff */
.L_x_3116:
[----:B-1----:R1:W2:Y:S02]  /*c120*/  SYNCS.PHASECHK.TRANS64.TRYWAIT P0, [R7+URZ], R4 ;  /* 0x00000004070075a7 */ /* 0x0022a4000800017f */
[----:B--2---:R-:W-:Y:S05]  /*c130*/  @!P0 NANOSLEEP.SYNCS 0x989680 ;  /* 0x009896800000895d */ /* 0x004fea0003900000 */
[----:B------:R-:W2:Y:S02]  /*c140*/  @!P0 SYNCS.PHASECHK.TRANS64 P0, [R7+URZ], R4 ;  /* 0x00000004070085a7 */ /* 0x000ea4000800007f */
[----:B--2---:R-:W-:Y:S05]  /*c150*/  @!P0 BRA `(.L_x_3116) ;  /* 0xfffffffc00f08947 */ /* 0x004fea000383ffff */
[----:B------:R-:W-:Y:S05]  /*c160*/  BRA `(.L_x_3135) ;  /* 0xfffffff800947947 */ /* 0x000fea000383ffff */
.L_x_3117:
[----:B--2---:R2:W3:Y:S02]  /*c170*/  SYNCS.PHASECHK.TRANS64.TRYWAIT P0, [R3+URZ], R0 ;  /* 0x00000000030075a7 */ /* 0x0044e4000800017f */
[----:B---3--:R-:W-:Y:S05]  /*c180*/  @!P0 NANOSLEEP.SYNCS 0x989680 ;  /* 0x009896800000895d */ /* 0x008fea0003900000 */
[----:B------:R-:W3:Y:S02]  /*c190*/  @!P0 SYNCS.PHASECHK.TRANS64 P0, [R3+URZ], R0 ;  /* 0x00000000030085a7 */ /* 0x000ee4000800007f */
[----:B---3--:R-:W-:Y:S05]  /*c1a0*/  @!P0 BRA `(.L_x_3117) ;  /* 0xfffffffc00f08947 */ /* 0x008fea000383ffff */
[----:B------:R-:W-:Y:S05]  /*c1b0*/  BRA `(.L_x_3136) ;  /* 0xfffffff800887947 */ /* 0x000fea000383ffff */
.L_x_3119:
[----:B--2---:R2:W3:Y:S02]  /*c1c0*/  SYNCS.PHASECHK.TRANS64.TRYWAIT P0, [R5+URZ], R4 ;  /* 0x00000004050075a7 */ /* 0x0044e4000800017f */
[----:B---3--:R-:W-:Y:S05]  /*c1d0*/  @!P0 NANOSLEEP.SYNCS 0x989680 ;  /* 0x009896800000895d */ /* 0x008fea0003900000 */
[----:B------:R-:W3:Y:S02]  /*c1e0*/  @!P0 SYNCS.PHASECHK.TRANS64 P0, [R5+URZ], R4 ;  /* 0x00000004050085a7 */ /* 0x000ee4000800007f */
[----:B---3--:R-:W-:Y:S05]  /*c1f0*/  @!P0 BRA `(.L_x_3119) ;  /* 0xfffffffc00f08947 */ /* 0x008fea000383ffff */
[----:B------:R-:W-:Y:S05]  /*c200*/  BRA `(.L_x_3137) ;  /* 0xfffffff8008c7947 */ /* 0x000fea000383ffff */
.L_x_3138:
        /* <DEDUP_REMOVED lines=15> */
.L_x_3706:


//--------------------- .text._ZN7cutlass13device_kernelIN5flash11enable_sm90INS1_16FlashAttnBwdSm90INS1_25CollectiveMainloopBwdSm90ILi2ELi2ELi2EN4cute5tupleIJNS5_1CILi1EEES8_S8_EEENS6_IJNS7_ILi64EEENS7_ILi128EEESB_EEENS_10bfloat16_tEfNS_4arch4Sm90ELb1ELb0ELb0ELb1ELb1ELb1ELb0ELb0ELi2ELi1ELi2ELi1ELb0EEENS1_21CollectiveEpilogueBwdISC_SD_SF_Li256ELb1ELb0ELi1EEENS1_25SingleTileBwdLPTSchedulerILb1ELi128ELb1EEEEEEEEEvNT_6ParamsE --------------------------
	.section	.text._ZN7cutlass13device_kernelIN5flash11enable_sm90INS1_16FlashAttnBwdSm90INS1_25CollectiveMainloopBwdSm90ILi2ELi2ELi2EN4cute5tupleIJNS5_1CILi1EEES8_S8_EEENS6_IJNS7_ILi64EEENS7_ILi128EEESB_EEENS_10bfloat16_tEfNS_4arch4Sm90ELb1ELb0ELb0ELb1ELb1ELb1ELb0ELb0ELi2ELi1ELi2ELi1ELb0EEENS1_21CollectiveEpilogueBwdISC_SD_SF_Li256ELb1ELb0ELi1EEENS1_25SingleTileBwdLPTSchedulerILb1ELi128ELb1EEEEEEEEEvNT_6ParamsE,"ax",@progbits
	.align	128
.text._ZN7cutlass13device_kernelIN5flash11enable_sm90INS1_16FlashAttnBwdSm90INS1_25CollectiveMainloopBwdSm90ILi2ELi2ELi2EN4cute5tupleIJNS5_1CILi1EEES8_S8_EEENS6_IJNS7_ILi64EEENS7_ILi128EEESB_EEENS_10bfloat16_tEfNS_4arch4Sm90ELb1ELb0ELb0ELb1ELb1ELb1ELb0ELb0ELi2ELi1ELi2ELi1ELb0EEENS1_21CollectiveEpilogueBwdISC_SD_SF_Li256ELb1ELb0ELi1EEENS1_25SingleTileBwdLPTSchedulerILb1ELi128ELb1EEEEEEEEEvNT_6ParamsE:
        .type           _ZN7cutlass13device_kernelIN5flash11enable_sm90INS1_16FlashAttnBwdSm90INS1_25CollectiveMainloopBwdSm90ILi2ELi2ELi2EN4cute5tupleIJNS5_1CILi1EEES8_S8_EEENS6_IJNS7_ILi64EEENS7_ILi128EEESB_EEENS_10bfloat16_tEfNS_4arch4Sm90ELb1ELb0ELb0ELb1ELb1ELb1ELb0ELb0ELi2ELi1ELi2ELi1ELb0EEENS1_21CollectiveEpilogueBwdISC_SD_SF_Li256ELb1ELb0ELi1EEENS1_25SingleTileBwdLPTSchedulerILb1ELi128ELb1EEEEEEEEEvNT_6ParamsE,@function
        .size           _ZN7cutlass13device_kernelIN5flash11enable_sm90INS1_16FlashAttnBwdSm90INS1_25CollectiveMainloopBwdSm90ILi2ELi2ELi2EN4cute5tupleIJNS5_1CILi1EEES8_S8_EEENS6_IJNS7_ILi64EEENS7_ILi128EEESB_EEENS_10bfloat16_tEfNS_4arch4Sm90ELb1ELb0ELb0ELb1ELb1ELb1ELb0ELb0ELi2ELi1ELi2ELi1ELb0EEENS1_21CollectiveEpilogueBwdISC_SD_SF_Li256ELb1ELb0ELi1EEENS1_25SingleTileBwdLPTSchedulerILb1ELi128ELb1EEEEEEEEEvNT_6ParamsE,(.L_x_3707 - _ZN7cutlass13device_kernelIN5flash11enable_sm90INS1_16FlashAttnBwdSm90INS1_25CollectiveMainloopBwdSm90ILi2ELi2ELi2EN4cute5tupleIJNS5_1CILi1EEES8_S8_EEENS6_IJNS7_ILi64EEENS7_ILi128EEESB_EEENS_10bfloat16_tEfNS_4arch4Sm90ELb1ELb0ELb0ELb1ELb1ELb1ELb0ELb0ELi2ELi1ELi2ELi1ELb0EEENS1_21CollectiveEpilogueBwdISC_SD_SF_Li256ELb1ELb0ELi1EEENS1_25SingleTileBwdLPTSchedulerILb1ELi128ELb1EEEEEEEEEvNT_6ParamsE)
        .other          _ZN7cutlass13device_kernelIN5flash11enable_sm90INS1_16FlashAttnBwdSm90INS1_25CollectiveMainloopBwdSm90ILi2ELi2ELi2EN4cute5tupleIJNS5_1CILi1EEES8_S8_EEENS6_IJNS7_ILi64EEENS7_ILi128EEESB_EEENS_10bfloat16_tEfNS_4arch4Sm90ELb1ELb0ELb0ELb1ELb1ELb1ELb0ELb0ELi2ELi1ELi2ELi1ELb0EEENS1_21CollectiveEpilogueBwdISC_SD_SF_Li256ELb1ELb0ELi1EEENS1_25SingleTileBwdLPTSchedulerILb1ELi128ELb1EEEEEEEEEvNT_6ParamsE,@"STO_CUDA_ENTRY STV_DEFAULT"
_ZN7cutlass13device_kernelIN5flash11enable_sm90INS1_16FlashAttnBwdSm90INS1_25CollectiveMainloopBwdSm90ILi2ELi2ELi2EN4cute5tupleIJNS5_1CILi1EEES8_S8_EEENS6_IJNS7_ILi64EEENS7_ILi128EEESB_EEENS_10bfloat16_tEfNS_4arch4Sm90ELb1ELb0ELb0ELb1ELb1ELb1ELb0ELb0ELi2ELi1ELi2ELi1ELb0EEENS1_21CollectiveEpilogueBwdISC_SD_SF_Li256ELb1ELb0ELi1EEENS1_25SingleTileBwdLPTSchedulerILb1ELi128ELb1EEEEEEEEEvNT_6ParamsE:
        /* <DEDUP_REMOVED lines=24> */
.L_x_3140:
[----:B------:R-:W-:Y:S05]  /*0180*/  BSYNC B0 ;  /* 0x0000000000007941 */ /* 0x000fea0003800000 */
.L_x_3139:
        /* <DEDUP_REMOVED lines=37> */
.L_x_3141:
        /* <DEDUP_REMOVED lines=22> */
.L_x_3142:
[----:B------:R-:W-:Y:S01]  /*0540*/  PLOP3.LUT P0, PT, PT, PT, UP0, 0x80, 0x0 ;  /* 0x000000000000781c */ /* 0x000fe20003f0f008 */
[----:B------:R-:W-:Y:S01]  /*0550*/  NOP ;  /* 0x0000000000007918 */ /* 0x000fe20000000000 */
[----:B------:R-:W-:Y:S01]  /*0560*/  ULDC.64 UR46, c[0x0][0x208] ;  /* 0x00008200002e7ab9 */ /* 0x000fe20000000a00 */
[----:B------:R-:W-:Y:S01]  /*0570*/  BSSY B6, `(.L_x_3143) ;  /* 0x0000c04000067945 */ /* 0x000fe20003800000 */
[----:B-12-4-:R-:W-:Y:S09]  /*0580*/  BAR.SYNC.DEFER_BLOCKING 0x0 ;  /* 0x0000000000007b1d */ /* 0x016ff20000010000 */
[----:B------:R-:W-:Y:S05]  /*0590*/  @!P0 BRA `(.L_x_3144) ;  /* 0x00000078000c8947 */ /* 0x000fea0003800000 */
.L_x_3145:
        /* <DEDUP_REMOVED lines=32> */
.L_x_3146:
[----:B------:R-:W-:Y:S01]  /*07a0*/  ULDC UR8, c[0x0][0x8c4] ;  /* 0x0002310000087ab9 */ /* 0x000fe20000000800 */
[----:B------:R-:W-:Y:S01]  /*07b0*/  UMOV UR7, UR9 ;  /* 0x0000000900077c82 */ /* 0x000fe20008000000 */
[----:B------:R-:W-:-:S11]  /*07c0*/  UISETP.NE.AND UP0, UPT, UR8, 0x1, UPT ;  /* 0x000000010800788c */ /* 0x000fd6000bf05270 */
[----:B------:R-:W-:Y:S02]  /*07d0*/  @UP0 ULDC.64 UR10, c[0x0][0x8c8] ;  /* 0x00023200000a0ab9 */ /* 0x000fe40000000a00 */
[----:B------:R-:W-:-:S04]  /*07e0*/  UIMAD.WIDE.U32 UR4, UR9, UR10, URZ ;  /* 0x0000000a090472a5 */ /* 0x000fc8000f8e003f */
[----:B------:R-:W-:-:S04]  /*07f0*/  @UP0 USHF.R.U32.HI UR7, URZ, UR11, UR5 ;  /* 0x0000000b3f070299 */ /* 0x000fc80008011605 */
[----:B------:R-:W-:-:S12]  /*0800*/  UIMAD UR4, UR7, UR8, URZ ;  /* 0x00000008070472a4 */ /* 0x000fd8000f8e023f */
.L_x_3147:
        /* <DEDUP_REMOVED lines=23> */
.L_x_3148:
        /* <DEDUP_REMOVED lines=14> */
.L_x_3150:
[----:B------:R-:W-:-:S05]  /*0a60*/  ULDC UR4, c[0x0][0x8ec] ;  /* 0x00023b0000047ab9 */ /* 0x000fca0000000800 */
.L_x_3149:
[----:B------:R-:W-:Y:S02]  /*0a70*/  UIADD3 UR4, UR4, 0x7f, URZ ;  /* 0x0000007f04047890 */ /* 0x000fe4000fffe03f */
[----:B------:R-:W-:Y:S02]  /*0a80*/  ULOP3.LUT UR39, URZ, UR7, URZ, 0x33, !UPT ;  /* 0x000000073f277292 */ /* 0x000fe4000f8e333f */
[----:B------:R-:W-:-:S04]  /*0a90*/  USHF.R.S32.HI UR5, URZ, 0x1f, UR4 ;  /* 0x0000001f3f057899 */ /* 0x000fc80008011404 */
[----:B------:R-:W-:-:S04]  /*0aa0*/  ULEA.HI UR5, UR5, UR4, URZ, 0x7 ;  /* 0x0000000405057291 */ /* 0x000fc8000f8f383f */
[----:B------:R-:W-:-:S04]  /*0ab0*/  USHF.R.S32.HI UR5, URZ, 0x7, UR5 ;  /* 0x000000073f057899 */ /* 0x000fc80008011405 */
[----:B------:R-:W-:Y:S02]  /*0ac0*/  UISETP.GT.AND UP0, UPT, UR5, UR7, UPT ;  /* 0x000000070500728c */ /* 0x000fe4000bf04270 */
[----:B------:R-:W-:Y:S02]  /*0ad0*/  UIADD3 UR39, UR5, UR39, URZ ;  /* 0x0000002705277290 */ /* 0x000fe4000fffe03f */
[----:B------:R-:W-:-:S06]  /*0ae0*/  USEL UR37, UR37, 0xffffffff, UP0 ;  /* 0xffffffff25257887 */ /* 0x000fcc0008000000 */
        /* <DEDUP_REMOVED lines=15> */
.L_x_3152:
        /* <DEDUP_REMOVED lines=14> */
.L_x_3153:
        /* <DEDUP_REMOVED lines=11> */
.L_x_3154:
        /* <DEDUP_REMOVED lines=13> */
.L_x_3155:
        /* <DEDUP_REMOVED lines=103> */
.L_x_3158:
        /* <DEDUP_REMOVED lines=15> */
.L_x_3157:
        /* <DEDUP_REMOVED lines=22> */
.L_x_3160:
        /* <DEDUP_REMOVED lines=15> */
.L_x_3159:
        /* <DEDUP_REMOVED lines=8> */
.L_x_3323:
        /* <DEDUP_REMOVED lines=15> */
.L_x_3162:
        /* <DEDUP_REMOVED lines=102> */
.L_x_3174:
[----:B------:R-:W-:-:S13]  /*1fc0*/  ISETP.NE.AND P0, PT, R231, 0x3, PT ;  /* 0x00000003e700780c */ /* 0x000fda0003f05270 */
[----:B------:R-:W-:Y:S05]  /*1fd0*/  @!P0 BRA `(.L_x_3164) ;  /* 0x0000000000048947 */ /* 0x000fea0003800000 */
[----:B------:R-:W-:Y:S01]  /*1fe0*/  BPT.TRAP 0x1 ;  /* 0x000000040000795c */ /* 0x000fe20000300000 */
.L_x_3164:
[----:B------:R-:W-:Y:S01]  /*1ff0*/  IMAD R0, R3, 0x8, R228 ;  /* 0x0000000803007824 */ /* 0x000fe200078e02e4 */
[----:B------:R-:W-:-:S04]  /*2000*/  SHF.L.U32 R9, R4, 0x1f, RZ ;  /* 0x0000001f04097819 */ /* 0x000fc800000006ff */
[----:B------:R2:W3:Y:S01]  /*2010*/  SYNCS.PHASECHK.TRANS64.TRYWAIT P1, [R0+URZ+0x30810], R9 ;  /* 0x03081009000075a7 */ /* 0x0004e2000802017f */
[----:B------:R-:W-:Y:S05]  /*2020*/  @!P0 BRA `(.L_x_3165) ;  /* 0x0000000000048947 */ /* 0x000fea0003800000 */
[----:B------:R-:W-:Y:S01]  /*2030*/  BPT.TRAP 0x1 ;  /* 0x000000040000795c */ /* 0x000fe20000300000 */
.L_x_3165:
[----:B---3--:R-:W-:Y:S05]  /*2040*/  @P1 BRA `(.L_x_3166) ;  /* 0x0000000000081947 */ /* 0x008fea0003800000 */
[----:B------:R-:W3:Y:S02]  /*2050*/  SYNCS.PHASECHK.TRANS64.TRYWAIT P1, [R0+URZ+0x30810], R9 ;  /* 0x03081009000075a7 */ /* 0x000ee4000802017f */
[----:B---3--:R-:W-:Y:S05]  /*2060*/  @!P1 BRA `(.L_x_3167) ;  /* 0x000000a400889947 */ /* 0x008fea0003800000 */
.L_x_3166:
        /* <DEDUP_REMOVED lines=81> */
.L_x_3168:
[----:B------:R1:W1:Y:S01]  /*2580*/  SYNCS.PHASECHK.TRANS64.TRYWAIT P1, [R0+URZ+0x30830], R9 ;  /* 0x03083009000075a7 */ /* 0x000262000802017f */
[----:B------:R-:W-:Y:S05]  /*2590*/  @!P0 BRA `(.L_x_3169) ;  /* 0x0000000000048947 */ /* 0x000fea0003800000 */
[----:B------:R-:W-:Y:S01]  /*25a0*/  BPT.TRAP 0x1 ;  /* 0x000000040000795c */ /* 0x000fe20000300000 */
.L_x_3169:
[----:B------:R-:W-:-:S05]  /*25b0*/  VIADD R6, R228, 0x20000 ;  /* 0x00020000e4067836 */ /* 0x000fca0000000000 */
[----:B------:R-:W-:-:S04]  /*25c0*/  SHF.R.U32.HI R6, RZ, 0x4, R6 ;  /* 0x00000004ff067819 */ /* 0x000fc80000011606 */
[----:B------:R-:W-:-:S04]  /*25d0*/  LOP3.LUT R225, R6, 0x3fff, RZ, 0xc0, !PT ;  /* 0x00003fff06e17812 */ /* 0x000fc800078ec0ff */
[----:B------:R-:W-:Y:S01]  /*25e0*/  LOP3.LUT R6, R225, 0x10000, RZ, 0xfc, !PT ;  /* 0x00010000e1067812 */ /* 0x000fe200078efcff */
[----:B-1----:R-:W-:Y:S06]  /*25f0*/  @P1 BRA `(.L_x_3170) ;  /* 0x0000000000081947 */ /* 0x002fec0003800000 */
[----:B------:R-:W1:Y:S02]  /*2600*/  SYNCS.PHASECHK.TRANS64.TRYWAIT P1, [R0+URZ+0x30830], R9 ;  /* 0x03083009000075a7 */ /* 0x000e64000802017f */
[----:B-1----:R-:W-:Y:S05]  /*2610*/  @!P1 BRA `(.L_x_3171) ;  /* 0x000000a000309947 */ /* 0x002fea0003800000 */
.L_x_3170:
        /* <DEDUP_REMOVED lines=405> */
.L_x_3172:
        /* <DEDUP_REMOVED lines=49> */
.L_x_3173:
        /* <DEDUP_REMOVED lines=78> */
.L_x_3156:
        /* <DEDUP_REMOVED lines=162> */
.L_x_3176:
        /* <DEDUP_REMOVED lines=60> */
.L_x_3178:
[----:B------:R-:W-:Y:S05]  /*5540*/  BSYNC B0 ;  /* 0x0000000000007941 */ /* 0x000fea0003800000 */
.L_x_3177:
        /* <DEDUP_REMOVED lines=15> */
.L_x_3180:
[----:B------:R-:W-:Y:S05]  /*5640*/  BSYNC B0 ;  /* 0x0000000000007941 */ /* 0x000fea0003800000 */
.L_x_3179:
        /* <DEDUP_REMOVED lines=18> */
.L_x_3182:
[----:B------:R-:W-:Y:S05]  /*5770*/  BSYNC B0 ;  /* 0x0000000000007941 */ /* 0x000fea0003800000 */
.L_x_3181:
        /* <DEDUP_REMOVED lines=17> */
.L_x_3184:
[----:B------:R-:W-:Y:S05]  /*5890*/  BSYNC B0 ;  /* 0x0000000000007941 */ /* 0x000fea0003800000 */
.L_x_3183:
        /* <DEDUP_REMOVED lines=18> */
.L_x_3186:
[----:B------:R-:W-:Y:S05]  /*59c0*/  BSYNC B0 ;  /* 0x0000000000007941 */ /* 0x000fea0003800000 */
.L_x_3185:
        /* <DEDUP_REMOVED lines=18> */
.L_x_3188:
[----:B------:R-:W-:Y:S05]  /*5af0*/  BSYNC B0 ;  /* 0x0000000000007941 */ /* 0x000fea0003800000 */
.L_x_3187:
        /* <DEDUP_REMOVED lines=19> */
.L_x_3190:
[----:B------:R-:W-:Y:S05]  /*5c30*/  BSYNC B0 ;  /* 0x0000000000007941 */ /* 0x000fea0003800000 */
.L_x_3189:
        /* <DEDUP_REMOVED lines=18> */
.L_x_3192:
[----:B------:R-:W-:Y:S05]  /*5d60*/  BSYNC B0 ;  /* 0x0000000000007941 */ /* 0x000fea0003800000 */
.L_x_3191:
        /* <DEDUP_REMOVED lines=39> */
.L_x_3194:
[----:B------:R-:W-:Y:S05]  /*5fe0*/  BSYNC B0 ;  /* 0x0000000000007941 */ /* 0x000fea0003800000 */
.L_x_3193:
        /* <DEDUP_REMOVED lines=17> */
.L_x_3196:
[----:B------:R-:W-:Y:S05]  /*6100*/  BSYNC B0 ;  /* 0x0000000000007941 */ /* 0x000fea0003800000 */
.L_x_3195:
        /* <DEDUP_REMOVED lines=15> */
.L_x_3198:
[----:B------:R-:W-:Y:S05]  /*6200*/  BSYNC B0 ;  /* 0x0000000000007941 */ /* 0x000fea0003800000 */
.L_x_3197:
        /* <DEDUP_REMOVED lines=15> */
.L_x_3200:
[----:B------:R-:W-:Y:S05]  /*6300*/  BSYNC B0 ;  /* 0x0000000000007941 */ /* 0x000fea0003800000 */
.L_x_3199:
        /* <DEDUP_REMOVED lines=15> */
.L_x_3202:
[----:B------:R-:W-:Y:S05]  /*6400*/  BSYNC B0 ;  /* 0x0000000000007941 */ /* 0x000fea0003800000 */
.L_x_3201:
        /* <DEDUP_REMOVED lines=15> */
.L_x_3204:
[----:B------:R-:W-:Y:S05]  /*6500*/  BSYNC B0 ;  /* 0x0000000000007941 */ /* 0x000fea0003800000 */
.L_x_3203:
        /* <DEDUP_REMOVED lines=15> */
.L_x_3206:
[----:B------:R-:W-:Y:S05]  /*6600*/  BSYNC B0 ;  /* 0x0000000000007941 */ /* 0x000fea0003800000 */
.L_x_3205:
        /* <DEDUP_REMOVED lines=15> */
.L_x_3175:
        /* <DEDUP_REMOVED lines=41> */
.L_x_3207:
        /* <DEDUP_REMOVED lines=48> */
.L_x_3209:
[----:B------:R-:W-:Y:S05]  /*6c90*/  BSYNC B0 ;  /* 0x0000000000007941 */ /* 0x000fea0003800000 */
.L_x_3208:
        /* <DEDUP_REMOVED lines=16> */
.L_x_3211:
[----:B------:R-:W-:Y:S05]  /*6da0*/  BSYNC B0 ;  /* 0x0000000000007941 */ /* 0x000fea0003800000 */
.L_x_3210:
        /* <DEDUP_REMOVED lines=16> */
.L_x_3213:
[----:B------:R-:W-:Y:S05]  /*6eb0*/  BSYNC B0 ;  /* 0x0000000000007941 */ /* 0x000fea0003800000 */
.L_x_3212:
        /* <DEDUP_REMOVED lines=17> */
.L_x_3215:
[----:B------:R-:W-:Y:S05]  /*6fd0*/  BSYNC B0 ;  /* 0x0000000000007941 */ /* 0x000fea0003800000 */
.L_x_3214:
        /* <DEDUP_REMOVED lines=16> */
.L_x_3217:
[----:B------:R-:W-:Y:S05]  /*70e0*/  BSYNC B0 ;  /* 0x0000000000007941 */ /* 0x000fea0003800000 */
.L_x_3216:
        /* <DEDUP_REMOVED lines=17> */
.L_x_3219:
[----:B------:R-:W-:Y:S05]  /*7200*/  BSYNC B0 ;  /* 0x0000000000007941 */ /* 0x000fea0003800000 */
.L_x_3218:
        /* <DEDUP_REMOVED lines=18> */
.L_x_3221:
[----:B------:R-:W-:Y:S05]  /*7330*/  BSYNC B0 ;  /* 0x0000000000007941 */ /* 0x000fea0003800000 */
.L_x_3220:
        /* <DEDUP_REMOVED lines=17> */
.L_x_3223:
[----:B------:R-:W-:Y:S05]  /*7450*/  BSYNC B0 ;  /* 0x0000000000007941 */ /* 0x000fea0003800000 */
.L_x_3222:
        /* <DEDUP_REMOVED lines=38> */
.L_x_3225:
[----:B------:R-:W-:Y:S05]  /*76c0*/  BSYNC B0 ;  /* 0x0000000000007941 */ /* 0x000fea0003800000 */
.L_x_3224:
        /* <DEDUP_REMOVED lines=16> */
.L_x_3227:
[----:B------:R-:W-:Y:S05]  /*77d0*/  BSYNC B0 ;  /* 0x0000000000007941 */ /* 0x000fea0003800000 */
.L_x_3226:
        /* <DEDUP_REMOVED lines=15> */
.L_x_3229:
[----:B------:R-:W-:Y:S05]  /*78d0*/  BSYNC B0 ;  /* 0x0000000000007941 */ /* 0x000fea0003800000 */
.L_x_3228:
        /* <DEDUP_REMOVED lines=15> */
.L_x_3231:
[----:B------:R-:W-:Y:S05]  /*79d0*/  BSYNC B0 ;  /* 0x0000000000007941 */ /* 0x000fea0003800000 */
.L_x_3230:
        /* <DEDUP_REMOVED lines=15> */
.L_x_3233:
[----:B------:R-:W-:Y:S05]  /*7ad0*/  BSYNC B0 ;  /* 0x0000000000007941 */ /* 0x000fea0003800000 */
.L_x_3232:
        /* <DEDUP_REMOVED lines=15> */
.L_x_3235:
[----:B------:R-:W-:Y:S05]  /*7bd0*/  BSYNC B0 ;  /* 0x0000000000007941 */ /* 0x000fea0003800000 */
.L_x_3234:
        /* <DEDUP_REMOVED lines=15> */
.L_x_3237:
[----:B------:R-:W-:Y:S05]  /*7cd0*/  BSYNC B0 ;  /* 0x0000000000007941 */ /* 0x000fea0003800000 */
.L_x_3236:
        /* <DEDUP_REMOVED lines=15> */
.L_x_3144:
        /* <DEDUP_REMOVED lines=29> */
.L_x_3239:
[----:B------:R-:W-:Y:S01]  /*7fa0*/  ULDC UR9, c[0x0][0x8c4] ;  /* 0x0002310000097ab9 */ /* 0x000fe20000000800 */
[----:B------:R-:W-:Y:S01]  /*7fb0*/  UMOV UR7, UR8 ;  /* 0x0000000800077c82 */ /* 0x000fe20008000000 */
[----:B------:R-:W-:-:S11]  /*7fc0*/  UISETP.NE.AND UP0, UPT, UR9, 0x1, UPT ;  /* 0x000000010900788c */ /* 0x000fd6000bf05270 */
[----:B------:R-:W-:Y:S02]  /*7fd0*/  @UP0 ULDC.64 UR10, c[0x0][0x8c8] ;  /* 0x00023200000a0ab9 */ /* 0x000fe40000000a00 */
[----:B------:R-:W-:-:S04]  /*7fe0*/  UIMAD.WIDE.U32 UR4, UR8, UR10, URZ ;  /* 0x0000000a080472a5 */ /* 0x000fc8000f8e003f */
[----:B------:R-:W-:-:S04]  /*7ff0*/  @UP0 USHF.R.U32.HI UR7, URZ, UR11, UR5 ;  /* 0x0000000b3f070299 */ /* 0x000fc80008011605 */
[----:B------:R-:W-:-:S12]  /*8000*/  UIMAD UR4, UR7, UR9, URZ ;  /* 0x00000009070472a4 */ /* 0x000fd8000f8e023f */
.L_x_3240:
        /* <DEDUP_REMOVED lines=23> */
.L_x_3241:
        /* <DEDUP_REMOVED lines=13> */
.L_x_3243:
[----:B------:R-:W-:-:S05]  /*8250*/  ULDC UR4, c[0x0][0x8ec] ;  /* 0x00023b0000047ab9 */ /* 0x000fca0000000800 */
.L_x_3242:
[----:B------:R-:W-:-:S04]  /*8260*/  UIADD3 UR4, UR4, 0x7f, URZ ;  /* 0x0000007f04047890 */ /* 0x000fc8000fffe03f */
[----:B------:R-:W-:-:S04]  /*8270*/  USHF.R.S32.HI UR5, URZ, 0x1f, UR4 ;  /* 0x0000001f3f057899 */ /* 0x000fc80008011404 */
[----:B------:R-:W-:-:S04]  /*8280*/  ULEA.HI UR5, UR5, UR4, URZ, 0x7 ;  /* 0x0000000405057291 */ /* 0x000fc8000f8f383f */
[----:B------:R-:W-:-:S04]  /*8290*/  USHF.R.S32.HI UR5, URZ, 0x7, UR5 ;  /* 0x000000073f057899 */ /* 0x000fc80008011405 */
[----:B------:R-:W-:Y:S02]  /*82a0*/  UISETP.GT.AND UP0, UPT, UR5, UR7, UPT ;  /* 0x000000070500728c */ /* 0x000fe4000bf04270 */
[----:B------:R-:W-:Y:S02]  /*82b0*/  ULOP3.LUT UR7, URZ, UR7, URZ, 0x33, !UPT ;  /* 0x000000073f077292 */ /* 0x000fe4000f8e333f */
[----:B------:R-:W-:Y:S02]  /*82c0*/  USEL UR10, UR10, 0xffffffff, UP0 ;  /* 0xffffffff0a0a7887 */ /* 0x000fe40008000000 */
[----:B------:R-:W-:-:S04]  /*82d0*/  UIADD3 UR7, UR5, UR7, URZ ;  /* 0x0000000705077290 */ /* 0x000fc8000fffe03f */
        /* <DEDUP_REMOVED lines=40> */
.L_x_3244:
        /* <DEDUP_REMOVED lines=13> */
.L_x_3245:
        /* <DEDUP_REMOVED lines=12> */
.L_x_3246:
[----:B------:R-:W-:Y:S01]  /*86f0*/  ULEA UR8, UR7, UR14, 0x7 ;  /* 0x0000000e07087291 */ /* 0x000fe2000f8e383f */
[----:B------:R-:W-:-:S03]  /*8700*/  ULDC UR9, c[0x0][0x74c] ;  /* 0x0001d30000097ab9 */ /* 0x000fc60000000800 */
[----:B------:R-:W-:Y:S02]  /*8710*/  UIADD3 UR9, UR8, -UR9, -UR11 ;  /* 0x8000000908097290 */ /* 0x000fe4000fffe80b */
        /* <DEDUP_REMOVED lines=13> */
[----:B------:R-:W1:Y:S01]  /*87f0*/  S2R R0, SR_TID.X ;  /* 0x0000000000007919 */ /* 0x000e620000002100 */
[----:B------:R-:W-:Y:S01]  /*8800*/  UIMAD UR16, UR20, UR18, URZ ;  /* 0x00000012141072a4 */ /* 0x000fe2000f8e023f */
[----:B------:R-:W-:Y:S01]  /*8810*/  LOP3.LUT R8, RZ, UR7, RZ, 0x33, !PT ;  /* 0x00000007ff087c12 */ /* 0x000fe2000f8e33ff */
[----:B------:R-:W-:Y:S02]  /*8820*/  USHF.R.S32.HI UR15, URZ, 0x1f, UR10 ;  /* 0x0000001f3f0f7899 */ /* 0x000fe4000801140a */
[----:B------:R-:W-:Y:S02]  /*8830*/  UIMAD UR17, UR6, UR19, UR16 ;  /* 0x00000013061172a4 */ /* 0x000fe4000f8e0210 */
[----:B------:R-:W-:Y:S02]  /*8840*/  UIADD3 UR19, UR11, 0x7f, URZ ;  /* 0x0000007f0b137890 */ /* 0x000fe4000fffe03f */
[----:B------:R-:W-:Y:S01]  /*8850*/  UIMAD.WIDE.U32 UR8, UR6, UR18, URZ ;  /* 0x00000012060872a5 */ /* 0x000fe2000f8e003f */
[----:B------:R-:W-:Y:S01]  /*8860*/  ULDC UR21, c[0x0][0x288] ;  /* 0x0000a20000157ab9 */ /* 0x000fe20000000800 */
[----:B------:R-:W-:-:S02]  /*8870*/  UIADD3 UR16, UR12, -UR13, URZ ;  /* 0x8000000d0c107290 */ /* 0x000fc4000fffe03f */
[----:B------:R-:W-:Y:S01]  /*8880*/  UIADD3 UR14, UR11, 0xbf, -UR14 ;  /* 0x000000bf0b0e7890 */ /* 0x000fe2000fffe80e */
[----:B------:R-:W-:Y:S01]  /*8890*/  ULDC UR22, c[0x0][0x760] ;  /* 0x0001d80000167ab9 */ /* 0x000fe20000000800 */
[----:B------:R-:W-:Y:S02]  /*88a0*/  USEL UR29, UR10, URZ, !UP0 ;  /* 0x0000003f0a1d7287 */ /* 0x000fe4000c000000 */
[----:B------:R-:W-:Y:S02]  /*88b0*/  USEL UR23, UR15, URZ, !UP0 ;  /* 0x0000003f0f177287 */ /* 0x000fe4000c000000 */
[----:B------:R-:W-:Y:S02]  /*88c0*/  UIMAD UR18, UR10, UR21, URZ ;  /* 0x000000150a1272a4 */ /* 0x000fe4000f8e023f */
[----:B------:R-:W-:Y:S02]  /*88d0*/  USHF.R.S32.HI UR11, URZ, 0x1f, UR19 ;  /* 0x0000001f3f0b7899 */ /* 0x000fe40008011413 */
[----:B------:R-:W-:-:S02]  /*88e0*/  UIMAD UR15, UR21, UR22, URZ ;  /* 0x00000016150f72a4 */ /* 0x000fc4000f8e023f */
[----:B------:R-:W-:Y:S02]  /*88f0*/  UIADD3 UR10, UP0, UR4, UR8, URZ ;  /* 0x00000008040a7290 */ /* 0x000fe4000ff1e03f */
[----:B------:R-:W-:Y:S02]  /*8900*/  UIADD3 UR17, UR9, UR17, URZ ;  /* 0x0000001109117290 */ /* 0x000fe4000fffe03f */
[----:B------:R-:W-:Y:S01]  /*8910*/  ULOP3.LUT UR21, UR16, 0x1, URZ, 0xc0, !UPT ;  /* 0x0000000110157892 */ /* 0x000fe2000f8ec03f */
[----:B-1----:R-:W-:Y:S01]  /*8920*/  LOP3.LUT R0, R0, 0x1f, RZ, 0xc0, !PT ;  /* 0x0000001f00007812 */ /* 0x002fe200078ec0ff */
[----:B------:R-:W-:Y:S02]  /*8930*/  ULEA.HI UR22, UR11, UR19, URZ, 0x7 ;  /* 0x000000130b167291 */ /* 0x000fe4000f8f383f */
[----:B------:R-:W-:Y:S02]  /*8940*/  UIADD3.X UR11, UR5, UR17, URZ, UP0, !UPT ;  /* 0x00000011050b7290 */ /* 0x000fe400087fe43f */
[----:B------:R-:W-:Y:S01]  /*8950*/  UISETP.NE.U32.AND UP0, UPT, UR21, 0x1, UPT ;  /* 0x000000011500788c */ /* 0x000fe2000bf05070 */
[----:B------:R-:W-:Y:S01]  /*8960*/  ULDC.64 UR30, c[0x0][0x2e0] ;  /* 0x0000b800001e7ab9 */ /* 0x000fe20000000a00 */
[----:B------:R-:W-:-:S02]  /*8970*/  UIADD3 UR16, UP1, UR6, UR18, URZ ;  /* 0x0000001206107290 */ /* 0x000fc4000ff3e03f */
[----:B------:R-:W-:Y:S02]  /*8980*/  UIMAD UR6, UR23, UR30, URZ ;  /* 0x0000001e170672a4 */ /* 0x000fe4000f8e023f */
[----:B------:R-:W-:Y:S01]  /*8990*/  PLOP3.LUT P1, PT, PT, PT, UP0, 0x80, 0x0 ;  /* 0x000000000000781c */ /* 0x000fe20003f2f008 */
[----:B------:R-:W-:Y:S02]  /*89a0*/  UIMAD.WIDE.U32 UR10, UR29, UR30, UR10 ;  /* 0x0000001e1d0a72a5 */ /* 0x000fe4000f8e000a */
[----:B------:R-:W-:Y:S01]  /*89b0*/  UIMAD UR21, UR29, UR31, UR6 ;  /* 0x0000001f1d1572a4 */ /* 0x000fe2000f8e0206 */
[----:B------:R-:W-:Y:S01]  /*89c0*/  ELECT P0, URZ, PT ;  /* 0x00000000003f782f */ /* 0x000fe20003800000 */
[----:B------:R-:W-:Y:S02]  /*89d0*/  ULEA.HI.X.SX32 UR20, UR18, UR20, 0x1, UP1 ;  /* 0x0000001412147291 */ /* 0x000fe400088f0e3f */
[----:B------:R-:W-:Y:S02]  /*89e0*/  USHF.R.S32.HI UR22, URZ, 0x7, UR22 ;  /* 0x000000073f167899 */ /* 0x000fe40008011416 */
[----:B------:R-:W-:-:S04]  /*89f0*/  UIADD3 UR32, UR11, UR21, URZ ;  /* 0x000000150b207290 */ /* 0x000fc8000fffe03f */
[----:B------:R-:W-:Y:S08]  /*8a00*/  @P1 BRA `(.L_x_3247) ;  /* 0x0000000400881947 */ /* 0x000ff00003800000 */
        /* <DEDUP_REMOVED lines=18> */
.L_x_3250:
[----:B------:R-:W2:Y:S04]  /*8b30*/  LDG.E.STRONG.GPU R4, desc[UR46][R2.64] ;  /* 0x0000002e02047981 */ /* 0x000ea8000c1ef900 */
[----:B--2---:R-:W-:Y:S01]  /*8b40*/  CCTL.IVALL ;  /* 0x00000000ff00798f */ /* 0x004fe20002000000 */
[----:B------:R-:W-:Y:S05]  /*8b50*/  YIELD ;  /* 0x0000000000007946 */ /* 0x000fea0003800000 */
[----:B------:R-:W-:-:S13]  /*8b60*/  ISETP.NE.AND P1, PT, R4, R5, PT ;  /* 0x000000050400720c */ /* 0x000fda0003f25270 */
[----:B------:R-:W-:Y:S05]  /*8b70*/  @P1 BRA `(.L_x_3250) ;  /* 0xfffffffc00ec1947 */ /* 0x000fea000383ffff */
.L_x_3249:
[----:B------:R-:W-:Y:S05]  /*8b80*/  BSYNC B0 ;  /* 0x0000000000007941 */ /* 0x000fea0003800000 */
.L_x_3248:
[----:B------:R-:W-:-:S03]  /*8b90*/  UMOV UR6, 0xffffffff ;  /* 0xffffffff00067882 */ /* 0x000fc60000000000 */
[----:B------:R-:W-:Y:S05]  /*8ba0*/  BRA.DIV UR6, `(.L_x_3251) ;  /* 0x0000003a06e07947 */ /* 0x000fea000b800000 */
[----:B------:R-:W-:Y:S01]  /*8bb0*/  NOP ;  /* 0x0000000000007918 */ /* 0x000fe20000000000 */
.L_x_3326:
        /* <DEDUP_REMOVED lines=22> */
.L_x_3253:
[----:B------:R-:W-:Y:S05]  /*8d20*/  BSYNC B0 ;  /* 0x0000000000007941 */ /* 0x000fea0003800000 */
.L_x_3252:
        /* <DEDUP_REMOVED lines=9> */
[----:B------:R-:W-:Y:S02]  /*8dc0*/  UIADD3 UR24, UP0, UR6, UR10, URZ ;  /* 0x0000000a06187290 */ /* 0x000fe4000ff1e03f */
[----:B-1----:R-:W-:Y:S02]  /*8dd0*/  ULEA UR23, UR23, UR7, 0x18 ;  /* 0x0000000717177291 */ /* 0x002fe4000f8ec03f */
[----:B------:R-:W-:Y:S02]  /*8de0*/  ULEA.HI.X.SX32 UR7, UR6, UR32, 0x1, UP0 ;  /* 0x0000002006077291 */ /* 0x000fe400080f0e3f */
        /* <DEDUP_REMOVED lines=8> */
.L_x_3255:
[----:B------:R-:W-:Y:S05]  /*8e70*/  BSYNC B0 ;  /* 0x0000000000007941 */ /* 0x000fea0003800000 */
.L_x_3254:
[----:B------:R-:W-:Y:S06]  /*8e80*/  BAR.ARV 0xa, 0xa0 ;  /* 0x0282800000007b1d */ /* 0x000fec0000002000 */
[----:B------:R-:W-:Y:S04]  /*8e90*/  BSSY B0, `(.L_x_3256) ;  /* 0x0000003000007945 */ /* 0x000fe80003800000 */
[----:B------:R-:W-:Y:S05]  /*8ea0*/  @!P0 BRA `(.L_x_3257) ;  /* 0x0000000000048947 */ /* 0x000fea0003800000 */
[----:B------:R-:W-:-:S04]  /*8eb0*/  DEPBAR.LE SB0, 0x0 ;  /* 0x000080000000791a */ /* 0x000fc80000000000 */
.L_x_3257:
[----:B------:R-:W-:Y:S05]  /*8ec0*/  BSYNC B0 ;  /* 0x0000000000007941 */ /* 0x000fea0003800000 */
.L_x_3256:
        /* <DEDUP_REMOVED lines=19> */
.L_x_3259:
[----:B------:R-:W-:Y:S05]  /*9000*/  BSYNC B0 ;  /* 0x0000000000007941 */ /* 0x000fea0003800000 */
.L_x_3258:
[----:B------:R-:W-:Y:S01]  /*9010*/  UIADD3 UR7, UR13, 0x1, URZ ;  /* 0x000000010d077890 */ /* 0x000fe2000fffe03f */
[----:B------:R-:W-:Y:S11]  /*9020*/  BRA `(.L_x_3260) ;  /* 0x0000000000047947 */ /* 0x000ff60003800000 */
.L_x_3247:
[----:B------:R-:W-:-:S05]  /*9030*/  UMOV UR7, UR13 ;  /* 0x0000000d00077c82 */ /* 0x000fca0008000000 */
.L_x_3260:
[----:B------:R-:W-:-:S04]  /*9040*/  UIADD3 UR6, UR13, 0x1, URZ ;  /* 0x000000010d067890 */ /* 0x000fc8000fffe03f */
[----:B------:R-:W-:-:S06]  /*9050*/  UISETP.NE.AND UP0, UPT, UR12, UR6, UPT ;  /* 0x000000060c00728c */ /* 0x000fcc000bf05270 */
[----:B------:R-:W-:-:S13]  /*9060*/  PLOP3.LUT P1, PT, PT, PT, UP0, 0x80, 0x0 ;  /* 0x000000000000781c */ /* 0x000fda0003f2f008 */
[----:B------:R-:W-:Y:S05]  /*9070*/  @!P1 BRA `(.L_x_3151) ;  /* 0x00000034004c9947 */ /* 0x000fea0003800000 */
[----:B------:R-:W-:Y:S01]  /*9080*/  UMOV UR18, UR8 ;  /* 0x0000000800127c82 */ /* 0x000fe20008000000 */
[----:B------:R-:W-:Y:S01]  /*9090*/  UMOV UR19, UR17 ;  /* 0x0000001100137c82 */ /* 0x000fe20008000000 */
[----:B------:R-:W-:Y:S01]  /*90a0*/  ULDC.64 UR24, c[0x0][0x2c0] ;  /* 0x0000b00000187ab9 */ /* 0x000fe20000000a00 */
[----:B------:R-:W-:Y:S01]  /*90b0*/  UIMAD.WIDE.U32 UR18, UR29, UR30, UR18 ;  /* 0x0000001e1d1272a5 */ /* 0x000fe2000f8e0012 */
[----:B------:R-:W-:Y:S01]  /*90c0*/  UMOV UR23, UR7 ;  /* 0x0000000700177c82 */ /* 0x000fe20008000000 */
[----:B------:R-:W-:Y:S02]  /*90d0*/  UMOV UR6, URZ ;  /* 0x0000003f00067c82 */ /* 0x000fe40008000000 */
[----:B------:R-:W-:-:S04]  /*90e0*/  UIADD3 UR27, UP0, UR4, UR18, URZ ;  /* 0x00000012041b7290 */ /* 0x000fc8000ff1e03f */
[----:B------:R-:W-:Y:S02]  /*90f0*/  UIADD3.X UR18, UR5, UR21, UR19, UP0, !UPT ;  /* 0x0000001505127290 */ /* 0x000fe400087fe413 */
[----:B------:R-:W-:-:S04]  /*9100*/  ULEA UR26, UP0, UR27, UR24, 0x2 ;  /* 0x000000181b1a7291 */ /* 0x000fc8000f80103f */
[----:B------:R-:W-:Y:S02]  /*9110*/  ULEA.HI.X UR27, UR27, UR25, UR18, 0x2, UP0 ;  /* 0x000000191b1b7291 */ /* 0x000fe400080f1412 */
[----:B------:R-:W-:-:S04]  /*9120*/  UIADD3 UR26, UP0, UR26, 0x4000, URZ ;  /* 0x000040001a1a7890 */ /* 0x000fc8000ff1e03f */
[----:B------:R-:W-:-:S12]  /*9130*/  UIADD3.X UR27, URZ, UR27, URZ, UP0, !UPT ;  /* 0x0000001b3f1b7290 */ /* 0x000fd800087fe43f */
.L_x_3285:
        /* <DEDUP_REMOVED lines=18> */
.L_x_3263:
[----:B------:R-:W2:Y:S04]  /*9260*/  LDG.E.STRONG.GPU R4, desc[UR46][R2.64] ;  /* 0x0000002e02047981 */ /* 0x000ea8000c1ef900 */
[----:B--2---:R-:W-:Y:S01]  /*9270*/  CCTL.IVALL ;  /* 0x00000000ff00798f */ /* 0x004fe20002000000 */
[----:B------:R-:W-:Y:S05]  /*9280*/  YIELD ;  /* 0x0000000000007946 */ /* 0x000fea0003800000 */
[----:B------:R-:W-:-:S13]  /*9290*/  ISETP.NE.AND P1, PT, R4, R5, PT ;  /* 0x000000050400720c */ /* 0x000fda0003f25270 */
[----:B------:R-:W-:Y:S05]  /*92a0*/  @P1 BRA `(.L_x_3263) ;  /* 0xfffffffc00ec1947 */ /* 0x000fea000383ffff */
.L_x_3262:
[----:B------:R-:W-:Y:S05]  /*92b0*/  BSYNC B0 ;  /* 0x0000000000007941 */ /* 0x000fea0003800000 */
.L_x_3261:
[----:B------:R-:W-:-:S03]  /*92c0*/  UMOV UR24, 0xffffffff ;  /* 0xffffffff00187882 */ /* 0x000fc60000000000 */
[----:B------:R-:W-:Y:S05]  /*92d0*/  BRA.DIV UR24, `(.L_x_3264) ;  /* 0x0000003618307947 */ /* 0x000fea000b800000 */
[----:B------:R-:W-:Y:S01]  /*92e0*/  NOP ;  /* 0x0000000000007918 */ /* 0x000fe20000000000 */
.L_x_3329:
        /* <DEDUP_REMOVED lines=19> */
.L_x_3266:
[----:B------:R-:W-:Y:S05]  /*9420*/  BSYNC B0 ;  /* 0x0000000000007941 */ /* 0x000fea0003800000 */
.L_x_3265:
        /* <DEDUP_REMOVED lines=15> */
.L_x_3268:
[----:B------:R-:W-:Y:S05]  /*9520*/  BSYNC B0 ;  /* 0x0000000000007941 */ /* 0x000fea0003800000 */
.L_x_3267:
[----:B------:R-:W-:Y:S06]  /*9530*/  BAR.ARV 0xa, 0xa0 ;  /* 0x0282800000007b1d */ /* 0x000fec0000002000 */
[----:B------:R-:W-:Y:S04]  /*9540*/  BSSY B0, `(.L_x_3269) ;  /* 0x0000003000007945 */ /* 0x000fe80003800000 */
[----:B------:R-:W-:Y:S05]  /*9550*/  @!P0 BRA `(.L_x_3270) ;  /* 0x0000000000048947 */ /* 0x000fea0003800000 */
[----:B------:R-:W-:-:S04]  /*9560*/  DEPBAR.LE SB0, 0x0 ;  /* 0x000080000000791a */ /* 0x000fc80000000000 */
.L_x_3270:
[----:B------:R-:W-:Y:S05]  /*9570*/  BSYNC B0 ;  /* 0x0000000000007941 */ /* 0x000fea0003800000 */
.L_x_3269:
        /* <DEDUP_REMOVED lines=19> */
.L_x_3272:
[----:B------:R-:W-:Y:S05]  /*96b0*/  BSYNC B0 ;  /* 0x0000000000007941 */ /* 0x000fea0003800000 */
.L_x_3271:
        /* <DEDUP_REMOVED lines=17> */
.L_x_3275:
[----:B------:R-:W2:Y:S04]  /*97d0*/  LDG.E.STRONG.GPU R4, desc[UR46][R2.64] ;  /* 0x0000002e02047981 */ /* 0x000ea8000c1ef900 */
[----:B--2---:R-:W-:Y:S01]  /*97e0*/  CCTL.IVALL ;  /* 0x00000000ff00798f */ /* 0x004fe20002000000 */
[----:B------:R-:W-:Y:S05]  /*97f0*/  YIELD ;  /* 0x0000000000007946 */ /* 0x000fea0003800000 */
[----:B------:R-:W-:-:S13]  /*9800*/  ISETP.NE.AND P1, PT, R4, R5, PT ;  /* 0x000000050400720c */ /* 0x000fda0003f25270 */
[----:B------:R-:W-:Y:S05]  /*9810*/  @P1 BRA `(.L_x_3275) ;  /* 0xfffffffc00ec1947 */ /* 0x000fea000383ffff */
.L_x_3274:
[----:B------:R-:W-:Y:S05]  /*9820*/  BSYNC B0 ;  /* 0x0000000000007941 */ /* 0x000fea0003800000 */
.L_x_3273:
[----:B------:R-:W-:-:S03]  /*9830*/  UMOV UR18, 0xffffffff ;  /* 0xffffffff00127882 */ /* 0x000fc60000000000 */
[----:B------:R-:W-:Y:S05]  /*9840*/  BRA.DIV UR18, `(.L_x_3276) ;  /* 0x0000002e12f07947 */ /* 0x000fea000b800000 */
[----:B------:R-:W-:Y:S01]  /*9850*/  NOP ;  /* 0x0000000000007918 */ /* 0x000fe20000000000 */
.L_x_3332:
        /* <DEDUP_REMOVED lines=15> */
.L_x_3278:
[----:B------:R-:W-:Y:S05]  /*9950*/  BSYNC B0 ;  /* 0x0000000000007941 */ /* 0x000fea0003800000 */
.L_x_3277:
        /* <DEDUP_REMOVED lines=15> */
.L_x_3280:
[----:B------:R-:W-:Y:S05]  /*9a50*/  BSYNC B0 ;  /* 0x0000000000007941 */ /* 0x000fea0003800000 */
.L_x_3279:
[----:B------:R-:W-:Y:S06]  /*9a60*/  BAR.ARV 0xa, 0xa0 ;  /* 0x0282800000007b1d */ /* 0x000fec0000002000 */
[----:B------:R-:W-:Y:S04]  /*9a70*/  BSSY B0, `(.L_x_3281) ;  /* 0x0000003000007945 */ /* 0x000fe80003800000 */
[----:B------:R-:W-:Y:S05]  /*9a80*/  @!P0 BRA `(.L_x_3282) ;  /* 0x0000000000048947 */ /* 0x000fea0003800000 */
[----:B------:R-:W-:-:S04]  /*9a90*/  DEPBAR.LE SB0, 0x0 ;  /* 0x000080000000791a */ /* 0x000fc80000000000 */
.L_x_3282:
[----:B------:R-:W-:Y:S05]  /*9aa0*/  BSYNC B0 ;  /* 0x0000000000007941 */ /* 0x000fea0003800000 */
.L_x_3281:
        /* <DEDUP_REMOVED lines=19> */
.L_x_3284:
[----:B------:R-:W-:Y:S05]  /*9be0*/  BSYNC B0 ;  /* 0x0000000000007941 */ /* 0x000fea0003800000 */
.L_x_3283:
[----:B------:R-:W-:Y:S02]  /*9bf0*/  UIADD3 UR7, UR7, 0x2, URZ ;  /* 0x0000000207077890 */ /* 0x000fe4000fffe03f */
[----:B------:R-:W-:Y:S02]  /*9c00*/  UIADD3 UR6, UR6, 0x4000, URZ ;  /* 0x0000400006067890 */ /* 0x000fe4000fffe03f */
[----:B------:R-:W-:-:S06]  /*9c10*/  UISETP.GE.AND UP0, UPT, UR7, UR12, UPT ;  /* 0x0000000c0700728c */ /* 0x000fcc000bf06270 */
[----:B------:R-:W-:-:S13]  /*9c20*/  PLOP3.LUT P1, PT, PT, PT, UP0, 0x80, 0x0 ;  /* 0x000000000000781c */ /* 0x000fda0003f2f008 */
[----:B------:R-:W-:Y:S05]  /*9c30*/  @!P1 BRA `(.L_x_3285) ;  /* 0xfffffff400409947 */ /* 0x000fea000383ffff */
[----:B------:R-:W-:Y:S05]  /*9c40*/  BRA `(.L_x_3151) ;  /* 0x0000002800587947 */ /* 0x000fea0003800000 */
.L_x_3238:
[----:B------:R-:W1:Y:S01]  /*9c50*/  LDC R5, c[0x0][0x8d0] ;  /* 0x00023400ff057b82 */ /* 0x000e620000000800 */
[----:B------:R-:W2:Y:S01]  /*9c60*/  S2R R3, SR_CTAID.X ;  /* 0x0000000000037919 */ /* 0x000ea20000002500 */
[----:B------:R-:W-:Y:S01]  /*9c70*/  ULDC UR4, c[0x0][0x8e8] ;  /* 0x00023a0000047ab9 */ /* 0x000fe20000000800 */
[----:B-1----:R-:W-:Y:S01]  /*9c80*/  ISETP.NE.AND P0, PT, R5, 0x1, PT ;  /* 0x000000010500780c */ /* 0x002fe20003f05270 */
[----:B--2---:R-:W-:-:S12]  /*9c90*/  IMAD.MOV.U32 R2, RZ, RZ, R3 ;  /* 0x000000ffff027224 */ /* 0x004fd800078e0003 */
[----:B------:R-:W1:Y:S08]  /*9ca0*/  @P0 LDC R0, c[0x0][0x8d4] ;  /* 0x00023500ff000b82 */ /* 0x000e700000000800 */
[----:B------:R-:W2:Y:S01]  /*9cb0*/  @P0 LDC R7, c[0x0][0x8d8] ;  /* 0x00023600ff070b82 */ /* 0x000ea20000000800 */
[----:B-1----:R-:W-:-:S05]  /*9cc0*/  @P0 IMAD.HI.U32 R0, R3, R0, RZ ;  /* 0x0000000003000227 */ /* 0x002fca00078e00ff */
[----:B--2---:R-:W-:-:S04]  /*9cd0*/  @P0 SHF.R.U32.HI R2, RZ, R7, R0 ;  /* 0x00000007ff020219 */ /* 0x004fc80000011600 */
[----:B------:R-:W-:Y:S01]  /*9ce0*/  ISETP.GE.AND P0, PT, R2, UR4, PT ;  /* 0x0000000402007c0c */ /* 0x000fe2000bf06270 */
[----:B------:R-:W-:-:S04]  /*9cf0*/  IMAD.MOV R0, RZ, RZ, -R2 ;  /* 0x000000ffff007224 */ /* 0x000fc800078e0a02 */
[----:B------:R-:W-:-:S08]  /*9d00*/  IMAD R5, R5, R0, R3 ;  /* 0x0000000005057224 */ /* 0x000fd000078e0203 */
[----:B------:R-:W-:Y:S05]  /*9d10*/  @!P0 BRA `(.L_x_3286) ;  /* 0x0000000000208947 */ /* 0x000fea0003800000 */
[----:B------:R-:W1:Y:S01]  /*9d20*/  LDC R3, c[0x0][0x8dc] ;  /* 0x00023700ff037b82 */ /* 0x000e620000000800 */
[----:B------:R-:W-:Y:S01]  /*9d30*/  IMAD.MOV.U32 R0, RZ, RZ, R5 ;  /* 0x000000ffff007224 */ /* 0x000fe200078e0005 */
[----:B-1----:R-:W-:-:S13]  /*9d40*/  ISETP.NE.AND P0, PT, R3, 0x1, PT ;  /* 0x000000010300780c */ /* 0x002fda0003f05270 */
[----:B------:R-:W1:Y:S02]  /*9d50*/  @P0 LDC.64 R6, c[0x0][0x8e0] ;  /* 0x00023800ff060b82 */ /* 0x000e640000000a00 */
[----:B-1----:R-:W-:-:S05]  /*9d60*/  @P0 IMAD.HI.U32 R4, R5, R6, RZ ;  /* 0x0000000605040227 */ /* 0x002fca00078e00ff */
[----:B------:R-:W-:-:S05]  /*9d70*/  @P0 SHF.R.U32.HI R0, RZ, R7, R4 ;  /* 0x00000007ff000219 */ /* 0x000fca0000011604 */
[----:B------:R-:W-:Y:S01]  /*9d80*/  IMAD R3, R0, R3, RZ ;  /* 0x0000000300037224 */ /* 0x000fe200078e02ff */
[----:B------:R-:W-:Y:S06]  /*9d90*/  BRA `(.L_x_3287) ;  /* 0x00000000001c7947 */ /* 0x000fec0003800000 */
.L_x_3286:
[----:B------:R-:W1:Y:S01]  /*9da0*/  LDC R3, c[0x0][0x8c4] ;  /* 0x00023100ff037b82 */ /* 0x000e620000000800 */
[----:B------:R-:W-:Y:S01]  /*9db0*/  IMAD.MOV.U32 R0, RZ, RZ, R5 ;  /* 0x000000ffff007224 */ /* 0x000fe200078e0005 */
[----:B-1----:R-:W-:-:S13]  /*9dc0*/  ISETP.NE.AND P0, PT, R3, 0x1, PT ;  /* 0x000000010300780c */ /* 0x002fda0003f05270 */
[----:B------:R-:W1:Y:S02]  /*9dd0*/  @P0 LDC.64 R6, c[0x0][0x8c8] ;  /* 0x00023200ff060b82 */ /* 0x000e640000000a00 */
[----:B-1----:R-:W-:-:S05]  /*9de0*/  @P0 IMAD.HI.U32 R4, R5, R6, RZ ;  /* 0x0000000605040227 */ /* 0x002fca00078e00ff */
[----:B------:R-:W-:-:S05]  /*9df0*/  @P0 SHF.R.U32.HI R0, RZ, R7, R4 ;  /* 0x00000007ff000219 */ /* 0x000fca0000011604 */
[----:B------:R-:W-:-:S07]  /*9e00*/  IMAD R3, R0, R3, RZ ;  /* 0x0000000300037224 */ /* 0x000fce00078e02ff */
.L_x_3287:
[----:B------:R-:W1:Y:S01]  /*9e10*/  LDC R8, c[0x0][0x8b8] ;  /* 0x00022e00ff087b82 */ /* 0x000e620000000800 */
[----:B------:R-:W-:Y:S01]  /*9e20*/  IMAD.IADD R3, R5, 0x1, -R3 ;  /* 0x0000000105037824 */ /* 0x000fe200078e0a03 */
[----:B------:R-:W-:-:S06]  /*9e30*/  ULDC.64 UR6, c[0x0][0x8f8] ;  /* 0x00023e0000067ab9 */ /* 0x000fcc0000000a00 */
[----:B------:R-:W2:Y:S01]  /*9e40*/  LDC R4, c[0x0][0x8c4] ;  /* 0x00023100ff047b82 */ /* 0x000ea20000000800 */
[C---:B-1----:R-:W-:Y:S02]  /*9e50*/  ISETP.NE.AND P0, PT, R8.reuse, 0x1, PT ;  /* 0x000000010800780c */ /* 0x042fe40003f05270 */
[----:B------:R-:W-:Y:S01]  /*9e60*/  R2UR UR20, R8 ;  /* 0x00000000081472ca */ /* 0x000fe200000e0000 */
[----:B--2---:R-:W-:-:S04]  /*9e70*/  IMAD R3, R2, R4, R3 ;  /* 0x0000000402037224 */ /* 0x004fc800078e0203 */
[----:B------:R-:W-:-:S06]  /*9e80*/  IMAD.MOV.U32 R11, RZ, RZ, R3 ;  /* 0x000000ffff0b7224 */ /* 0x000fcc00078e0003 */
[----:B------:R-:W1:Y:S01]  /*9e90*/  @P0 LDC R6, c[0x0][0x8bc] ;  /* 0x00022f00ff060b82 */ /* 0x000e620000000800 */
[----:B------:R-:W-:-:S07]  /*9ea0*/  R2UR UR5, R3 ;  /* 0x00000000030572ca */ /* 0x000fce00000e0000 */
[----:B------:R-:W2:Y:S01]  /*9eb0*/  @P0 LDC R7, c[0x0][0x8c0] ;  /* 0x00023000ff070b82 */ /* 0x000ea20000000800 */
[----:B-1----:R-:W-:-:S05]  /*9ec0*/  @P0 IMAD.HI.U32 R2, R3, R6, RZ ;  /* 0x0000000603020227 */ /* 0x002fca00078e00ff */
[----:B--2---:R-:W-:Y:S02]  /*9ed0*/  @P0 SHF.R.U32.HI R11, RZ, R7, R2 ;  /* 0x00000007ff0b0219 */ /* 0x004fe40000011602 */
[----:B------:R-:W-:-:S03]  /*9ee0*/  ISETP.NE.U32.AND P0, PT, RZ, UR6, PT ;  /* 0x00000006ff007c0c */ /* 0x000fc6000bf05070 */
[----:B------:R-:W-:Y:S01]  /*9ef0*/  IMAD.MOV R2, RZ, RZ, -R11 ;  /* 0x000000ffff027224 */ /* 0x000fe200078e0a0b */
[----:B------:R-:W-:-:S04]  /*9f00*/  ISETP.NE.AND.EX P0, PT, RZ, UR7, PT, P0 ;  /* 0x00000007ff007c0c */ /* 0x000fc8000bf05300 */
[----:B------:R-:W-:-:S13]  /*9f10*/  R2UR UR4, R2 ;  /* 0x00000000020472ca */ /* 0x000fda00000e0000 */
[----:B------:R-:W-:Y:S01]  /*9f20*/  UIMAD UR20, UR20, UR4, UR5 ;  /* 0x00000004141472a4 */ /* 0x000fe2000f8e0205 */
[----:B------:R-:W-:Y:S11]  /*9f30*/  @!P0 BRA `(.L_x_3288) ;  /* 0x0000000000108947 */ /* 0x000ff60003800000 */
[----:B------:R-:W1:Y:S02]  /*9f40*/  LDC.64 R2, c[0x0][0x8f8] ;  /* 0x00023e00ff027b82 */ /* 0x000e640000000a00 */
[----:B-1----:R-:W-:-:S05]  /*9f50*/  IMAD.WIDE R2, R11, 0x4, R2 ;  /* 0x000000040b027825 */ /* 0x002fca00078e0202 */
[----:B------:R2:W5:Y:S01]  /*9f60*/  LDG.E R4, desc[UR46][R2.64] ;  /* 0x0000002e02047981 */ /* 0x000562000c1e1900 */
[----:B------:R-:W-:Y:S05]  /*9f70*/  BRA `(.L_x_3289) ;  /* 0x00000000002c7947 */ /* 0x000fea0003800000 */
.L_x_3288:
        /* <DEDUP_REMOVED lines=10> */
.L_x_3290:
[----:B------:R-:W1:Y:S02]  /*a020*/  LDC R4, c[0x0][0x8ec] ;  /* 0x00023b00ff047b82 */ /* 0x000e640000000800 */
.L_x_3289:
[----:B-1---5:R-:W-:Y:S01]  /*a030*/  VIADD R4, R4, 0x7f ;  /* 0x0000007f04047836 */ /* 0x022fe20000000000 */
[----:B------:R-:W-:Y:S01]  /*a040*/  LOP3.LUT R12, R0, 0x1ffffff, RZ, 0x3c, !PT ;  /* 0x01ffffff000c7812 */ /* 0x000fe200078e3cff */
[----:B------:R-:W-:Y:S02]  /*a050*/  IMAD.MOV.U32 R10, RZ, RZ, 0x1 ;  /* 0x00000001ff0a7424 */ /* 0x000fe400078e00ff */
[----:B--2---:R-:W-:Y:S01]  /*a060*/  IMAD.MOV.U32 R2, RZ, RZ, RZ ;  /* 0x000000ffff027224 */ /* 0x004fe200078e00ff */
[----:B------:R-:W-:-:S04]  /*a070*/  SHF.R.S32.HI R3, RZ, 0x1f, R4 ;  /* 0x0000001fff037819 */ /* 0x000fc80000011404 */
[----:B------:R-:W-:-:S04]  /*a080*/  LEA.HI R3, R3, R4, RZ, 0x7 ;  /* 0x0000000403037211 */ /* 0x000fc800078f38ff */
[----:B------:R-:W-:-:S04]  /*a090*/  SHF.R.S32.HI R3, RZ, 0x7, R3 ;  /* 0x00000007ff037819 */ /* 0x000fc80000011403 */
[C---:B------:R-:W-:Y:S01]  /*a0a0*/  ISETP.GT.AND P0, PT, R3.reuse, R0, PT ;  /* 0x000000000300720c */ /* 0x040fe20003f04270 */
[----:B------:R-:W-:-:S03]  /*a0b0*/  IMAD.IADD R12, R3, 0x1, R12 ;  /* 0x00000001030c7824 */ /* 0x000fc600078e020c */
[----:B------:R-:W-:-:S04]  /*a0c0*/  SEL R11, R11, 0xffffffff, P0 ;  /* 0xffffffff0b0b7807 */ /* 0x000fc80000000000 */
[----:B------:R-:W-:-:S13]  /*a0d0*/  ISETP.GE.AND P0, PT, R11, RZ, PT ;  /* 0x000000ff0b00720c */ /* 0x000fda0003f06270 */
[----:B------:R-:W-:Y:S05]  /*a0e0*/  @!P0 BRA `(.L_x_3291) ;  /* 0x00000020009c8947 */ /* 0x000fea0003800000 */
[----:B------:R-:W1:Y:S08]  /*a0f0*/  LDC.64 R8, c[0x0][0x770] ;  /* 0x0001dc00ff087b82 */ /* 0x000e700000000a00 */
[----:B------:R-:W2:Y:S08]  /*a100*/  LDC.64 R2, c[0x0][0x780] ;  /* 0x0001e000ff027b82 */ /* 0x000eb00000000a00 */
[----:B------:R-:W3:Y:S01]  /*a110*/  LDC.64 R6, c[0x0][0x778] ;  /* 0x0001de00ff067b82 */ /* 0x000ee20000000a00 */
[----:B-1----:R-:W-:-:S07]  /*a120*/  ISETP.NE.U32.AND P0, PT, R8, RZ, PT ;  /* 0x000000ff0800720c */ /* 0x002fce0003f05070 */
[----:B------:R-:W1:Y:S01]  /*a130*/  LDC.64 R14, c[0x0][0x778] ;  /* 0x0001de00ff0e7b82 */ /* 0x000e620000000a00 */
[----:B------:R-:W-:Y:S02]  /*a140*/  ISETP.NE.AND.EX P0, PT, R9, RZ, PT, P0 ;  /* 0x000000ff0900720c */ /* 0x000fe40003f05300 */
[----:B--2---:R-:W-:-:S05]  /*a150*/  ISETP.NE.U32.AND P1, PT, R2, RZ, PT ;  /* 0x000000ff0200720c */ /* 0x004fca0003f25070 */
[----:B------:R-:W2:Y:S01]  /*a160*/  LDC.64 R4, c[0x0][0x770] ;  /* 0x0001dc00ff047b82 */ /* 0x000ea20000000a00 */
[----:B------:R-:W-:-:S05]  /*a170*/  ISETP.NE.AND.EX P1, PT, R3, RZ, PT, P1 ;  /* 0x000000ff0300720c */ /* 0x000fca0003f25310 */
[----:B------:R-:W-:Y:S01]  /*a180*/  VOTEU.ANY UP0, P0 ;  /* 0x00000000003f7886 */ /* 0x000fe20000000100 */
[----:B---3--:R-:W-:Y:S02]  /*a190*/  ISETP.NE.U32.AND P0, PT, R6, RZ, PT ;  /* 0x000000ff0600720c */ /* 0x008fe40003f05070 */
[----:B------:R-:W-:Y:S02]  /*a1a0*/  PLOP3.LUT P2, PT, PT, PT, UP0, 0x80, 0x0 ;  /* 0x000000000000781c */ /* 0x000fe40003f4f008 */
[----:B------:R-:W-:-:S03]  /*a1b0*/  ISETP.NE.AND.EX P0, PT, R7, RZ, PT, P0 ;  /* 0x000000ff0700720c */ /* 0x000fc60003f05300 */
[----:B------:R-:W3:Y:S01]  /*a1c0*/  @P1 LDC.64 R6, c[0x0][0x780] ;  /* 0x0001e000ff061b82 */ /* 0x000ee20000000a00 */
[----:B-1----:R-:W-:-:S07]  /*a1d0*/  IMAD.WIDE R2, R11, 0x4, R14 ;  /* 0x000000040b027825 */ /* 0x002fce00078e020e */
[----:B------:R-:W1:Y:S01]  /*a1e0*/  LDC R15, c[0x0][0x280] ;  /* 0x0000a000ff0f7b82 */ /* 0x000e620000000800 */
[----:B--2---:R-:W-:-:S05]  /*a1f0*/  IMAD.WIDE R4, R11, 0x4, R4 ;  /* 0x000000040b047825 */ /* 0x004fca00078e0204 */
[----:B------:R-:W2:Y:S01]  /*a200*/  @P2 LDG.E R16, desc[UR46][R4.64] ;  /* 0x0000002e04102981 */ /* 0x000ea2000c1e1900 */
[----:B------:R-:W-:-:S03]  /*a210*/  IMAD.MOV.U32 R13, RZ, RZ, RZ ;  /* 0x000000ffff0d7224 */ /* 0x000fc600078e00ff */
[----:B------:R4:W5:Y:S04]  /*a220*/  @P2 LDG.E R0, desc[UR46][R4.64] ;  /* 0x0000002e04002981 */ /* 0x000968000c1e1900 */
[----:B------:R4:W5:Y:S01]  /*a230*/  @P0 LDG.E R13, desc[UR46][R2.64] ;  /* 0x0000002e020d0981 */ /* 0x000962000c1e1900 */
[----:B---3--:R-:W-:-:S05]  /*a240*/  @P1 IMAD.WIDE R6, R11, 0x4, R6 ;  /* 0x000000040b061825 */ /* 0x008fca00078e0206 */
[----:B-1----:R4:W5:Y:S01]  /*a250*/  @P1 LDG.E R15, desc[UR46][R6.64] ;  /* 0x0000002e060f1981 */ /* 0x002962000c1e1900 */
[----:B--2---:R-:W-:-:S05]  /*a260*/  @P2 IMAD R16, R11, 0x40, R16 ;  /* 0x000000400b102824 */ /* 0x004fca00078e0210 */
[----:B------:R-:W-:Y:S01]  /*a270*/  @P2 R2UR UR4, R16 ;  /* 0x00000000100422ca */ /* 0x000fe200000e0000 */
[----:B----4-:R-:W-:-:S14]  /*a280*/  @P1 BRA `(.L_x_3292) ;  /* 0x0000000000101947 */ /* 0x010fdc0003800000 */
[----:B------:R-:W-:Y:S05]  /*a290*/  @!P2 BRA `(.L_x_3292) ;  /* 0x00000000000ca947 */ /* 0x000fea0003800000 */
[----:B------:R-:W2:Y:S04]  /*a2a0*/  LDG.E R6, desc[UR46][R4.64] ;  /* 0x0000002e04067981 */ /* 0x000ea8000c1e1900 */
[----:B-----5:R-:W2:Y:S02]  /*a2b0*/  LDG.E R15, desc[UR46][R4.64+0x4] ;  /* 0x0000042e040f7981 */ /* 0x020ea4000c1e1900 */
[----:B--2---:R-:W-:-:S07]  /*a2c0*/  IMAD.IADD R15, R15, 0x1, -R6 ;  /* 0x000000010f0f7824 */ /* 0x004fce00078e0a06 */
.L_x_3292:
[----:B------:R-:W-:Y:S01]  /*a2d0*/  @UP0 USHF.R.S32.HI UR5, URZ, 0x1f, UR4 ;  /* 0x0000001f3f050899 */ /* 0x000fe20008011404 */
[----:B------:R-:W-:Y:S01]  /*a2e0*/  ULDC.64 UR8, c[0x0][0x788] ;  /* 0x0001e20000087ab9 */ /* 0x000fe20000000a00 */
[----:B------:R-:W-:Y:S01]  /*a2f0*/  UMOV UR6, URZ ;  /* 0x0000003f00067c82 */ /* 0x000fe20008000000 */
[----:B------:R-:W-:Y:S01]  /*a300*/  ISETP.NE.U32.AND P1, PT, RZ, UR8, PT ;  /* 0x00000008ff007c0c */ /* 0x000fe2000bf25070 */
[----:B------:R-:W-:Y:S01]  /*a310*/  @UP0 ULEA.HI UR5, UR5, UR4, URZ, 0x6 ;  /* 0x0000000405050291 */ /* 0x000fe2000f8f303f */
[----:B-----5:R-:W-:Y:S02]  /*a320*/  @P2 R2UR UR6, R0 ;  /* 0x00000000000622ca */ /* 0x020fe400000e0000 */
[----:B------:R-:W-:Y:S01]  /*a330*/  ISETP.NE.AND.EX P1, PT, RZ, UR9, PT, P1 ;  /* 0x00000009ff007c0c */ /* 0x000fe2000bf25310 */
[----:B------:R-:W-:Y:S01]  /*a340*/  @UP0 ULOP3.LUT UR7, UR5, 0xffffffc0, URZ, 0xc0, !UPT ;  /* 0xffffffc005070892 */ /* 0x000fe2000f8ec03f */
[----:B------:R-:W-:Y:S01]  /*a350*/  ULDC UR9, c[0x0][0x290] ;  /* 0x0000a40000097ab9 */ /* 0x000fe20000000800 */
[----:B------:R-:W-:-:S02]  /*a360*/  UMOV UR4, URZ ;  /* 0x0000003f00047c82 */ /* 0x000fc40008000000 */
[----:B------:R-:W-:Y:S01]  /*a370*/  @UP0 USHF.R.S32.HI UR8, URZ, 0x1f, UR7 ;  /* 0x0000001f3f080899 */ /* 0x000fe20008011407 */
[----:B------:R-:W-:Y:S01]  /*a380*/  IMAD.U32 R0, RZ, RZ, UR9 ;  /* 0x00000009ff007e24 */ /* 0x000fe2000f8e00ff */
[----:B------:R-:W-:Y:S01]  /*a390*/  UMOV UR5, URZ ;  /* 0x0000003f00057c82 */ /* 0x000fe20008000000 */
[----:B------:R-:W-:-:S04]  /*a3a0*/  @UP0 UMOV UR4, UR7 ;  /* 0x0000000700040c82 */ /* 0x000fc80008000000 */
[----:B------:R-:W-:Y:S01]  /*a3b0*/  @UP0 UMOV UR5, UR8 ;  /* 0x0000000800050c82 */ /* 0x000fe20008000000 */
[----:B------:R-:W-:Y:S05]  /*a3c0*/  @!P1 BRA `(.L_x_3293) ;  /* 0x0000000000109947 */ /* 0x000fea0003800000 */
[----:B------:R-:W1:Y:S02]  /*a3d0*/  LDC.64 R2, c[0x0][0x788] ;  /* 0x0001e200ff027b82 */ /* 0x000e640000000a00 */
[----:B-1----:R-:W-:-:S05]  /*a3e0*/  IMAD.WIDE R2, R11, 0x4, R2 ;  /* 0x000000040b027825 */ /* 0x002fca00078e0202 */
[----:B------:R1:W5:Y:S01]  /*a3f0*/  LDG.E R0, desc[UR46][R2.64] ;  /* 0x0000002e02007981 */ /* 0x000362000c1e1900 */
[----:B------:R-:W-:Y:S05]  /*a400*/  BRA `(.L_x_3294) ;  /* 0x0000000000107947 */ /* 0x000fea0003800000 */
.L_x_3293:
[----:B------:R-:W-:Y:S05]  /*a410*/  @!P0 BRA `(.L_x_3294) ;  /* 0x00000000000c8947 */ /* 0x000fea0003800000 */
[----:B------:R-:W2:Y:S04]  /*a420*/  LDG.E R5, desc[UR46][R2.64] ;  /* 0x0000002e02057981 */ /* 0x000ea8000c1e1900 */
[----:B------:R-:W2:Y:S02]  /*a430*/  LDG.E R0, desc[UR46][R2.64+0x4] ;  /* 0x0000042e02007981 */ /* 0x000ea4000c1e1900 */
[----:B--2---:R-:W-:-:S07]  /*a440*/  IMAD.IADD R0, R0, 0x1, -R5 ;  /* 0x0000000100007824 */ /* 0x004fce00078e0a05 */
.L_x_3294:
[----:B-1----:R-:W-:Y:S01]  /*a450*/  IMAD R3, R12, 0x80, R15 ;  /* 0x000000800c037824 */ /* 0x002fe200078e020f */
[----:B------:R-:W-:Y:S01]  /*a460*/  ULDC UR7, c[0x0][0x74c] ;  /* 0x0001d30000077ab9 */ /* 0x000fe20000000800 */
[----:B------:R-:W-:Y:S02]  /*a470*/  VIADD R15, R15, 0x3f ;  /* 0x0000003f0f0f7836 */ /* 0x000fe40000000000 */
[----:B------:R-:W-:Y:S01]  /*a480*/  IMAD.MOV.U32 R2, RZ, RZ, RZ ;  /* 0x000000ffff027224 */ /* 0x000fe200078e00ff */
[----:B-----5:R-:W-:-:S04]  /*a490*/  IADD3 R0, R3, -UR7, -R0 ;  /* 0x8000000703007c10 */ /* 0x020fc8000fffe800 */
[----:B------:R-:W-:-:S04]  /*a4a0*/  SHF.R.S32.HI R3, RZ, 0x1f, R0 ;  /* 0x0000001fff037819 */ /* 0x000fc80000011400 */
[----:B------:R-:W-:Y:S02]  /*a4b0*/  LEA.HI R3, R3, R0, RZ, 0x6 ;  /* 0x0000000003037211 */ /* 0x000fe400078f30ff */
[----:B------:R-:W-:Y:S02]  /*a4c0*/  SHF.R.S32.HI R0, RZ, 0x1f, R15 ;  /* 0x0000001fff007819 */ /* 0x000fe4000001140f */
[----:B------:R-:W-:Y:S02]  /*a4d0*/  SHF.R.S32.HI R3, RZ, 0x6, R3 ;  /* 0x00000006ff037819 */ /* 0x000fe40000011403 */
[----:B------:R-:W-:Y:S02]  /*a4e0*/  LEA.HI R0, R0, R15, RZ, 0x6 ;  /* 0x0000000f00007211 */ /* 0x000fe400078f30ff */
[----:B------:R-:W-:Y:S02]  /*a4f0*/  VIMNMX R4, RZ, R3, !PT ;  /* 0x00000003ff047248 */ /* 0x000fe40007fe0100 */
[----:B------:R-:W-:-:S04]  /*a500*/  SHF.R.S32.HI R0, RZ, 0x6, R0 ;  /* 0x00000006ff007819 */ /* 0x000fc80000011400 */
[----:B------:R-:W-:-:S13]  /*a510*/  ISETP.GT.AND P1, PT, R0, R4, PT ;  /* 0x000000040000720c */ /* 0x000fda0003f24270 */
[----:B------:R-:W-:Y:S05]  /*a520*/  @!P1 BRA `(.L_x_3291) ;  /* 0x0000001c008c9947 */ /* 0x000fea0003800000 */
[----:B------:R-:W-:Y:S01]  /*a530*/  ISETP.NE.U32.AND P1, PT, R8, RZ, PT ;  /* 0x000000ff0800720c */ /* 0x000fe20003f25070 */
[----:B------:R-:W-:Y:S01]  /*a540*/  USHF.R.S32.HI UR7, URZ, 0x1f, UR20 ;  /* 0x0000001f3f077899 */ /* 0x000fe20008011414 */
[----:B------:R-:W-:Y:S01]  /*a550*/  SHF.R.S32.HI R2, RZ, 0x1f, R11 ;  /* 0x0000001fff027819 */ /* 0x000fe2000001140b */
[----:B------:R-:W-:Y:S01]  /*a560*/  ULDC.64 UR10, c[0x0][0x718] ;  /* 0x0001c600000a7ab9 */ /* 0x000fe20000000a00 */
[----:B------:R-:W-:Y:S01]  /*a570*/  ISETP.NE.AND.EX P1, PT, R9, RZ, PT, P1 ;  /* 0x000000ff0900720c */ /* 0x000fe20003f25310 */
[----:B------:R-:W-:Y:S01]  /*a580*/  UMOV UR8, UR4 ;  /* 0x0000000400087c82 */ /* 0x000fe20008000000 */
[----:B------:R-:W-:Y:S01]  /*a590*/  UMOV UR9, UR5 ;  /* 0x0000000500097c82 */ /* 0x000fe20008000000 */
[----:B------:R-:W-:Y:S01]  /*a5a0*/  R2UR UR21, R11 ;  /* 0x000000000b1572ca */ /* 0x000fe200000e0000 */
[----:B------:R-:W-:Y:S01]  /*a5b0*/  UIMAD.WIDE.U32 UR4, UR20, UR10, UR8 ;  /* 0x0000000a140472a5 */ /* 0x000fe2000f8e0008 */
[----:B------:R-:W-:Y:S01]  /*a5c0*/  SEL R2, R2, RZ, !P1 ;  /* 0x000000ff02027207 */ /* 0x000fe20004800000 */
[----:B------:R-:W-:Y:S01]  /*a5d0*/  UIMAD UR10, UR7, UR10, URZ ;  /* 0x0000000a070a72a4 */ /* 0x000fe2000f8e023f */
[----:B------:R-:W-:Y:S01]  /*a5e0*/  R2UR UR18, R12 ;  /* 0x000000000c1272ca */ /* 0x000fe200000e0000 */
[----:B------:R-:W-:Y:S01]  /*a5f0*/  ULDC.64 UR14, c[0x0][0x730] ;  /* 0x0001cc00000e7ab9 */ /* 0x000fe20000000a00 */
[----:B------:R-:W-:Y:S01]  /*a600*/  R2UR UR12, R2 ;  /* 0x00000000020c72ca */ /* 0x000fe200000e0000 */
[----:B------:R-:W-:Y:S01]  /*a610*/  UIMAD UR7, UR7, UR14, URZ ;  /* 0x0000000e070772a4 */ /* 0x000fe2000f8e023f */
[----:B------:R-:W-:Y:S01]  /*a620*/  R2UR UR19, R13 ;  /* 0x000000000d1372ca */ /* 0x000fe200000e0000 */
[----:B------:R-:W-:Y:S01]  /*a630*/  UIMAD UR10, UR20, UR11, UR10 ;  /* 0x0000000b140a72a4 */ /* 0x000fe2000f8e020a */
[----:B------:R-:W-:Y:S01]  /*a640*/  SEL R11, R11, RZ, !P0 ;  /* 0x000000ff0b0b7207 */ /* 0x000fe20004000000 */
[----:B------:R-:W-:Y:S01]  /*a650*/  UIMAD.WIDE.U32 UR8, UR20, UR14, UR8 ;  /* 0x0000000e140872a5 */ /* 0x000fe2000f8e0008 */
[----:B------:R-:W-:Y:S01]  /*a660*/  BSSY B0, `(.L_x_3291) ;  /* 0x00001cf000007945 */ /* 0x000fe20003800000 */
[----:B------:R-:W-:Y:S01]  /*a670*/  ULDC UR11, c[0x0][0x2e8] ;  /* 0x0000ba00000b7ab9 */ /* 0x000fe20000000800 */
[----:B------:R-:W-:Y:S01]  /*a680*/  UIMAD UR7, UR20, UR15, UR7 ;  /* 0x0000000f140772a4 */ /* 0x000fe2000f8e0207 */
[----:B------:R-:W-:Y:S01]  /*a690*/  R2UR UR13, R11 ;  /* 0x000000000b0d72ca */ /* 0x000fe200000e0000 */
[----:B------:R-:W-:Y:S01]  /*a6a0*/  UISETP.NE.AND UP0, UPT, UR11, 0x1, UPT ;  /* 0x000000010b00788c */ /* 0x000fe2000bf05270 */
[----:B------:R-:W-:Y:S01]  /*a6b0*/  IMAD.MOV.U32 R2, RZ, RZ, RZ ;  /* 0x000000ffff027224 */ /* 0x000fe200078e00ff */
[----:B------:R-:W-:Y:S01]  /*a6c0*/  ULDC.64 UR14, c[0x0][0x720] ;  /* 0x0001c800000e7ab9 */ /* 0x000fe20000000a00 */
[----:B------:R-:W-:Y:S01]  /*a6d0*/  VOTEU.ANY UP1, P1 ;  /* 0x00000000003f7886 */ /* 0x000fe20000820100 */
[----:B------:R-:W-:-:S02]  /*a6e0*/  UIADD3 UR5, UR5, UR10, URZ ;  /* 0x0000000a05057290 */ /* 0x000fc4000fffe03f */
[----:B------:R-:W-:Y:S02]  /*a6f0*/  UIADD3 UR9, UR9, UR7, URZ ;  /* 0x0000000709097290 */ /* 0x000fe4000fffe03f */
[----:B------:R-:W-:Y:S02]  /*a700*/  USEL UR21, UR21, URZ, !UP1 ;  /* 0x0000003f15157287 */ /* 0x000fe4000c800000 */
[----:B------:R-:W-:Y:S01]  /*a710*/  UIMAD UR7, UR12, UR14, URZ ;  /* 0x0000000e0c0772a4 */ /* 0x000fe2000f8e023f */
[----:B------:R-:W-:Y:S01]  /*a720*/  ELECT P0, URZ, PT ;  /* 0x00000000003f782f */ /* 0x000fe20003800000 */
[----:B------:R-:W-:Y:S01]  /*a730*/  ULDC.64 UR16, c[0x0][0x738] ;  /* 0x0001ce0000107ab9 */ /* 0x000fe20000000a00 */
[----:B------:R-:W-:Y:S02]  /*a740*/  UIMAD.WIDE.U32 UR22, UR14, UR21, UR4 ;  /* 0x000000150e1672a5 */ /* 0x000fe4000f8e0004 */
[----:B------:R-:W-:Y:S02]  /*a750*/  UIMAD UR5, UR15, UR21, UR7 ;  /* 0x000000150f0572a4 */ /* 0x000fe4000f8e0207 */
[----:B------:R-:W-:-:S02]  /*a760*/  UIMAD.WIDE.U32 UR14, UR16, UR21, UR8 ;  /* 0x00000015100e72a5 */ /* 0x000fc4000f8e0008 */
[----:B------:R-:W-:Y:S01]  /*a770*/  UIMAD UR10, UR12, UR16, URZ ;  /* 0x000000100c0a72a4 */ /* 0x000fe2000f8e023f */
[----:B------:R-:W-:Y:S01]  /*a780*/  @UP0 ULDC UR8, c[0x0][0x2ec] ;  /* 0x0000bb0000080ab9 */ /* 0x000fe20000000800 */
[----:B------:R-:W-:Y:S01]  /*a790*/  @UP0 ULDC UR7, c[0x0][0x2f0] ;  /* 0x0000bc0000070ab9 */ /* 0x000fe20000000800 */
[----:B------:R-:W-:Y:S02]  /*a7a0*/  UIMAD.WIDE.U32 UR8, UR20, UR8, URZ ;  /* 0x00000008140872a5 */ /* 0x000fe4000f8e003f */
[----:B------:R-:W-:Y:S01]  /*a7b0*/  UMOV UR12, UR20 ;  /* 0x00000014000c7c82 */ /* 0x000fe20008000000 */
[----:B------:R-:W-:Y:S02]  /*a7c0*/  UIMAD UR4, UR17, UR21, UR10 ;  /* 0x00000015110472a4 */ /* 0x000fe4000f8e020a */
[----:B------:R-:W-:Y:S02]  /*a7d0*/  ULEA UR11, UR18, UR19, 0x7 ;  /* 0x00000013120b7291 */ /* 0x000fe4000f8e383f */
        /* <DEDUP_REMOVED lines=9> */
.L_x_3333:
        /* <DEDUP_REMOVED lines=15> */
.L_x_3297:
        /* <DEDUP_REMOVED lines=92> */
.L_x_3308:
[----:B-123--:R-:W-:-:S04]  /*af20*/  SHF.L.U32 R18, R10, 0x1f, RZ ;  /* 0x0000001f0a127819 */ /* 0x00efc800000006ff */
[----:B------:R-:W2:Y:S02]  /*af30*/  SYNCS.PHASECHK.TRANS64.TRYWAIT P1, [R15+URZ+0x30840], R18 ;  /* 0x030840120f0075a7 */ /* 0x000ea4000802017f */
[----:B--2---:R-:W-:Y:S05]  /*af40*/  @!P1 BRA `(.L_x_3300) ;  /* 0x0000001800609947 */ /* 0x004fea0003800000 */
.L_x_3334:
        /* <DEDUP_REMOVED lines=8> */
.L_x_3301:
        /* <DEDUP_REMOVED lines=37> */
.L_x_3335:
        /* <DEDUP_REMOVED lines=8> */
.L_x_3303:
        /* <DEDUP_REMOVED lines=37> */
.L_x_3336:
        /* <DEDUP_REMOVED lines=8> */
.L_x_3305:
        /* <DEDUP_REMOVED lines=31> */
.L_x_3338:
        /* <DEDUP_REMOVED lines=8> */
.L_x_3307:
        /* <DEDUP_REMOVED lines=37> */
.L_x_3299:
[----:B------:R-:W4:Y:S02]  /*ba30*/  LDL.LU R4, [R1+0x4] ;  /* 0x0000040001047983 */ /* 0x000f240000300800 */
[----:B----4-:R-:W-:Y:S02]  /*ba40*/  ISETP.NE.AND P1, PT, R4, RZ, PT ;  /* 0x000000ff0400720c */ /* 0x010fe40003f25270 */
[----:B------:R4:W5:Y:S11]  /*ba50*/  LDL R4, [R1] ;  /* 0x0000000001047983 */ /* 0x0009760000100800 */
[----:B----4-:R-:W-:Y:S05]  /*ba60*/  @!P1 BRA `(.L_x_3298) ;  /* 0x00000004005c9947 */ /* 0x010fea0003800000 */
[----:B------:R-:W-:-:S04]  /*ba70*/  SHF.L.U32 R12, R10, 0x1f, RZ ;  /* 0x0000001f0a0c7819 */ /* 0x000fc800000006ff */
[----:B------:R-:W4:Y:S02]  /*ba80*/  SYNCS.PHASECHK.TRANS64.TRYWAIT P1, [R15+URZ+0x30840], R12 ;  /* 0x0308400c0f0075a7 */ /* 0x000f24000802017f */
[----:B----4-:R-:W-:Y:S05]  /*ba90*/  @!P1 BRA `(.L_x_3309) ;  /* 0x0000000c00e09947 */ /* 0x010fea0003800000 */
.L_x_3339:
        /* <DEDUP_REMOVED lines=8> */
.L_x_3310:
        /* <DEDUP_REMOVED lines=34> */
.L_x_3340:
        /* <DEDUP_REMOVED lines=8> */
.L_x_3312:
        /* <DEDUP_REMOVED lines=34> */
.L_x_3298:
[----:B------:R-:W1:Y:S01]  /*bfe0*/  S2R R0, SR_TID.X ;  /* 0x0000000000007919 */ /* 0x000e620000002100 */
[----:B------:R-:W-:Y:S01]  /*bff0*/  IMAD R3, R16, 0x8, R15 ;  /* 0x0000000810037824 */ /* 0x000fe200078e020f */
[----:B-1----:R-:W-:Y:S02]  /*c000*/  LOP3.LUT R2, R0, 0x7f, RZ, 0xc0, !PT ;  /* 0x0000007f00027812 */ /* 0x002fe400078ec0ff */
[----:B------:R-:W-:Y:S02]  /*c010*/  SHF.L.U32 R0, R10, 0x1f, RZ ;  /* 0x0000001f0a007819 */ /* 0x000fe400000006ff */
[----:B------:R-:W-:Y:S02]  /*c020*/  ISETP.NE.AND P1, PT, R2, RZ, PT ;  /* 0x000000ff0200720c */ /* 0x000fe40003f25270 */
[----:B------:R-:W1:Y:S02]  /*c030*/  SYNCS.PHASECHK.TRANS64.TRYWAIT P0, [R3+URZ+0x30840], R0 ;  /* 0x03084000030075a7 */ /* 0x000e64000800017f */
[----:B-1----:R-:W-:Y:S09]  /*c040*/  @!P0 BRA `(.L_x_3313) ;  /* 0x00000008009c8947 */ /* 0x002ff20003800000 */
.L_x_3341:
[----:B------:R-:W-:Y:S05]  /*c050*/  @P1 BRA `(.L_x_3314) ;  /* 0x0000000000181947 */ /* 0x000fea0003800000 */
[----:B------:R-:W1:Y:S01]  /*c060*/  S2R R2, SR_TID.X ;  /* 0x0000000000027919 */ /* 0x000e620000002100 */
[----:B------:R-:W-:-:S04]  /*c070*/  IMAD.MOV.U32 R0, RZ, RZ, 0x4100 ;  /* 0x00004100ff007424 */ /* 0x000fc800078e00ff */
[----:B------:R1:W-:Y:S02]  /*c080*/  SYNCS.ARRIVE.TRANS64 RZ, [R3+URZ+0x30830], R0 ;  /* 0x0308300003ff79a7 */ /* 0x0003e4000800003f */
[----:B-1----:R-:W-:-:S13]  /*c090*/  LOP3.LUT P0, RZ, R2, 0x1f, RZ, 0xc0, !PT ;  /* 0x0000001f02ff7812 */ /* 0x002fda000780c0ff */
[----:B------:R-:W-:Y:S05]  /*c0a0*/  @!P0 BRA `(.L_x_3314) ;  /* 0x0000000000048947 */ /* 0x000fea0003800000 */
[----:B------:R-:W-:Y:S01]  /*c0b0*/  BPT.TRAP 0x1 ;  /* 0x000000040000795c */ /* 0x000fe20000300000 */
.L_x_3314:
        /* <DEDUP_REMOVED lines=41> */
.L_x_3295:
[----:B------:R-:W-:Y:S05]  /*c350*/  BSYNC B0 ;  /* 0x0000000000007941 */ /* 0x000fea0003800000 */
.L_x_3291:
[----:B------:R-:W-:-:S03]  /*c360*/  UMOV UR7, 0xffffffff ;  /* 0xffffffff00077882 */ /* 0x000fc60000000000 */
[----:B------:R-:W-:Y:S05]  /*c370*/  BRA.DIV UR7, `(.L_x_3315) ;  /* 0x0000000607e47947 */ /* 0x000fea000b800000 */
[----:B------:R-:W-:-:S13]  /*c380*/  ELECT P6, URZ, PT ;  /* 0x00000000003f782f */ /* 0x000fda00038c0000 */
.L_x_3344:
[----:B------:R-:W-:Y:S05]  /*c390*/  @!P6 BRA `(.L_x_3151) ;  /* 0x000000000084e947 */ /* 0x000fea0003800000 */
[----:B------:R-:W-:-:S06]  /*c3a0*/  ULOP3.LUT UR7, UR38, 0x2, URZ, 0xfc, !UPT ;  /* 0x0000000226077892 */ /* 0x000fcc000f8efc3f */
[----:B------:R-:W-:-:S05]  /*c3b0*/  IMAD.U32 R0, RZ, RZ, UR7 ;  /* 0x00000007ff007e24 */ /* 0x000fca000f8e00ff */
[----:B------:R-:W-:-:S13]  /*c3c0*/  ISETP.NE.AND P2, PT, R0, 0x3, PT ;  /* 0x000000030000780c */ /* 0x000fda0003f45270 */
[----:B------:R-:W-:Y:S05]  /*c3d0*/  @!P2 BRA `(.L_x_3316) ;  /* 0x000000000004a947 */ /* 0x000fea0003800000 */
[----:B------:R-:W-:Y:S01]  /*c3e0*/  BPT.TRAP 0x1 ;  /* 0x000000040000795c */ /* 0x000fe20000300000 */
.L_x_3316:
        /* <DEDUP_REMOVED lines=15> */
.L_x_3345:
[----:B------:R-:W2:Y:S02]  /*c4e0*/  SYNCS.PHASECHK.TRANS64.TRYWAIT P0, [R3+URZ], R0 ;  /* 0x00000000030075a7 */ /* 0x000ea4000800017f */
[----:B--2---:R-:W-:Y:S05]  /*c4f0*/  @!P0 BRA `(.L_x_3318) ;  /* 0x0000000400b88947 */ /* 0x004fea0003800000 */
.L_x_3346:
[----:B------:R-:W-:Y:S05]  /*c500*/  @!P2 BRA `(.L_x_3319) ;  /* 0x000000000004a947 */ /* 0x000fea0003800000 */
[----:B------:R-:W-:Y:S01]  /*c510*/  BPT.TRAP 0x1 ;  /* 0x000000040000795c */ /* 0x000fe20000300000 */
.L_x_3319:
[----:B--2---:R-:W-:-:S04]  /*c520*/  VIADD R3, R8, 0x30840 ;  /* 0x0003084008037836 */ /* 0x004fc80000000000 */
[----:B------:R-:W-:-:S04]  /*c530*/  IMAD R5, R2, 0x8, R3 ;  /* 0x0000000802057824 */ /* 0x000fc800078e0203 */
[----:B------:R-:W2:Y:S02]  /*c540*/  SYNCS.PHASECHK.TRANS64.TRYWAIT P0, [R5+URZ], R4 ;  /* 0x00000004050075a7 */ /* 0x000ea4000800017f */
[----:B--2---:R-:W-:Y:S05]  /*c550*/  @!P0 BRA `(.L_x_3320) ;  /* 0x0000000400b48947 */ /* 0x004fea0003800000 */
.L_x_3347:
[----:B------:R-:W-:-:S07]  /*c560*/  IMAD R3, R6, 0x8, R3 ;  /* 0x0000000806037824 */ /* 0x000fce00078e0203 */
.L_x_3321:
[----:B---3--:R3:W4:Y:S02]  /*c570*/  SYNCS.PHASECHK.TRANS64.TRYWAIT P0, [R3+URZ], R0 ;  /* 0x00000000030075a7 */ /* 0x008724000800017f */
[----:B----4-:R-:W-:Y:S05]  /*c580*/  @!P0 NANOSLEEP.SYNCS 0x989680 ;  /* 0x009896800000895d */ /* 0x010fea0003900000 */
[----:B------:R-:W4:Y:S02]  /*c590*/  @!P0 SYNCS.PHASECHK.TRANS64 P0, [R3+URZ], R0 ;  /* 0x00000000030085a7 */ /* 0x000f24000800007f */
[----:B----4-:R-:W-:Y:S05]  /*c5a0*/  @!P0 BRA `(.L_x_3321) ;  /* 0xfffffffc00f08947 */ /* 0x010fea000383ffff */
.L_x_3151:
[----:B------:R-:W-:Y:S05]  /*c5b0*/  BSYNC B6 ;  /* 0x0000000000067941 */ /* 0x000fea0003800000 */
.L_x_3143:
[----:B------:R-:W-:Y:S05]  /*c5c0*/  EXIT ;  /* 0x000000000000794d */ /* 0x000fea0003800000 */
.L_x_3161:
[----:B------:R-:W-:Y:S02]  /*c5d0*/  IMAD.MOV.U32 R12, RZ, RZ, RZ ;  /* 0x000000ffff0c7224 */ /* 0x000fe400078e00ff */
[----:B------:R-:W-:Y:S02]  /*c5e0*/  IMAD.MOV.U32 R11, RZ, RZ, 0x1f ;  /* 0x0000001fff0b7424 */ /* 0x000fe400078e00ff */
[----:B------:R-:W-:-:S07]  /*c5f0*/  IMAD.MOV.U32 R15, RZ, RZ, -0x1 ;  /* 0xffffffffff0f7424 */ /* 0x000fce00078e00ff */
[----:B------:R-:W-:Y:S05]  /*c600*/  WARPSYNC.COLLECTIVE R15, `(.L_x_3322) ;  /* 0x000000000f087348 */ /* 0x000fea0003c00000 */
[----:B------:R1:W2:Y:S02]  /*c610*/  SHFL.IDX P6, R14, R13, R12, R11 ;  /* 0x0000000c0d0e7389 */ /* 0x0002a400000c000b */
[----:B-12---:R-:W-:Y:S01]  /*c620*/  ENDCOLLECTIVE ;  /* 0x000000000000791b */ /* 0x006fe20003800000 */
.L_x_3322:
[----:B------:R-:W-:Y:S05]  /*c630*/  BRA `(.L_x_3323) ;  /* 0xffffff50008c7947 */ /* 0x000fea000383ffff */
.L_x_3163:
[----:B---3--:R3:W4:Y:S02]  /*c640*/  SYNCS.PHASECHK.TRANS64.TRYWAIT P0, [R228+URZ+0x30800], R9 ;  /* 0x03080009e40075a7 */ /* 0x008724000800017f */
[----:B----4-:R-:W-:Y:S05]  /*c650*/  @!P0 NANOSLEEP.SYNCS 0x989680 ;  /* 0x009896800000895d */ /* 0x010fea0003900000 */
[----:B------:R-:W4:Y:S02]  /*c660*/  @!P0 SYNCS.PHASECHK.TRANS64 P0, [R228+URZ+0x30800], R9 ;  /* 0x03080009e40085a7 */ /* 0x000f24000800007f */
[----:B----4-:R-:W-:Y:S05]  /*c670*/  @!P0 BRA `(.L_x_3163) ;  /* 0xfffffffc00f08947 */ /* 0x010fea000383ffff */
[----:B------:R-:W-:Y:S05]  /*c680*/  BRA `(.L_x_3162) ;  /* 0xffffff5000b47947 */ /* 0x000fea000383ffff */
.L_x_3167:
[----:B---3--:R3:W4:Y:S02]  /*c690*/  SYNCS.PHASECHK.TRANS64.TRYWAIT P1, [R0+URZ+0x30810], R9 ;  /* 0x03081009000075a7 */ /* 0x008724000802017f */
[----:B----4-:R-:W-:Y:S05]  /*c6a0*/  @!P1 NANOSLEEP.SYNCS 0x989680 ;  /* 0x009896800000995d */ /* 0x010fea0003900000 */
[----:B------:R-:W4:Y:S02]  /*c6b0*/  @!P1 SYNCS.PHASECHK.TRANS64 P1, [R0+URZ+0x30810], R9 ;  /* 0x03081009000095a7 */ /* 0x000f24000802007f */
[----:B----4-:R-:W-:Y:S05]  /*c6c0*/  @!P1 BRA `(.L_x_3167) ;  /* 0xfffffffc00f09947 */ /* 0x010fea000383ffff */
[----:B------:R-:W-:Y:S05]  /*c6d0*/  BRA `(.L_x_3166) ;  /* 0xffffff5800647947 */ /* 0x000fea000383ffff */
.L_x_3171:
[----:B------:R1:W1:Y:S02]  /*c6e0*/  SYNCS.PHASECHK.TRANS64.TRYWAIT P1, [R0+URZ+0x30830], R9 ;  /* 0x03083009000075a7 */ /* 0x000264000802017f */
[----:B-1----:R-:W-:Y:S05]  /*c6f0*/  @!P1 NANOSLEEP.SYNCS 0x989680 ;  /* 0x009896800000995d */ /* 0x002fea0003900000 */
[----:B------:R-:W1:Y:S02]  /*c700*/  @!P1 SYNCS.PHASECHK.TRANS64 P1, [R0+URZ+0x30830], R9 ;  /* 0x03083009000095a7 */ /* 0x000e64000802007f */
[----:B-1----:R-:W-:Y:S05]  /*c710*/  @!P1 BRA `(.L_x_3171) ;  /* 0xfffffffc00f09947 */ /* 0x002fea000383ffff */
[----:B------:R-:W-:Y:S05]  /*c720*/  BRA `(.L_x_3170) ;  /* 0xffffff5c00bc7947 */ /* 0x000fea000383ffff */
.L_x_3251:
[----:B------:R-:W-:Y:S01]  /*c730*/  BSSY B0, `(.L_x_3324) ;  /* 0x0000005000007945 */ /* 0x000fe20003800000 */
[----:B------:R-:W-:-:S07]  /*c740*/  IMAD.MOV.U32 R15, RZ, RZ, -0x1 ;  /* 0xffffffffff0f7424 */ /* 0x000fce00078e00ff */
[----:B------:R-:W-:Y:S05]  /*c750*/  WARPSYNC.COLLECTIVE R15, `(.L_x_3325) ;  /* 0x000000000f087348 */ /* 0x000fea0003c00000 */
[----:B------:R-:W-:Y:S01]  /*c760*/  NOP ;  /* 0x0000000000007918 */ /* 0x000fe20000000000 */
[----:B------:R-:W-:Y:S01]  /*c770*/  ENDCOLLECTIVE ;  /* 0x000000000000791b */ /* 0x000fe20003800000 */
.L_x_3325:
[----:B------:R-:W-:Y:S05]  /*c780*/  BSYNC B0 ;  /* 0x0000000000007941 */ /* 0x000fea0003800000 */
.L_x_3324:
[----:B------:R-:W-:Y:S05]  /*c790*/  BRA `(.L_x_3326) ;  /* 0xffffffc400087947 */ /* 0x000fea000383ffff */
.L_x_3264:
[----:B------:R-:W-:Y:S01]  /*c7a0*/  BSSY B0, `(.L_x_3327) ;  /* 0x0000005000007945 */ /* 0x000fe20003800000 */
[----:B------:R-:W-:-:S07]  /*c7b0*/  IMAD.MOV.U32 R15, RZ, RZ, -0x1 ;  /* 0xffffffffff0f7424 */ /* 0x000fce00078e00ff */
[----:B------:R-:W-:Y:S05]  /*c7c0*/  WARPSYNC.COLLECTIVE R15, `(.L_x_3328) ;  /* 0x000000000f087348 */ /* 0x000fea0003c00000 */
[----:B------:R-:W-:Y:S01]  /*c7d0*/  NOP ;  /* 0x0000000000007918 */ /* 0x000fe20000000000 */
[----:B------:R-:W-:Y:S01]  /*c7e0*/  ENDCOLLECTIVE ;  /* 0x000000000000791b */ /* 0x000fe20003800000 */
.L_x_3328:
[----:B------:R-:W-:Y:S05]  /*c7f0*/  BSYNC B0 ;  /* 0x0000000000007941 */ /* 0x000fea0003800000 */
.L_x_3327:
[----:B------:R-:W-:Y:S05]  /*c800*/  BRA `(.L_x_3329) ;  /* 0xffffffc800b87947 */ /* 0x000fea000383ffff */
.L_x_3276:
[----:B------:R-:W-:Y:S01]  /*c810*/  BSSY B0, `(.L_x_3330) ;  /* 0x0000005000007945 */ /* 0x000fe20003800000 */
[----:B------:R-:W-:-:S07]  /*c820*/  IMAD.MOV.U32 R15, RZ, RZ, -0x1 ;  /* 0xffffffffff0f7424 */ /* 0x000fce00078e00ff */
[----:B------:R-:W-:Y:S05]  /*c830*/  WARPSYNC.COLLECTIVE R15, `(.L_x_3331) ;  /* 0x000000000f087348 */ /* 0x000fea0003c00000 */
[----:B------:R-:W-:Y:S01]  /*c840*/  NOP ;  /* 0x0000000000007918 */ /* 0x000fe20000000000 */
[----:B------:R-:W-:Y:S01]  /*c850*/  ENDCOLLECTIVE ;  /* 0x000000000000791b */ /* 0x000fe20003800000 */
.L_x_3331:
[----:B------:R-:W-:Y:S05]  /*c860*/  BSYNC B0 ;  /* 0x0000000000007941 */ /* 0x000fea0003800000 */
.L_x_3330:
[----:B------:R-:W-:Y:S05]  /*c870*/  BRA `(.L_x_3332) ;  /* 0xffffffcc00f87947 */ /* 0x000fea000383ffff */
.L_x_3296:
[----:B-1----:R1:W2:Y:S02]  /*c880*/  SYNCS.PHASECHK.TRANS64.TRYWAIT P0, [R15+URZ+0x30820], R2 ;  /* 0x030820020f0075a7 */ /* 0x0022a4000800017f */
[----:B--2---:R-:W-:Y:S05]  /*c890*/  @!P0 NANOSLEEP.SYNCS 0x989680 ;  /* 0x009896800000895d */ /* 0x004fea0003900000 */
[----:B------:R-:W2:Y:S02]  /*c8a0*/  @!P0 SYNCS.PHASECHK.TRANS64 P0, [R15+URZ+0x30820], R2 ;  /* 0x030820020f0085a7 */ /* 0x000ea4000800007f */
[----:B--2---:R-:W-:Y:S05]  /*c8b0*/  @!P0 BRA `(.L_x_3296) ;  /* 0xfffffffc00f08947 */ /* 0x004fea000383ffff */
[----:B------:R-:W-:Y:S05]  /*c8c0*/  BRA `(.L_x_3333) ;  /* 0xffffffdc00e87947 */ /* 0x000fea000383ffff */
.L_x_3300:
[----:B--2---:R2:W3:Y:S02]  /*c8d0*/  SYNCS.PHASECHK.TRANS64.TRYWAIT P1, [R15+URZ+0x30840], R18 ;  /* 0x030840120f0075a7 */ /* 0x0044e4000802017f */
[----:B---3--:R-:W-:Y:S05]  /*c8e0*/  @!P1 NANOSLEEP.SYNCS 0x989680 ;  /* 0x009896800000995d */ /* 0x008fea0003900000 */
[----:B------:R-:W3:Y:S02]  /*c8f0*/  @!P1 SYNCS.PHASECHK.TRANS64 P1, [R15+URZ+0x30840], R18 ;  /* 0x030840120f0095a7 */ /* 0x000ee4000802007f */
[----:B---3--:R-:W-:Y:S05]  /*c900*/  @!P1 BRA `(.L_x_3300) ;  /* 0xfffffffc00f09947 */ /* 0x008fea000383ffff */
[----:B------:R-:W-:Y:S05]  /*c910*/  BRA `(.L_x_3334) ;  /* 0xffffffe4008c7947 */ /* 0x000fea000383ffff */
.L_x_3302:
[----:B-1----:R1:W3:Y:S02]  /*c920*/  SYNCS.PHASECHK.TRANS64.TRYWAIT P1, [R15+URZ+0x30828], R18 ;  /* 0x030828120f0075a7 */ /* 0x0022e4000802017f */
[----:B---3--:R-:W-:Y:S05]  /*c930*/  @!P1 NANOSLEEP.SYNCS 0x989680 ;  /* 0x009896800000995d */ /* 0x008fea0003900000 */
[----:B------:R-:W3:Y:S02]  /*c940*/  @!P1 SYNCS.PHASECHK.TRANS64 P1, [R15+URZ+0x30828], R18 ;  /* 0x030828120f0095a7 */ /* 0x000ee4000802007f */
[----:B---3--:R-:W-:Y:S05]  /*c950*/  @!P1 BRA `(.L_x_3302) ;  /* 0xfffffffc00f09947 */ /* 0x008fea000383ffff */
[----:B------:R-:W-:Y:S05]  /*c960*/  BRA `(.L_x_3335) ;  /* 0xffffffe8002c7947 */ /* 0x000fea000383ffff */
.L_x_3304:
[----:B---3--:R3:W4:Y:S02]  /*c970*/  SYNCS.PHASECHK.TRANS64.TRYWAIT P1, [R15+URZ+0x30848], R18 ;  /* 0x030848120f0075a7 */ /* 0x008724000802017f */
[----:B----4-:R-:W-:Y:S05]  /*c980*/  @!P1 NANOSLEEP.SYNCS 0x989680 ;  /* 0x009896800000995d */ /* 0x010fea0003900000 */
[----:B------:R-:W4:Y:S02]  /*c990*/  @!P1 SYNCS.PHASECHK.TRANS64 P1, [R15+URZ+0x30848], R18 ;  /* 0x030848120f0095a7 */ /* 0x000f24000802007f */
[----:B----4-:R-:W-:Y:S05]  /*c9a0*/  @!P1 BRA `(.L_x_3304) ;  /* 0xfffffffc00f09947 */ /* 0x010fea000383ffff */
[----:B------:R-:W-:Y:S05]  /*c9b0*/  BRA `(.L_x_3336) ;  /* 0xffffffe800cc7947 */ /* 0x000fea000383ffff */
.L_x_3306:
[----:B------:R-:W-:-:S07]  /*c9c0*/  SHF.L.U32 R4, R10, 0x1f, RZ ;  /* 0x0000001f0a047819 */ /* 0x000fce00000006ff */
.L_x_3337:
[----:B----4-:R4:W1:Y:S02]  /*c9d0*/  SYNCS.PHASECHK.TRANS64.TRYWAIT P1, [R15+URZ+0x30820], R4 ;  /* 0x030820040f0075a7 */ /* 0x010864000802017f */
[----:B-1----:R-:W-:Y:S05]  /*c9e0*/  @!P1 NANOSLEEP.SYNCS 0x989680 ;  /* 0x009896800000995d */ /* 0x002fea0003900000 */
[----:B------:R-:W1:Y:S02]  /*c9f0*/  @!P1 SYNCS.PHASECHK.TRANS64 P1, [R15+URZ+0x30820], R4 ;  /* 0x030820040f0095a7 */ /* 0x000e64000802007f */
[----:B-1----:R-:W-:Y:S05]  /*ca00*/  @!P1 BRA `(.L_x_3337) ;  /* 0xfffffffc00f09947 */ /* 0x002fea000383ffff */
[----:B------:R-:W-:Y:S05]  /*ca10*/  BRA `(.L_x_3338) ;  /* 0xffffffec00507947 */ /* 0x000fea000383ffff */
.L_x_3309:
[----:B----4-:R4:W1:Y:S02]  /*ca20*/  SYNCS.PHASECHK.TRANS64.TRYWAIT P1, [R15+URZ+0x30840], R12 ;  /* 0x0308400c0f0075a7 */ /* 0x010864000802017f */
[----:B-1----:R-:W-:Y:S05]  /*ca30*/  @!P1 NANOSLEEP.SYNCS 0x989680 ;  /* 0x009896800000995d */ /* 0x002fea0003900000 */
[----:B------:R-:W1:Y:S02]  /*ca40*/  @!P1 SYNCS.PHASECHK.TRANS64 P1, [R15+URZ+0x30840], R12 ;  /* 0x0308400c0f0095a7 */ /* 0x000e64000802007f */
[----:B-1----:R-:W-:Y:S05]  /*ca50*/  @!P1 BRA `(.L_x_3309) ;  /* 0xfffffffc00f09947 */ /* 0x002fea000383ffff */
[----:B------:R-:W-:Y:S05]  /*ca60*/  BRA `(.L_x_3339) ;  /* 0xfffffff0000c7947 */ /* 0x000fea000383ffff */
.L_x_3311:
[----:B-1----:R1:W2:Y:S02]  /*ca70*/  SYNCS.PHASECHK.TRANS64.TRYWAIT P1, [R15+URZ+0x30828], R12 ;  /* 0x0308280c0f0075a7 */ /* 0x0022a4000802017f */
[----:B--2---:R-:W-:Y:S05]  /*ca80*/  @!P1 NANOSLEEP.SYNCS 0x989680 ;  /* 0x009896800000995d */ /* 0x004fea0003900000 */
[----:B------:R-:W2:Y:S02]  /*ca90*/  @!P1 SYNCS.PHASECHK.TRANS64 P1, [R15+URZ+0x30828], R12 ;  /* 0x0308280c0f0095a7 */ /* 0x000ea4000802007f */
[----:B--2---:R-:W-:Y:S05]  /*caa0*/  @!P1 BRA `(.L_x_3311) ;  /* 0xfffffffc00f09947 */ /* 0x004fea000383ffff */
[----:B------:R-:W-:Y:S05]  /*cab0*/  BRA `(.L_x_3340) ;  /* 0xfffffff000a07947 */ /* 0x000fea000383ffff */
.L_x_3313:
[----:B------:R1:W1:Y:S02]  /*cac0*/  SYNCS.PHASECHK.TRANS64.TRYWAIT P0, [R3+URZ+0x30840], R0 ;  /* 0x03084000030075a7 */ /* 0x000264000800017f */
[----:B-1----:R-:W-:Y:S05]  /*cad0*/  @!P0 NANOSLEEP.SYNCS 0x989680 ;  /* 0x009896800000895d */ /* 0x002fea0003900000 */
[----:B------:R-:W1:Y:S02]  /*cae0*/  @!P0 SYNCS.PHASECHK.TRANS64 P0, [R3+URZ+0x30840], R0 ;  /* 0x03084000030085a7 */ /* 0x000e64000800007f */
[----:B-1----:R-:W-:Y:S05]  /*caf0*/  @!P0 BRA `(.L_x_3313) ;  /* 0xfffffffc00f08947 */ /* 0x002fea000383ffff */
[----:B------:R-:W-:Y:S05]  /*cb00*/  BRA `(.L_x_3341) ;  /* 0xfffffff400507947 */ /* 0x000fea000383ffff */
.L_x_3315:
[----:B------:R-:W-:Y:S01]  /*cb10*/  BSSY B0, `(.L_x_3342) ;  /* 0x0000006000007945 */ /* 0x000fe20003800000 */
[----:B------:R-:W-:-:S07]  /*cb20*/  IMAD.MOV.U32 R15, RZ, RZ, -0x1 ;  /* 0xffffffffff0f7424 */ /* 0x000fce00078e00ff */
[----:B------:R-:W-:Y:S05]  /*cb30*/  WARPSYNC.COLLECTIVE R15, `(.L_x_3343) ;  /* 0x000000000f0c7348 */ /* 0x000fea0003c00000 */
[----:B------:R-:W-:Y:S02]  /*cb40*/  ELECT P6, UR62, PT ;  /* 0x00000000003e782f */ /* 0x000fe400038c0000 */
[----:B------:R-:W-:Y:S01]  /*cb50*/  MOV R14, UR62 ;  /* 0x0000003e000e7c02 */ /* 0x000fe20008000f00 */
[----:B------:R-:W-:Y:S10]  /*cb60*/  ENDCOLLECTIVE ;  /* 0x000000000000791b */ /* 0x000ff40003800000 */
.L_x_3343:
[----:B------:R-:W-:Y:S05]  /*cb70*/  BSYNC B0 ;  /* 0x0000000000007941 */ /* 0x000fea0003800000 */
.L_x_3342:
[----:B------:R-:W-:Y:S05]  /*cb80*/  BRA `(.L_x_3344) ;  /* 0xfffffff800007947 */ /* 0x000fea000383ffff */
.L_x_3317:
[----:B-1----:R1:W2:Y:S02]  /*cb90*/  SYNCS.PHASECHK.TRANS64.TRYWAIT P0, [R7+URZ], R4 ;  /* 0x00000004070075a7 */ /* 0x0022a4000800017f */
[----:B--2---:R-:W-:Y:S05]  /*cba0*/  @!P0 NANOSLEEP.SYNCS 0x989680 ;  /* 0x009896800000895d */ /* 0x004fea0003900000 */
[----:B------:R-:W2:Y:S02]  /*cbb0*/  @!P0 SYNCS.PHASECHK.TRANS64 P0, [R7+URZ], R4 ;  /* 0x00000004070085a7 */ /* 0x000ea4000800007f */
[----:B--2---:R-:W-:Y:S05]  /*cbc0*/  @!P0 BRA `(.L_x_3317) ;  /* 0xfffffffc00f08947 */ /* 0x004fea000383ffff */
[----:B------:R-:W-:Y:S05]  /*cbd0*/  BRA `(.L_x_3345) ;  /* 0xfffffff800407947 */ /* 0x000fea000383ffff */
.L_x_3318:
[----:B--2---:R2:W3:Y:S02]  /*cbe0*/  SYNCS.PHASECHK.TRANS64.TRYWAIT P0, [R3+URZ], R0 ;  /* 0x00000000030075a7 */ /* 0x0044e4000800017f */
[----:B---3--:R-:W-:Y:S05]  /*cbf0*/  @!P0 NANOSLEEP.SYNCS 0x989680 ;  /* 0x009896800000895d */ /* 0x008fea0003900000 */
[----:B------:R-:W3:Y:S02]  /*cc00*/  @!P0 SYNCS.PHASECHK.TRANS64 P0, [R3+URZ], R0 ;  /* 0x00000000030085a7 */ /* 0x000ee4000800007f */
[----:B---3--:R-:W-:Y:S05]  /*cc10*/  @!P0 BRA `(.L_x_3318) ;  /* 0xfffffffc00f08947 */ /* 0x008fea000383ffff */
[----:B------:R-:W-:Y:S05]  /*cc20*/  BRA `(.L_x_3346) ;  /* 0xfffffff800347947 */ /* 0x000fea000383ffff */
.L_x_3320:
[----:B--2---:R2:W3:Y:S02]  /*cc30*/  SYNCS.PHASECHK.TRANS64.TRYWAIT P0, [R5+URZ], R4 ;  /* 0x00000004050075a7 */ /* 0x0044e4000800017f */
[----:B---3--:R-:W-:Y:S05]  /*cc40*/  @!P0 NANOSLEEP.SYNCS 0x989680 ;  /* 0x009896800000895d */ /* 0x008fea0003900000 */
[----:B------:R-:W3:Y:S02]  /*cc50*/  @!P0 SYNCS.PHASECHK.TRANS64 P0, [R5+URZ], R4 ;  /* 0x00000004050085a7 */ /* 0x000ee4000800007f */
[----:B---3--:R-:W-:Y:S05]  /*cc60*/  @!P0 BRA `(.L_x_3320) ;  /* 0xfffffffc00f08947 */ /* 0x008fea000383ffff */
[----:B------:R-:W-:Y:S05]  /*cc70*/  BRA `(.L_x_3347) ;  /* 0xfffffff800387947 */ /* 0x000fea000383ffff */
.L_x_3348:
        /* <DEDUP_REMOVED lines=16> */
.L_x_3707:


//--------------------- .text._ZN7cutlass13device_kernelIN5flash11enable_sm90INS1_16FlashAttnBwdSm90INS1_25CollectiveMainloopBwdSm90ILi2ELi2ELi2EN4cute5tupleIJNS5_1CILi1EEES8_S8_EEENS6_IJNS7_ILi64EEENS7_ILi128EEESB_EEENS_10bfloat16_tEfNS_4arch4Sm90ELb1ELb0ELb0ELb1ELb0ELb1ELb0ELb0ELi2ELi1ELi2ELi1ELb0EEENS1_24CollectiveEpilogueBwdGQAISC_fSF_Li256ELb1ELb0EEENS1_25SingleTileBwdLPTSchedulerILb1ELi128ELb0EEEEEEEEEvNT_6ParamsE --------------------------
	.section	.text._ZN7cutlass13device_kernelIN5flash11enable_sm90INS1_16FlashAttnBwdSm90INS1_25CollectiveMainloopBwdSm90ILi2ELi2ELi2EN4cute5tupleIJNS5_1CILi1EEES8_S8_EEENS6_IJNS7_ILi64EEENS7_ILi128EEESB_EEENS_10bfloat16_tEfNS_4arch4Sm90ELb1ELb0ELb0ELb1ELb0ELb1ELb0ELb0ELi2ELi1ELi2ELi1ELb0EEENS1_24CollectiveEpilogueBwdGQAISC_fSF_Li256ELb1ELb0EEENS1_25SingleTileBwdLPTSchedulerILb1ELi128ELb0EEEEEEEEEvNT_6ParamsE,"ax",@progbits
	.align	128
.text._ZN7cutlass13device_kernelIN5flash11enable_sm90INS1_16FlashAttnBwdSm90INS1_25CollectiveMainloopBwdSm90ILi2ELi2ELi2EN4cute5tupleIJNS5_1CILi1EEES8_S8_EEENS6_IJNS7_ILi64EEENS7_ILi128EEESB_EEENS_10bfloat16_tEfNS_4arch4Sm90ELb1ELb0ELb0ELb1ELb0ELb1ELb0ELb0ELi2ELi1ELi2ELi1ELb0EEENS1_24CollectiveEpilogueBwdGQAISC_fSF_Li256ELb1ELb0EEENS1_25SingleTileBwdLPTSchedulerILb1ELi128ELb0EEEEEEEEEvNT_6ParamsE:
        .type           _ZN7cutlass13device_kernelIN5flash11enable_sm90INS1_16FlashAttnBwdSm90INS1_25CollectiveMainloopBwdSm90ILi2ELi2ELi2EN4cute5tupleIJNS5_1CILi1EEES8_S8_EEENS6_IJNS7_ILi64EEENS7_ILi128EEESB_EEENS_10bfloat16_tEfNS_4arch4Sm90ELb1ELb0ELb0ELb1ELb0ELb1ELb0ELb0ELi2ELi1ELi2ELi1ELb0EEENS1_24CollectiveEpilogueBwdGQAISC_fSF_Li256ELb1ELb0EEENS1_25SingleTileBwdLPTSchedulerILb1ELi128ELb0EEEEEEEEEvNT_6ParamsE,@function
        .size           _ZN7cutlass13device_kernelIN5flash11enable_sm90INS1_16FlashAttnBwdSm90INS1_25CollectiveMainloopBwdSm90ILi2ELi2ELi2EN4cute5tupleIJNS5_1CILi1EEES8_S8_EEENS6_IJNS7_ILi64EEENS7_ILi128EEESB_EEENS_10bfloat16_tEfNS_4arch4Sm90ELb1ELb0ELb0ELb1ELb0ELb1ELb0ELb0ELi2ELi1ELi2ELi1ELb0EEENS1_24CollectiveEpilogueBwdGQAISC_fSF_Li256ELb1ELb0EEENS1_25SingleTileBwdLPTSchedulerILb1ELi128ELb0EEEEEEEEEvNT_6ParamsE,(.L_x_3708 - _ZN7cutlass13device_kernelIN5flash11enable_sm90INS1_16FlashAttnBwdSm90INS1_25CollectiveMainloopBwdSm90ILi2ELi2ELi2EN4cute5tupleIJNS5_1CILi1EEES8_S8_EEENS6_IJNS7_ILi64EEENS7_ILi128EEESB_EEENS_10bfloat16_tEfNS_4arch4Sm90ELb1ELb0ELb0ELb1ELb0ELb1ELb0ELb0ELi2ELi1ELi2ELi1ELb0EEENS1_24CollectiveEpilogueBwdGQAISC_fSF_Li256ELb1ELb0EEENS1_25SingleTileBwdLPTSchedulerILb1ELi128ELb0EEEEEEEEEvNT_6ParamsE)
        .other          _ZN7cutlass13device_kernelIN5flash11enable_sm90INS1_16FlashAttnBwdSm90INS1_25CollectiveMainloopBwdSm90ILi2ELi2ELi2EN4cute5tupleIJNS5_1CILi1EEES8_S8_EEENS6_IJNS7_ILi64EEENS7_ILi128EEESB_EEENS_10bfloat16_tEfNS_4arch4Sm90ELb1ELb0ELb0ELb1ELb0ELb1ELb0ELb0ELi2ELi1ELi2ELi1ELb0EEENS1_24CollectiveEpilogueBwdGQAISC_fSF_Li256ELb1ELb0EEENS1_25SingleTileBwdLPTSchedulerILb1ELi128ELb0EEEEEEEEEvNT_6ParamsE,@"STO_CUDA_ENTRY STV_DEFAULT"
_ZN7cutlass13device_kernelIN5flash11enable_sm90INS1_16FlashAttnBwdSm90INS1_25CollectiveMainloopBwdSm90ILi2ELi2ELi2EN4cute5tupleIJNS5_1CILi1EEES8_S8_EEENS6_IJNS7_ILi64EEENS7_ILi128EEESB_EEENS_10bfloat16_tEfNS_4arch4Sm90ELb1ELb0ELb0ELb1ELb0ELb1ELb0ELb0ELi2ELi1ELi2ELi1ELb0EEENS1_24CollectiveEpilogueBwdGQAISC_fSF_Li256ELb1ELb0EEENS1_25SingleTileBwdLPTSchedulerILb1ELi128ELb0EEEEEEEEEvNT_6ParamsE:
        /* <DEDUP_REMOVED lines=24> */
.L_x_3350:
[----:B------:R-:W-:Y:S05]  /*0180*/  BSYNC B0 ;  /* 0x0000000000007941 */ /* 0x000fea0003800000 */
.L_x_3349:
        /* <DEDUP_REMOVED lines=37> */
.L_x_3351:
        /* <DEDUP_REMOVED lines=22> */
.L_x_3352:
[----:B------:R-:W-:Y:S01]  /*0540*/  PLOP3.LUT P0, PT, PT, PT, UP0, 0x80, 0x0 ;  /* 0x000000000000781c */ /* 0x000fe20003f0f008 */
[----:B------:R-:W-:Y:S01]  /*0550*/  NOP ;  /* 0x0000000000007918 */ /* 0x000fe20000000000 */
[----:B------:R-:W-:Y:S01]  /*0560*/  ULDC.64 UR46, c[0x0][0x208] ;  /* 0x00008200002e7ab9 */ /* 0x000fe20000000a00 */
[----:B------:R-:W-:Y:S01]  /*0570*/  BSSY B6, `(.L_x_3353) ;  /* 0x00008a0000067945 */ /* 0x000fe20003800000 */
[----:B-12-4-:R-:W-:Y:S09]  /*0580*/  BAR.SYNC.DEFER_BLOCKING 0x0 ;  /* 0x0000000000007b1d */ /* 0x016ff20000010000 */
[----:B------:R-:W-:Y:S05]  /*0590*/  @!P0 BRA `(.L_x_3354) ;  /* 0x0000004800bc8947 */ /* 0x000fea0003800000 */
.L_x_3355:
        /* <DEDUP_REMOVED lines=32> */
.L_x_3356:
[----:B------:R-:W-:Y:S01]  /*07a0*/  ULDC UR7, c[0x0][0x8cc] ;  /* 0x0002330000077ab9 */ /* 0x000fe20000000800 */
[----:B------:R-:W-:Y:S01]  /*07b0*/  UMOV UR36, UR10 ;  /* 0x0000000a00247c82 */ /* 0x000fe20008000000 */
[----:B------:R-:W-:-:S11]  /*07c0*/  UISETP.NE.AND UP0, UPT, UR7, 0x1, UPT ;  /* 0x000000010700788c */ /* 0x000fd6000bf05270 */
[----:B------:R-:W-:Y:S02]  /*07d0*/  @UP0 ULDC.64 UR8, c[0x0][0x8d0] ;  /* 0x0002340000080ab9 */ /* 0x000fe40000000a00 */
[----:B------:R-:W-:-:S04]  /*07e0*/  UIMAD.WIDE.U32 UR4, UR10, UR8, URZ ;  /* 0x000000080a0472a5 */ /* 0x000fc8000f8e003f */
[----:B------:R-:W-:-:S04]  /*07f0*/  @UP0 USHF.R.U32.HI UR36, URZ, UR9, UR5 ;  /* 0x000000093f240299 */ /* 0x000fc80008011605 */
[----:B------:R-:W-:-:S12]  /*0800*/  UIMAD UR4, UR36, UR7, URZ ;  /* 0x00000007240472a4 */ /* 0x000fd8000f8e023f */
.L_x_3357:
        /* <DEDUP_REMOVED lines=23> */
.L_x_3358:
        /* <DEDUP_REMOVED lines=14> */
.L_x_3360:
[----:B------:R-:W-:-:S05]  /*0a60*/  ULDC UR4, c[0x0][0x8f4] ;  /* 0x00023d0000047ab9 */ /* 0x000fca0000000800 */
.L_x_3359:
        /* <DEDUP_REMOVED lines=20> */
.L_x_3362:
        /* <DEDUP_REMOVED lines=14> */
.L_x_3363:
        /* <DEDUP_REMOVED lines=11> */
.L_x_3364:
        /* <DEDUP_REMOVED lines=13> */
.L_x_3365:
        /* <DEDUP_REMOVED lines=101> */
.L_x_3368:
        /* <DEDUP_REMOVED lines=15> */
.L_x_3367:
        /* <DEDUP_REMOVED lines=22> */
.L_x_3370:
        /* <DEDUP_REMOVED lines=15> */
.L_x_3369:
        /* <DEDUP_REMOVED lines=8> */
.L_x_3456:
        /* <DEDUP_REMOVED lines=15> */
.L_x_3372:
        /* <DEDUP_REMOVED lines=102> */
.L_x_3384:
[----:B------:R-:W-:-:S13]  /*1f70*/  ISETP.NE.AND P0, PT, R231, 0x3, PT ;  /* 0x00000003e700780c */ /* 0x000fda0003f05270 */
[----:B------:R-:W-:Y:S05]  /*1f80*/  @!P0 BRA `(.L_x_3374) ;  /* 0x0000000000048947 */ /* 0x000fea0003800000 */
[----:B------:R-:W-:Y:S01]  /*1f90*/  BPT.TRAP 0x1 ;  /* 0x000000040000795c */ /* 0x000fe20000300000 */
.L_x_3374:
[----:B------:R-:W-:Y:S01]  /*1fa0*/  IMAD R0, R3, 0x8, R228 ;  /* 0x0000000803007824 */ /* 0x000fe200078e02e4 */
[----:B------:R-:W-:-:S04]  /*1fb0*/  SHF.L.U32 R9, R4, 0x1f, RZ ;  /* 0x0000001f04097819 */ /* 0x000fc800000006ff */
[----:B------:R2:W3:Y:S01]  /*1fc0*/  SYNCS.PHASECHK.TRANS64.TRYWAIT P1, [R0+URZ+0x30810], R9 ;  /* 0x03081009000075a7 */ /* 0x0004e2000802017f */
[----:B------:R-:W-:Y:S05]  /*1fd0*/  @!P0 BRA `(.L_x_3375) ;  /* 0x0000000000048947 */ /* 0x000fea0003800000 */
[----:B------:R-:W-:Y:S01]  /*1fe0*/  BPT.TRAP 0x1 ;  /* 0x000000040000795c */ /* 0x000fe20000300000 */
.L_x_3375:
[----:B---3--:R-:W-:Y:S05]  /*1ff0*/  @P1 BRA `(.L_x_3376) ;  /* 0x0000000000081947 */ /* 0x008fea0003800000 */
[----:B------:R-:W3:Y:S02]  /*2000*/  SYNCS.PHASECHK.TRANS64.TRYWAIT P1, [R0+URZ+0x30810], R9 ;  /* 0x03081009000075a7 */ /* 0x000ee4000802017f */
[----:B---3--:R-:W-:Y:S05]  /*2010*/  @!P1 BRA `(.L_x_3377) ;  /* 0x00000070000c9947 */ /* 0x008fea0003800000 */
.L_x_3376:
        /* <DEDUP_REMOVED lines=81> */
.L_x_3378:
[----:B------:R1:W1:Y:S01]  /*2530*/  SYNCS.PHASECHK.TRANS64.TRYWAIT P1, [R0+URZ+0x30830], R9 ;  /* 0x03083009000075a7 */ /* 0x000262000802017f */
[----:B------:R-:W-:Y:S05]  /*2540*/  @!P0 BRA `(.L_x_3379) ;  /* 0x0000000000048947 */ /* 0x000fea0003800000 */
[----:B------:R-:W-:Y:S01]  /*2550*/  BPT.TRAP 0x1 ;  /* 0x000000040000795c */ /* 0x000fe20000300000 */
.L_x_3379:
[----:B------:R-:W-:-:S05]  /*2560*/  VIADD R6, R228, 0x20000 ;  /* 0x00020000e4067836 */ /* 0x000fca0000000000 */
[----:B------:R-:W-:-:S04]  /*2570*/  SHF.R.U32.HI R6, RZ, 0x4, R6 ;  /* 0x00000004ff067819 */ /* 0x000fc80000011606 */
[----:B------:R-:W-:-:S04]  /*2580*/  LOP3.LUT R225, R6, 0x3fff, RZ, 0xc0, !PT ;  /* 0x00003fff06e17812 */ /* 0x000fc800078ec0ff */
[----:B------:R-:W-:Y:S01]  /*2590*/  LOP3.LUT R6, R225, 0x10000, RZ, 0xfc, !PT ;  /* 0x00010000e1067812 */ /* 0x000fe200078efcff */
[----:B-1----:R-:W-:Y:S06]  /*25a0*/  @P1 BRA `(.L_x_3380) ;  /* 0x0000000000081947 */ /* 0x002fec0003800000 */
[----:B------:R-:W1:Y:S02]  /*25b0*/  SYNCS.PHASECHK.TRANS64.TRYWAIT P1, [R0+URZ+0x30830], R9 ;  /* 0x03083009000075a7 */ /* 0x000e64000802017f */
[----:B-1----:R-:W-:Y:S05]  /*25c0*/  @!P1 BRA `(.L_x_3381) ;  /* 0x0000006800b49947 */ /* 0x002fea0003800000 */
.L_x_3380:
        /* <DEDUP_REMOVED lines=406> */
.L_x_3382:
        /* <DEDUP_REMOVED lines=49> */
.L_x_3383:
        /* <DEDUP_REMOVED lines=78> */
.L_x_3366:
[----:B------:R-:W-:Y:S05]  /*4720*/  @P0 BRA `(.L_x_3361) ;  /* 0x0000004800100947 */ /* 0x000fea0003800000 */
[----:B------:R-:W-:Y:S01]  /*4730*/  ULDC.64 UR4, c[0x0][0x878] ;  /* 0x00021e0000047ab9 */ /* 0x000fe20000000a00 */
[----:B------:R-:W1:Y:S01]  /*4740*/  S2R R4, SR_TID.X ;  /* 0x0000000000047919 */ /* 0x000e620000002100 */
[----:B------:R-:W-:Y:S01]  /*4750*/  UISETP.NE.U32.AND UP0, UPT, UR4, URZ, UPT ;  /* 0x0000003f0400728c */ /* 0x000fe2000bf05070 */
[----:B------:R-:W2:Y:S01]  /*4760*/  S2UR UR10, SR_CgaCtaId ;  /* 0x00000000000a79c3 */ /* 0x000ea20000008800 */
[----:B------:R-:W-:Y:S01]  /*4770*/  UMOV UR7, 0x400 ;  /* 0x0000040000077882 */ /* 0x000fe20000000000 */
[----:B------:R-:W-:Y:S02]  /*4780*/  USHF.L.U32 UR36, UR36, 0xe, URZ ;  /* 0x0000000e24247899 */ /* 0x000fe4000800063f */
[----:B------:R-:W-:Y:S01]  /*4790*/  UISETP.NE.AND.EX UP0, UPT, UR5, URZ, UPT, UP0 ;  /* 0x0000003f0500728c */ /* 0x000fe2000bf05300 */
[----:B------:R-:W-:Y:S01]  /*47a0*/  ULDC.64 UR12, c[0x0][0x818] ;  /* 0x00020600000c7ab9 */ /* 0x000fe20000000a00 */
[----:B------:R-:W-:Y:S01]  /*47b0*/  ULDC.64 UR14, c[0x0][0x840] ;  /* 0x00021000000e7ab9 */ /* 0x000fe20000000a00 */
[----:B------:R-:W-:-:S03]  /*47c0*/  ULDC.64 UR16, c[0x0][0x848] ;  /* 0x0002120000107ab9 */ /* 0x000fc60000000a00 */
[----:B------:R-:W-:-:S05]  /*47d0*/  PLOP3.LUT P0, PT, PT, PT, UP0, 0x80, 0x0 ;  /* 0x000000000000781c */ /* 0x000fca0003f0f008 */
[----:B------:R-:W-:Y:S02]  /*47e0*/  @UP0 ULDC.64 UR4, c[0x0][0x878] ;  /* 0x00021e0000040ab9 */ /* 0x000fe40000000a00 */
[----:B------:R-:W-:-:S06]  /*47f0*/  @UP0 UIMAD.WIDE UR4, UR39, 0x4, UR4 ;  /* 0x00000004270408a5 */ /* 0x000fcc000f8e0204 */
[----:B------:R-:W-:Y:S02]  /*4800*/  IMAD.U32 R2, RZ, RZ, UR4 ;  /* 0x00000004ff027e24 */ /* 0x000fe4000f8e00ff */
[----:B------:R-:W-:Y:S01]  /*4810*/  IMAD.U32 R3, RZ, RZ, UR5 ;  /* 0x00000005ff037e24 */ /* 0x000fe2000f8e00ff */
[----:B------:R-:W-:-:S04]  /*4820*/  ULDC UR5, c[0x0][0x850] ;  /* 0x0002140000057ab9 */ /* 0x000fc80000000800 */
[----:B------:R-:W3:Y:S01]  /*4830*/  @P0 LDG.E R2, desc[UR46][R2.64] ;  /* 0x0000002e02020981 */ /* 0x000ee2000c1e1900 */
[----:B-1----:R-:W-:Y:S01]  /*4840*/  VIADD R5, R4, 0xffffff80 ;  /* 0xffffff8004057836 */ /* 0x002fe20000000000 */
[----:B------:R-:W-:Y:S01]  /*4850*/  UISETP.NE.AND UP1, UPT, UR5, 0x1, UPT ;  /* 0x000000010500788c */ /* 0x000fe2000bf25270 */
[----:B------:R-:W-:Y:S03]  /*4860*/  BSSY B0, `(.L_x_3385) ;  /* 0x000005a000007945 */ /* 0x000fe60003800000 */
[----:B------:R-:W-:-:S07]  /*4870*/  SHF.R.S32.HI R0, RZ, 0x1f, R5 ;  /* 0x0000001fff007819 */ /* 0x000fce0000011405 */
[----:B------:R-:W-:Y:S02]  /*4880*/  @UP1 ULDC UR8, c[0x0][0x854] ;  /* 0x0002150000081ab9 */ /* 0x000fe40000000800 */
[----:B------:R-:W-:Y:S01]  /*4890*/  UIMAD.WIDE.U32 UR8, UR37, UR8, URZ ;  /* 0x00000008250872a5 */ /* 0x000fe2000f8e003f */
        /* <DEDUP_REMOVED lines=12> */
[----:B--2---:R-:W-:Y:S02]  /*4960*/  ULEA UR4, UR10, UR7, 0x18 ;  /* 0x000000070a047291 */ /* 0x004fe4000f8ec03f */
[----:B------:R-:W-:-:S04]  /*4970*/  @UP0 USHF.L.U32 UR5, UR5, 0x7, URZ ;  /* 0x0000000705050899 */ /* 0x000fc8000800063f */
[----:B------:R-:W-:Y:S01]  /*4980*/  @UP0 ULOP3.LUT UR6, UR5, 0xffffc000, URZ, 0xc0, !UPT ;  /* 0xffffc00005060892 */ /* 0x000fe2000f8ec03f */
[----:B------:R-:W-:Y:S02]  /*4990*/  LEA R0, R0, UR4, 0x2 ;  /* 0x0000000400007c11 */ /* 0x000fe4000f8e10ff */
[----:B------:R-:W-:Y:S01]  /*49a0*/  @UP1 ULDC UR5, c[0x0][0x858] ;  /* 0x0002160000051ab9 */ /* 0x000fe20000000800 */
[----:B------:R-:W-:Y:S02]  /*49b0*/  @UP0 USHF.R.S32.HI UR7, URZ, 0x1f, UR6 ;  /* 0x0000001f3f070899 */ /* 0x000fe40008011406 */
[----:B------:R-:W-:Y:S01]  /*49c0*/  @UP1 USHF.R.U32.HI UR37, URZ, UR5, UR9 ;  /* 0x000000053f251299 */ /* 0x000fe20008011609 */
[----:B------:R1:W-:Y:S01]  /*49d0*/  STS.128 [R0], R24 ;  /* 0x0000001800007388 */ /* 0x0003e20000000c00 */
[----:B------:R-:W-:Y:S02]  /*49e0*/  @!UP0 UMOV UR6, URZ ;  /* 0x0000003f00068c82 */ /* 0x000fe40008000000 */
[----:B------:R-:W-:Y:S01]  /*49f0*/  USHF.R.S32.HI UR5, URZ, 0x1f, UR37 ;  /* 0x0000001f3f057899 */ /* 0x000fe20008011425 */
[----:B------:R1:W-:Y:S01]  /*4a00*/  STS.128 [R0+0x800], R28 ;  /* 0x0008001c00007388 */ /* 0x0003e20000000c00 */
[----:B------:R-:W-:Y:S01]  /*4a10*/  UIADD3 UR8, UP1, UR36, UR6, URZ ;  /* 0x0000000624087290 */ /* 0x000fe2000ff3e03f */
[----:B------:R-:W-:Y:S01]  /*4a20*/  @!UP0 UMOV UR7, URZ ;  /* 0x0000003f00078c82 */ /* 0x000fe20008000000 */
[----:B------:R-:W-:Y:S01]  /*4a30*/  UIMAD UR6, UR5, UR12, URZ ;  /* 0x0000000c050672a4 */ /* 0x000fe2000f8e023f */
[----:B------:R1:W-:Y:S01]  /*4a40*/  STS.128 [R0+0x1000], R32 ;  /* 0x0010002000007388 */ /* 0x0003e20000000c00 */
[----:B------:R-:W-:-:S02]  /*4a50*/  ULEA.HI.X.SX32 UR9, UR36, UR7, 0x1, UP1 ;  /* 0x0000000724097291 */ /* 0x000fc400088f0e3f */
[----:B------:R-:W-:Y:S01]  /*4a60*/  UIMAD UR5, UR5, UR14, URZ ;  /* 0x0000000e050572a4 */ /* 0x000fe2000f8e023f */
[----:B------:R1:W-:Y:S01]  /*4a70*/  STS.128 [R0+0x1800], R36 ;  /* 0x0018002400007388 */ /* 0x0003e20000000c00 */
[----:B------:R-:W-:Y:S02]  /*4a80*/  UIMAD UR10, UR37, UR13, UR6 ;  /* 0x0000000d250a72a4 */ /* 0x000fe4000f8e0206 */
[----:B------:R-:W-:Y:S01]  /*4a90*/  UIMAD.WIDE.U32 UR6, UR37, UR12, UR8 ;  /* 0x0000000c250672a5 */ /* 0x000fe2000f8e0008 */
[----:B------:R1:W-:Y:S01]  /*4aa0*/  STS.128 [R0+0x2000], R40 ;  /* 0x0020002800007388 */ /* 0x0003e20000000c00 */
[----:B------:R-:W-:Y:S02]  /*4ab0*/  UIMAD UR12, UR37, UR15, UR5 ;  /* 0x0000000f250c72a4 */ /* 0x000fe4000f8e0205 */
[----:B------:R-:W-:Y:S01]  /*4ac0*/  USHF.R.S32.HI UR5, URZ, 0x1f, UR39 ;  /* 0x0000001f3f057899 */ /* 0x000fe20008011427 */
[----:B------:R1:W-:Y:S01]  /*4ad0*/  STS.128 [R0+0x2800], R44 ;  /* 0x0028002c00007388 */ /* 0x0003e20000000c00 */
[----:B------:R-:W-:-:S02]  /*4ae0*/  UIMAD.WIDE.U32 UR8, UR37, UR14, UR8 ;  /* 0x0000000e250872a5 */ /* 0x000fc4000f8e0008 */
[----:B------:R-:W-:Y:S01]  /*4af0*/  USEL UR5, UR5, URZ, !UP0 ;  /* 0x0000003f05057287 */ /* 0x000fe2000c000000 */
[----:B------:R1:W-:Y:S01]  /*4b00*/  STS.128 [R0+0x3000], R48 ;  /* 0x0030003000007388 */ /* 0x0003e20000000c00 */
[----:B------:R-:W-:Y:S01]  /*4b10*/  ULDC.64 UR14, c[0x0][0x820] ;  /* 0x00020800000e7ab9 */ /* 0x000fe20000000a00 */
[----:B------:R-:W-:Y:S02]  /*4b20*/  USEL UR39, UR39, URZ, !UP0 ;  /* 0x0000003f27277287 */ /* 0x000fe4000c000000 */
[----:B------:R1:W-:Y:S01]  /*4b30*/  STS.128 [R0+0x3800], R52 ;  /* 0x0038003400007388 */ /* 0x0003e20000000c00 */
[----:B------:R-:W-:Y:S02]  /*4b40*/  UIMAD UR11, UR5, UR14, URZ ;  /* 0x0000000e050b72a4 */ /* 0x000fe4000f8e023f */
[----:B------:R-:W-:Y:S01]  /*4b50*/  UIADD3 UR7, UR7, UR10, URZ ;  /* 0x0000000a07077290 */ /* 0x000fe2000fffe03f */
[----:B------:R1:W-:Y:S01]  /*4b60*/  STS.128 [R0+0x4000], R56 ;  /* 0x0040003800007388 */ /* 0x0003e20000000c00 */
[----:B------:R-:W-:-:S02]  /*4b70*/  UIMAD UR5, UR5, UR16, URZ ;  /* 0x00000010050572a4 */ /* 0x000fc4000f8e023f */
[----:B------:R-:W-:Y:S01]  /*4b80*/  UIADD3 UR9, UR9, UR12, URZ ;  /* 0x0000000c09097290 */ /* 0x000fe2000fffe03f */
[----:B------:R1:W-:Y:S01]  /*4b90*/  STS.128 [R0+0x4800], R60 ;  /* 0x0048003c00007388 */ /* 0x0003e20000000c00 */
[----:B------:R-:W-:Y:S02]  /*4ba0*/  UIMAD UR11, UR39, UR15, UR11 ;  /* 0x0000000f270b72a4 */ /* 0x000fe4000f8e020b */
[----:B------:R-:W-:Y:S01]  /*4bb0*/  UIMAD.WIDE.U32 UR6, UR39, UR14, UR6 ;  /* 0x0000000e270672a5 */ /* 0x000fe2000f8e0006 */
[----:B------:R1:W-:Y:S01]  /*4bc0*/  STS.128 [R0+0x5000], R64 ;  /* 0x0050004000007388 */ /* 0x0003e20000000c00 */
[----:B------:R-:W-:Y:S02]  /*4bd0*/  UIMAD UR5, UR39, UR17, UR5 ;  /* 0x00000011270572a4 */ /* 0x000fe4000f8e0205 */
[----:B------:R-:W-:Y:S01]  /*4be0*/  UIMAD.WIDE.U32 UR8, UR39, UR16, UR8 ;  /* 0x00000010270872a5 */ /* 0x000fe2000f8e0008 */
[----:B------:R1:W-:Y:S01]  /*4bf0*/  STS.128 [R0+0x5800], R68 ;  /* 0x0058004400007388 */ /* 0x0003e20000000c00 */
[----:B------:R-:W-:Y:S01]  /*4c00*/  ULDC.64 UR12, c[0x0][0x800] ;  /* 0x00020000000c7ab9 */ /* 0x000fe20000000a00 */
[----:B------:R-:W-:Y:S01]  /*4c10*/  ULDC.64 UR14, c[0x0][0x828] ;  /* 0x00020a00000e7ab9 */ /* 0x000fe20000000a00 */
[----:B------:R-:W-:Y:S01]  /*4c20*/  UIADD3 UR7, UR7, UR11, URZ ;  /* 0x0000000b07077290 */ /* 0x000fe2000fffe03f */
        /* <DEDUP_REMOVED lines=22> */
.L_x_3387:
[----:B------:R-:W-:Y:S01]  /*4d90*/  @P0 ELECT P1, URZ, PT ;  /* 0x00000000003f082f */ /* 0x000fe20003820000 */
[----:B------:R2:W-:-:S12]  /*4da0*/  UBLKRED.G.S.ADD.F32.RN [UR6], [UR4], UR5, desc[UR8] ;  /* 0x00000806040073bb */ /* 0x0005d800080a1405 */
[----:B------:R-:W-:Y:S02]  /*4db0*/  @P1 PLOP3.LUT P0, PT, P1, PT, PT, 0x8, 0x0 ;  /* 0x000000000000181c */ /* 0x000fe40000f0e170 */
[----:B------:R-:W-:-:S11]  /*4dc0*/  PLOP3.LUT P1, PT, PT, PT, PT, 0x8, 0x0 ;  /* 0x000000000000781c */ /* 0x000fd60003f2e170 */
[----:B--2---:R-:W-:Y:S05]  /*4dd0*/  @P0 BRA.U.ANY `(.L_x_3387) ;  /* 0xfffffffd00ec0947 */ /* 0x004fea000393ffff */
[----:B------:R0:W-:Y:S01]  /*4de0*/  UTMACMDFLUSH ;  /* 0x00000000000079b7 */ /* 0x0001e20000000000 */
[----:B------:R-:W-:-:S04]  /*4df0*/  DEPBAR.LE SB0, 0x0 ;  /* 0x000080000000791a */ /* 0x000fc80000000000 */
.L_x_3386:
[----:B------:R-:W-:Y:S05]  /*4e00*/  BSYNC B0 ;  /* 0x0000000000007941 */ /* 0x000fea0003800000 */
.L_x_3385:
        /* <DEDUP_REMOVED lines=32> */
.L_x_3388:
[----:B------:R-:W-:Y:S01]  /*5010*/  @P0 ELECT P1, URZ, PT ;  /* 0x00000000003f082f */ /* 0x000fe20003820000 */
[----:B------:R2:W-:-:S12]  /*5020*/  UBLKRED.G.S.ADD.F32.RN [UR6], [UR4], UR5, desc[UR8] ;  /* 0x00000806040073bb */ /* 0x0005d800080a1405 */
[----:B------:R-:W-:Y:S02]  /*5030*/  @P1 PLOP3.LUT P0, PT, P1, PT, PT, 0x8, 0x0 ;  /* 0x000000000000181c */ /* 0x000fe40000f0e170 */
[----:B------:R-:W-:-:S11]  /*5040*/  PLOP3.LUT P1, PT, PT, PT, PT, 0x8, 0x0 ;  /* 0x000000000000781c */ /* 0x000fd60003f2e170 */
[----:B--2---:R-:W-:Y:S05]  /*5050*/  @P0 BRA.U.ANY `(.L_x_3388) ;  /* 0xfffffffd00ec0947 */ /* 0x004fea000393ffff */
[----:B------:R0:W-:Y:S01]  /*5060*/  UTMACMDFLUSH ;  /* 0x00000000000079b7 */ /* 0x0001e20000000000 */
[----:B------:R-:W-:-:S04]  /*5070*/  DEPBAR.LE SB0, 0x0 ;  /* 0x000080000000791a */ /* 0x000fc80000000000 */
[----:B------:R-:W-:Y:S05]  /*5080*/  BRA `(.L_x_3361) ;  /* 0x0000003c00b87947 */ /* 0x000fea0003800000 */
.L_x_3354:
        /* <DEDUP_REMOVED lines=29> */
.L_x_3390:
[----:B------:R-:W-:Y:S01]  /*5260*/  ULDC UR9, c[0x0][0x8cc] ;  /* 0x0002330000097ab9 */ /* 0x000fe20000000800 */
[----:B------:R-:W-:Y:S01]  /*5270*/  UMOV UR7, UR8 ;  /* 0x0000000800077c82 */ /* 0x000fe20008000000 */
[----:B------:R-:W-:-:S11]  /*5280*/  UISETP.NE.AND UP0, UPT, UR9, 0x1, UPT ;  /* 0x000000010900788c */ /* 0x000fd6000bf05270 */
[----:B------:R-:W-:Y:S02]  /*5290*/  @UP0 ULDC.64 UR10, c[0x0][0x8d0] ;  /* 0x00023400000a0ab9 */ /* 0x000fe40000000a00 */
[----:B------:R-:W-:-:S04]  /*52a0*/  UIMAD.WIDE.U32 UR4, UR8, UR10, URZ ;  /* 0x0000000a080472a5 */ /* 0x000fc8000f8e003f */
[----:B------:R-:W-:-:S04]  /*52b0*/  @UP0 USHF.R.U32.HI UR7, URZ, UR11, UR5 ;  /* 0x0000000b3f070299 */ /* 0x000fc80008011605 */
[----:B------:R-:W-:-:S12]  /*52c0*/  UIMAD UR4, UR7, UR9, URZ ;  /* 0x00000009070472a4 */ /* 0x000fd8000f8e023f */
.L_x_3391:
        /* <DEDUP_REMOVED lines=23> */
.L_x_3392:
        /* <DEDUP_REMOVED lines=13> */
.L_x_3394:
[----:B------:R-:W-:-:S05]  /*5510*/  ULDC UR4, c[0x0][0x8f4] ;  /* 0x00023d0000047ab9 */ /* 0x000fca0000000800 */
.L_x_3393:
        /* <DEDUP_REMOVED lines=46> */
.L_x_3395:
        /* <DEDUP_REMOVED lines=13> */
.L_x_3396:
        /* <DEDUP_REMOVED lines=12> */
.L_x_3397:
        /* <DEDUP_REMOVED lines=54> */
.L_x_3400:
[----:B------:R-:W-:Y:S05]  /*5cf0*/  BSYNC B0 ;  /* 0x0000000000007941 */ /* 0x000fea0003800000 */
.L_x_3399:
        /* <DEDUP_REMOVED lines=19> */
.L_x_3402:
[----:B------:R-:W-:Y:S05]  /*5e30*/  BSYNC B0 ;  /* 0x0000000000007941 */ /* 0x000fea0003800000 */
.L_x_3401:
[----:B------:R-:W-:Y:S06]  /*5e40*/  BAR.ARV 0xa, 0xa0 ;  /* 0x0282800000007b1d */ /* 0x000fec0000002000 */
[----:B------:R-:W-:Y:S04]  /*5e50*/  BSSY B0, `(.L_x_3403) ;  /* 0x0000003000007945 */ /* 0x000fe80003800000 */
[----:B------:R-:W-:Y:S05]  /*5e60*/  @!P0 BRA `(.L_x_3404) ;  /* 0x0000000000048947 */ /* 0x000fea0003800000 */
[----:B------:R-:W-:-:S04]  /*5e70*/  DEPBAR.LE SB0, 0x0 ;  /* 0x000080000000791a */ /* 0x000fc80000000000 */
.L_x_3404:
[----:B------:R-:W-:Y:S05]  /*5e80*/  BSYNC B0 ;  /* 0x0000000000007941 */ /* 0x000fea0003800000 */
.L_x_3403:
[----:B------:R-:W-:Y:S06]  /*5e90*/  BAR.ARV 0xb, 0xa0 ;  /* 0x02c2800000007b1d */ /* 0x000fec0000002000 */
[----:B------:R-:W-:Y:S01]  /*5ea0*/  UIADD3 UR18, UR12, 0x1, URZ ;  /* 0x000000010c127890 */ /* 0x000fe2000fffe03f */
[----:B------:R-:W-:Y:S11]  /*5eb0*/  BRA `(.L_x_3405) ;  /* 0x0000000000047947 */ /* 0x000ff60003800000 */
.L_x_3398:
[----:B------:R-:W-:-:S05]  /*5ec0*/  UMOV UR18, UR12 ;  /* 0x0000000c00127c82 */ /* 0x000fca0008000000 */
.L_x_3405:
        /* <DEDUP_REMOVED lines=22> */
.L_x_3418:
        /* <DEDUP_REMOVED lines=20> */
.L_x_3407:
[----:B------:R-:W-:Y:S05]  /*6170*/  BSYNC B0 ;  /* 0x0000000000007941 */ /* 0x000fea0003800000 */
.L_x_3406:
        /* <DEDUP_REMOVED lines=13> */
.L_x_3409:
[----:B------:R-:W-:Y:S05]  /*6250*/  BSYNC B0 ;  /* 0x0000000000007941 */ /* 0x000fea0003800000 */
.L_x_3408:
[----:B------:R-:W-:Y:S06]  /*6260*/  BAR.ARV 0xa, 0xa0 ;  /* 0x0282800000007b1d */ /* 0x000fec0000002000 */
[----:B------:R-:W-:Y:S04]  /*6270*/  BSSY B0, `(.L_x_3410) ;  /* 0x0000003000007945 */ /* 0x000fe80003800000 */
[----:B------:R-:W-:Y:S05]  /*6280*/  @!P0 BRA `(.L_x_3411) ;  /* 0x0000000000048947 */ /* 0x000fea0003800000 */
[----:B------:R-:W-:-:S04]  /*6290*/  DEPBAR.LE SB0, 0x0 ;  /* 0x000080000000791a */ /* 0x000fc80000000000 */
.L_x_3411:
[----:B------:R-:W-:Y:S05]  /*62a0*/  BSYNC B0 ;  /* 0x0000000000007941 */ /* 0x000fea0003800000 */
.L_x_3410:
        /* <DEDUP_REMOVED lines=13> */
.L_x_3413:
[----:B------:R-:W-:Y:S05]  /*6380*/  BSYNC B0 ;  /* 0x0000000000007941 */ /* 0x000fea0003800000 */
.L_x_3412:
        /* <DEDUP_REMOVED lines=13> */
.L_x_3415:
[----:B------:R-:W-:Y:S05]  /*6460*/  BSYNC B0 ;  /* 0x0000000000007941 */ /* 0x000fea0003800000 */
.L_x_3414:
[----:B------:R-:W-:Y:S01]  /*6470*/  UIADD3 UR18, UR18, 0x2, URZ ;  /* 0x0000000212127890 */ /* 0x000fe2000fffe03f */
[----:B------:R-:W-:Y:S06]  /*6480*/  BAR.ARV 0xa, 0xa0 ;  /* 0x0282800000007b1d */ /* 0x000fec0000002000 */
[----:B------:R-:W-:Y:S01]  /*6490*/  UISETP.GE.AND UP0, UPT, UR18, UR7, UPT ;  /* 0x000000071200728c */ /* 0x000fe2000bf06270 */
[----:B------:R-:W-:Y:S04]  /*64a0*/  BSSY B0, `(.L_x_3416) ;  /* 0x0000003000007945 */ /* 0x000fe80003800000 */
[----:B------:R-:W-:Y:S06]  /*64b0*/  @!P0 BRA `(.L_x_3417) ;  /* 0x0000000000048947 */ /* 0x000fec0003800000 */
[----:B------:R-:W-:-:S04]  /*64c0*/  DEPBAR.LE SB0, 0x0 ;  /* 0x000080000000791a */ /* 0x000fc80000000000 */
.L_x_3417:
[----:B------:R-:W-:Y:S05]  /*64d0*/  BSYNC B0 ;  /* 0x0000000000007941 */ /* 0x000fea0003800000 */
.L_x_3416:
[----:B------:R-:W-:Y:S06]  /*64e0*/  BAR.ARV 0xb, 0xa0 ;  /* 0x02c2800000007b1d */ /* 0x000fec0000002000 */
[----:B------:R-:W-:Y:S01]  /*64f0*/  PLOP3.LUT P1, PT, PT, PT, UP0, 0x80, 0x0 ;  /* 0x000000000000781c */ /* 0x000fe20003f2f008 */
[----:B------:R-:W-:Y:S02]  /*6500*/  UIADD3 UR26, UR26, 0x4000, URZ ;  /* 0x000040001a1a7890 */ /* 0x000fe4000fffe03f */
[----:B------:R-:W-:-:S10]  /*6510*/  UIADD3 UR6, UR6, 0x4000, URZ ;  /* 0x0000400006067890 */ /* 0x000fd4000fffe03f */
[----:B------:R-:W-:Y:S05]  /*6520*/  @!P1 BRA `(.L_x_3418) ;  /* 0xfffffff800c09947 */ /* 0x000fea000383ffff */
[----:B------:R-:W-:Y:S05]  /*6530*/  BRA `(.L_x_3361) ;  /* 0x00000028008c7947 */ /* 0x000fea0003800000 */
.L_x_3389:
        /* <DEDUP_REMOVED lines=22> */
.L_x_3419:
[----:B------:R-:W-:Y:S01]  /*66a0*/  ULDC UR9, c[0x0][0x8cc] ;  /* 0x0002330000097ab9 */ /* 0x000fe20000000800 */
[----:B------:R-:W-:Y:S01]  /*66b0*/  UMOV UR7, UR8 ;  /* 0x0000000800077c82 */ /* 0x000fe20008000000 */
[----:B------:R-:W-:-:S11]  /*66c0*/  UISETP.NE.AND UP0, UPT, UR9, 0x1, UPT ;  /* 0x000000010900788c */ /* 0x000fd6000bf05270 */
[----:B------:R-:W-:Y:S02]  /*66d0*/  @UP0 ULDC.64 UR10, c[0x0][0x8d0] ;  /* 0x00023400000a0ab9 */ /* 0x000fe40000000a00 */
[----:B------:R-:W-:-:S04]  /*66e0*/  UIMAD.WIDE.U32 UR4, UR8, UR10, URZ ;  /* 0x0000000a080472a5 */ /* 0x000fc8000f8e003f */
[----:B------:R-:W-:-:S04]  /*66f0*/  @UP0 USHF.R.U32.HI UR7, URZ, UR11, UR5 ;  /* 0x0000000b3f070299 */ /* 0x000fc80008011605 */
[----:B------:R-:W-:-:S12]  /*6700*/  UIMAD UR4, UR7, UR9, URZ ;  /* 0x00000009070472a4 */ /* 0x000fd8000f8e023f */
.L_x_3420:
        /* <DEDUP_REMOVED lines=23> */
.L_x_3421:
        /* <DEDUP_REMOVED lines=14> */
.L_x_3423:
[----:B------:R-:W-:-:S05]  /*6960*/  ULDC UR4, c[0x0][0x8f4] ;  /* 0x00023d0000047ab9 */ /* 0x000fca0000000800 */
.L_x_3422:
        /* <DEDUP_REMOVED lines=60> */
.L_x_3425:
        /* <DEDUP_REMOVED lines=12> */
.L_x_3426:
[----:B------:R-:W-:Y:S05]  /*6df0*/  @!P2 BRA `(.L_x_3427) ;  /* 0x000000000014a947 */ /* 0x000fea0003800000 */
[----:B------:R-:W-:Y:S02]  /*6e00*/  IMAD.U32 R2, RZ, RZ, UR14 ;  /* 0x0000000eff027e24 */ /* 0x000fe4000f8e00ff */
[----:B------:R-:W-:-:S05]  /*6e10*/  IMAD.U32 R3, RZ, RZ, UR15 ;  /* 0x0000000fff037e24 */ /* 0x000fca000f8e00ff */
[----:B------:R-:W2:Y:S04]  /*6e20*/  LDG.E R5, desc[UR46][R2.64] ;  /* 0x0000002e02057981 */ /* 0x000ea8000c1e1900 */
[----:B------:R-:W2:Y:S02]  /*6e30*/  LDG.E R4, desc[UR46][R2.64+0x4] ;  /* 0x0000042e02047981 */ /* 0x000ea4000c1e1900 */
[----:B--2---:R-:W-:-:S07]  /*6e40*/  IMAD.IADD R4, R4, 0x1, -R5 ;  /* 0x0000000104047824 */ /* 0x004fce00078e0a05 */
.L_x_3427:
        /* <DEDUP_REMOVED lines=62> */
.L_x_3457:
        /* <DEDUP_REMOVED lines=15> */
.L_x_3430:
        /* <DEDUP_REMOVED lines=92> */
.L_x_3441:
[----:B-123--:R-:W-:-:S04]  /*78e0*/  SHF.L.U32 R18, R10, 0x1f, RZ ;  /* 0x0000001f0a127819 */ /* 0x00efc800000006ff */
[----:B------:R-:W2:Y:S02]  /*78f0*/  SYNCS.PHASECHK.TRANS64.TRYWAIT P1, [R15+URZ+0x30840], R18 ;  /* 0x030840120f0075a7 */ /* 0x000ea4000802017f */
[----:B--2---:R-:W-:Y:S05]  /*7900*/  @!P1 BRA `(.L_x_3433) ;  /* 0x00000018000c9947 */ /* 0x004fea0003800000 */
.L_x_3458:
        /* <DEDUP_REMOVED lines=8> */
.L_x_3434:
        /* <DEDUP_REMOVED lines=37> */
.L_x_3459:
        /* <DEDUP_REMOVED lines=8> */
.L_x_3436:
        /* <DEDUP_REMOVED lines=37> */
.L_x_3460:
        /* <DEDUP_REMOVED lines=8> */
.L_x_3438:
        /* <DEDUP_REMOVED lines=31> */
.L_x_3462:
        /* <DEDUP_REMOVED lines=8> */
.L_x_3440:
        /* <DEDUP_REMOVED lines=37> */
.L_x_3432:
[----:B------:R-:W4:Y:S02]  /*83f0*/  LDL.LU R4, [R1+0x4] ;  /* 0x0000040001047983 */ /* 0x000f240000300800 */
[----:B----4-:R-:W-:Y:S02]  /*8400*/  ISETP.NE.AND P1, PT, R4, RZ, PT ;  /* 0x000000ff0400720c */ /* 0x010fe40003f25270 */
[----:B------:R4:W5:Y:S11]  /*8410*/  LDL R4, [R1] ;  /* 0x0000000001047983 */ /* 0x0009760000100800 */
[----:B----4-:R-:W-:Y:S05]  /*8420*/  @!P1 BRA `(.L_x_3431) ;  /* 0x00000004005c9947 */ /* 0x010fea0003800000 */
[----:B------:R-:W-:-:S04]  /*8430*/  SHF.L.U32 R12, R10, 0x1f, RZ ;  /* 0x0000001f0a0c7819 */ /* 0x000fc800000006ff */
[----:B------:R-:W4:Y:S02]  /*8440*/  SYNCS.PHASECHK.TRANS64.TRYWAIT P1, [R15+URZ+0x30840], R12 ;  /* 0x0308400c0f0075a7 */ /* 0x000f24000802017f */
[----:B----4-:R-:W-:Y:S05]  /*8450*/  @!P1 BRA `(.L_x_3442) ;  /* 0x0000000c008c9947 */ /* 0x010fea0003800000 */
.L_x_3463:
        /* <DEDUP_REMOVED lines=8> */
.L_x_3443:
        /* <DEDUP_REMOVED lines=34> */
.L_x_3464:
        /* <DEDUP_REMOVED lines=8> */
.L_x_3445:
        /* <DEDUP_REMOVED lines=34> */
.L_x_3431:
[----:B------:R-:W1:Y:S01]  /*89a0*/  S2R R0, SR_TID.X ;  /* 0x0000000000007919 */ /* 0x000e620000002100 */
[----:B------:R-:W-:Y:S01]  /*89b0*/  IMAD R3, R16, 0x8, R15 ;  /* 0x0000000810037824 */ /* 0x000fe200078e020f */
[----:B-1----:R-:W-:Y:S02]  /*89c0*/  LOP3.LUT R2, R0, 0x7f, RZ, 0xc0, !PT ;  /* 0x0000007f00027812 */ /* 0x002fe400078ec0ff */
[----:B------:R-:W-:Y:S02]  /*89d0*/  SHF.L.U32 R0, R10, 0x1f, RZ ;  /* 0x0000001f0a007819 */ /* 0x000fe400000006ff */
[----:B------:R-:W-:Y:S02]  /*89e0*/  ISETP.NE.AND P1, PT, R2, RZ, PT ;  /* 0x000000ff0200720c */ /* 0x000fe40003f25270 */
[----:B------:R-:W1:Y:S02]  /*89f0*/  SYNCS.PHASECHK.TRANS64.TRYWAIT P0, [R3+URZ+0x30840], R0 ;  /* 0x03084000030075a7 */ /* 0x000e64000800017f */
[----:B-1----:R-:W-:Y:S09]  /*8a00*/  @!P0 BRA `(.L_x_3446) ;  /* 0x0000000800488947 */ /* 0x002ff20003800000 */
.L_x_3465:
[----:B------:R-:W-:Y:S05]  /*8a10*/  @P1 BRA `(.L_x_3447) ;  /* 0x0000000000181947 */ /* 0x000fea0003800000 */
[----:B------:R-:W1:Y:S01]  /*8a20*/  S2R R2, SR_TID.X ;  /* 0x0000000000027919 */ /* 0x000e620000002100 */
[----:B------:R-:W-:-:S04]  /*8a30*/  IMAD.MOV.U32 R0, RZ, RZ, 0x4100 ;  /* 0x00004100ff007424 */ /* 0x000fc800078e00ff */
[----:B------:R1:W-:Y:S02]  /*8a40*/  SYNCS.ARRIVE.TRANS64 RZ, [R3+URZ+0x30830], R0 ;  /* 0x0308300003ff79a7 */ /* 0x0003e4000800003f */
[----:B-1----:R-:W-:-:S13]  /*8a50*/  LOP3.LUT P0, RZ, R2, 0x1f, RZ, 0xc0, !PT ;  /* 0x0000001f02ff7812 */ /* 0x002fda000780c0ff */
[----:B------:R-:W-:Y:S05]  /*8a60*/  @!P0 BRA `(.L_x_3447) ;  /* 0x0000000000048947 */ /* 0x000fea0003800000 */
[----:B------:R-:W-:Y:S01]  /*8a70*/  BPT.TRAP 0x1 ;  /* 0x000000040000795c */ /* 0x000fe20000300000 */
.L_x_3447:
        /* <DEDUP_REMOVED lines=41> */
.L_x_3428:
[----:B------:R-:W-:Y:S05]  /*8d10*/  BSYNC B0 ;  /* 0x0000000000007941 */ /* 0x000fea0003800000 */
.L_x_3424:
[----:B------:R-:W-:-:S03]  /*8d20*/  UMOV UR7, 0xffffffff ;  /* 0xffffffff00077882 */ /* 0x000fc60000000000 */
[----:B------:R-:W-:Y:S05]  /*8d30*/  BRA.DIV UR7, `(.L_x_3448) ;  /* 0x0000000607907947 */ /* 0x000fea000b800000 */
[----:B------:R-:W-:-:S13]  /*8d40*/  ELECT P6, URZ, PT ;  /* 0x00000000003f782f */ /* 0x000fda00038c0000 */
.L_x_3468:
[----:B------:R-:W-:Y:S05]  /*8d50*/  @!P6 BRA `(.L_x_3361) ;  /* 0x000000000084e947 */ /* 0x000fea0003800000 */
[----:B------:R-:W-:-:S06]  /*8d60*/  ULOP3.LUT UR7, UR38, 0x2, URZ, 0xfc, !UPT ;  /* 0x0000000226077892 */ /* 0x000fcc000f8efc3f */
[----:B------:R-:W-:-:S05]  /*8d70*/  IMAD.U32 R0, RZ, RZ, UR7 ;  /* 0x00000007ff007e24 */ /* 0x000fca000f8e00ff */
[----:B------:R-:W-:-:S13]  /*8d80*/  ISETP.NE.AND P2, PT, R0, 0x3, PT ;  /* 0x000000030000780c */ /* 0x000fda0003f45270 */
[----:B------:R-:W-:Y:S05]  /*8d90*/  @!P2 BRA `(.L_x_3449) ;  /* 0x000000000004a947 */ /* 0x000fea0003800000 */
[----:B------:R-:W-:Y:S01]  /*8da0*/  BPT.TRAP 0x1 ;  /* 0x000000040000795c */ /* 0x000fe20000300000 */
.L_x_3449:
        /* <DEDUP_REMOVED lines=15> */
.L_x_3469:
[----:B------:R-:W2:Y:S02]  /*8ea0*/  SYNCS.PHASECHK.TRANS64.TRYWAIT P0, [R3+URZ], R0 ;  /* 0x00000000030075a7 */ /* 0x000ea4000800017f */
[----:B--2---:R-:W-:Y:S05]  /*8eb0*/  @!P0 BRA `(.L_x_3451) ;  /* 0x0000000400648947 */ /* 0x004fea0003800000 */
.L_x_3470:
[----:B------:R-:W-:Y:S05]  /*8ec0*/  @!P2 BRA `(.L_x_3452) ;  /* 0x000000000004a947 */ /* 0x000fea0003800000 */
[----:B------:R-:W-:Y:S01]  /*8ed0*/  BPT.TRAP 0x1 ;  /* 0x000000040000795c */ /* 0x000fe20000300000 */
.L_x_3452:
[----:B--2---:R-:W-:-:S04]  /*8ee0*/  VIADD R3, R8, 0x30840 ;  /* 0x0003084008037836 */ /* 0x004fc80000000000 */
[----:B------:R-:W-:-:S04]  /*8ef0*/  IMAD R5, R2, 0x8, R3 ;  /* 0x0000000802057824 */ /* 0x000fc800078e0203 */
[----:B------:R-:W2:Y:S02]  /*8f00*/  SYNCS.PHASECHK.TRANS64.TRYWAIT P0, [R5+URZ], R4 ;  /* 0x00000004050075a7 */ /* 0x000ea4000800017f */
[----:B--2---:R-:W-:Y:S05]  /*8f10*/  @!P0 BRA `(.L_x_3453) ;  /* 0x0000000400608947 */ /* 0x004fea0003800000 */
.L_x_3471:
[----:B------:R-:W-:-:S07]  /*8f20*/  IMAD R3, R6, 0x8, R3 ;  /* 0x0000000806037824 */ /* 0x000fce00078e0203 */
.L_x_3454:
[----:B---3--:R3:W4:Y:S02]  /*8f30*/  SYNCS.PHASECHK.TRANS64.TRYWAIT P0, [R3+URZ], R0 ;  /* 0x00000000030075a7 */ /* 0x008724000800017f */
[----:B----4-:R-:W-:Y:S05]  /*8f40*/  @!P0 NANOSLEEP.SYNCS 0x989680 ;  /* 0x009896800000895d */ /* 0x010fea0003900000 */
[----:B------:R-:W4:Y:S02]  /*8f50*/  @!P0 SYNCS.PHASECHK.TRANS64 P0, [R3+URZ], R0 ;  /* 0x00000000030085a7 */ /* 0x000f24000800007f */
[----:B----4-:R-:W-:Y:S05]  /*8f60*/  @!P0 BRA `(.L_x_3454) ;  /* 0xfffffffc00f08947 */ /* 0x010fea000383ffff */
.L_x_3361:
[----:B------:R-:W-:Y:S05]  /*8f70*/  BSYNC B6 ;  /* 0x0000000000067941 */ /* 0x000fea0003800000 */
.L_x_3353:
[----:B------:R-:W-:Y:S05]  /*8f80*/  EXIT ;  /* 0x000000000000794d */ /* 0x000fea0003800000 */
.L_x_3371:
[----:B------:R-:W-:Y:S02]  /*8f90*/  IMAD.MOV.U32 R12, RZ, RZ, RZ ;  /* 0x000000ffff0c7224 */ /* 0x000fe400078e00ff */
[----:B------:R-:W-:Y:S02]  /*8fa0*/  IMAD.MOV.U32 R11, RZ, RZ, 0x1f ;  /* 0x0000001fff0b7424 */ /* 0x000fe400078e00ff */
[----:B------:R-:W-:-:S07]  /*8fb0*/  IMAD.MOV.U32 R15, RZ, RZ, -0x1 ;  /* 0xffffffffff0f7424 */ /* 0x000fce00078e00ff */
[----:B------:R-:W-:Y:S05]  /*8fc0*/  WARPSYNC.COLLECTIVE R15, `(.L_x_3455) ;  /* 0x000000000f087348 */ /* 0x000fea0003c00000 */
[----:B------:R1:W2:Y:S02]  /*8fd0*/  SHFL.IDX P6, R14, R13, R12, R11 ;  /* 0x0000000c0d0e7389 */ /* 0x0002a400000c000b */
[----:B-12---:R-:W-:Y:S01]  /*8fe0*/  ENDCOLLECTIVE ;  /* 0x000000000000791b */ /* 0x006fe20003800000 */
.L_x_3455:
[----:B------:R-:W-:Y:S05]  /*8ff0*/  BRA `(.L_x_3456) ;  /* 0xffffff8800087947 */ /* 0x000fea000383ffff */
.L_x_3373:
[----:B---3--:R3:W4:Y:S02]  /*9000*/  SYNCS.PHASECHK.TRANS64.TRYWAIT P0, [R228+URZ+0x30800], R9 ;  /* 0x03080009e40075a7 */ /* 0x008724000800017f */
[----:B----4-:R-:W-:Y:S05]  /*9010*/  @!P0 NANOSLEEP.SYNCS 0x989680 ;  /* 0x009896800000895d */ /* 0x010fea0003900000 */
[----:B------:R-:W4:Y:S02]  /*9020*/  @!P0 SYNCS.PHASECHK.TRANS64 P0, [R228+URZ+0x30800], R9 ;  /* 0x03080009e40085a7 */ /* 0x000f24000800007f */
[----:B----4-:R-:W-:Y:S05]  /*9030*/  @!P0 BRA `(.L_x_3373) ;  /* 0xfffffffc00f08947 */ /* 0x010fea000383ffff */
[----:B------:R-:W-:Y:S05]  /*9040*/  BRA `(.L_x_3372) ;  /* 0xffffff8800307947 */ /* 0x000fea000383ffff */
.L_x_3377:
[----:B---3--:R3:W4:Y:S02]  /*9050*/  SYNCS.PHASECHK.TRANS64.TRYWAIT P1, [R0+URZ+0x30810], R9 ;  /* 0x03081009000075a7 */ /* 0x008724000802017f */
[----:B----4-:R-:W-:Y:S05]  /*9060*/  @!P1 NANOSLEEP.SYNCS 0x989680 ;  /* 0x009896800000995d */ /* 0x010fea0003900000 */
[----:B------:R-:W4:Y:S02]  /*9070*/  @!P1 SYNCS.PHASECHK.TRANS64 P1, [R0+URZ+0x30810], R9 ;  /* 0x03081009000095a7 */ /* 0x000f24000802007f */
[----:B----4-:R-:W-:Y:S05]  /*9080*/  @!P1 BRA `(.L_x_3377) ;  /* 0xfffffffc00f09947 */ /* 0x010fea000383ffff */
[----:B------:R-:W-:Y:S05]  /*9090*/  BRA `(.L_x_3376) ;  /* 0xffffff8c00e07947 */ /* 0x000fea000383ffff */
.L_x_3381:
[----:B------:R1:W1:Y:S02]  /*90a0*/  SYNCS.PHASECHK.TRANS64.TRYWAIT P1, [R0+URZ+0x30830], R9 ;  /* 0x03083009000075a7 */ /* 0x000264000802017f */
[----:B-1----:R-:W-:Y:S05]  /*90b0*/  @!P1 NANOSLEEP.SYNCS 0x989680 ;  /* 0x009896800000995d */ /* 0x002fea0003900000 */
[----:B------:R-:W1:Y:S02]  /*90c0*/  @!P1 SYNCS.PHASECHK.TRANS64 P1, [R0+URZ+0x30830], R9 ;  /* 0x03083009000095a7 */ /* 0x000e64000802007f */
[----:B-1----:R-:W-:Y:S05]  /*90d0*/  @!P1 BRA `(.L_x_3381) ;  /* 0xfffffffc00f09947 */ /* 0x002fea000383ffff */
[----:B------:R-:W-:Y:S05]  /*90e0*/  BRA `(.L_x_3380) ;  /* 0xffffff9400387947 */ /* 0x000fea000383ffff */
.L_x_3429:
[----:B-1----:R1:W2:Y:S02]  /*90f0*/  SYNCS.PHASECHK.TRANS64.TRYWAIT P0, [R15+URZ+0x30820], R2 ;  /* 0x030820020f0075a7 */ /* 0x0022a4000800017f */
[----:B--2---:R-:W-:Y:S05]  /*9100*/  @!P0 NANOSLEEP.SYNCS 0x989680 ;  /* 0x009896800000895d */ /* 0x004fea0003900000 */
[----:B------:R-:W2:Y:S02]  /*9110*/  @!P0 SYNCS.PHASECHK.TRANS64 P0, [R15+URZ+0x30820], R2 ;  /* 0x030820020f0085a7 */ /* 0x000ea4000800007f */
[----:B--2---:R-:W-:Y:S05]  /*9120*/  @!P0 BRA `(.L_x_3429) ;  /* 0xfffffffc00f08947 */ /* 0x004fea000383ffff */
[----:B------:R-:W-:Y:S05]  /*9130*/  BRA `(.L_x_3457) ;  /* 0xffffffe0003c7947 */ /* 0x000fea000383ffff */
.L_x_3433:
[----:B--2---:R2:W3:Y:S02]  /*9140*/  SYNCS.PHASECHK.TRANS64.TRYWAIT P1, [R15+URZ+0x30840], R18 ;  /* 0x030840120f0075a7 */ /* 0x0044e4000802017f */
[----:B---3--:R-:W-:Y:S05]  /*9150*/  @!P1 NANOSLEEP.SYNCS 0x989680 ;  /* 0x009896800000995d */ /* 0x008fea0003900000 */
[----:B------:R-:W3:Y:S02]  /*9160*/  @!P1 SYNCS.PHASECHK.TRANS64 P1, [R15+URZ+0x30840], R18 ;  /* 0x030840120f0095a7 */ /* 0x000ee4000802007f */
[----:B---3--:R-:W-:Y:S05]  /*9170*/  @!P1 BRA `(.L_x_3433) ;  /* 0xfffffffc00f09947 */ /* 0x008fea000383ffff */
[----:B------:R-:W-:Y:S05]  /*9180*/  BRA `(.L_x_3458) ;  /* 0xffffffe400e07947 */ /* 0x000fea000383ffff */
.L_x_3435:
[----:B-1----:R1:W3:Y:S02]  /*9190*/  SYNCS.PHASECHK.TRANS64.TRYWAIT P1, [R15+URZ+0x30828], R18 ;  /* 0x030828120f0075a7 */ /* 0x0022e4000802017f */
[----:B---3--:R-:W-:Y:S05]  /*91a0*/  @!P1 NANOSLEEP.SYNCS 0x989680 ;  /* 0x009896800000995d */ /* 0x008fea0003900000 */
[----:B------:R-:W3:Y:S02]  /*91b0*/  @!P1 SYNCS.PHASECHK.TRANS64 P1, [R15+URZ+0x30828], R18 ;  /* 0x030828120f0095a7 */ /* 0x000ee4000802007f */
[----:B---3--:R-:W-:Y:S05]  /*91c0*/  @!P1 BRA `(.L_x_3435) ;  /* 0xfffffffc00f09947 */ /* 0x008fea000383ffff */
[----:B------:R-:W-:Y:S05]  /*91d0*/  BRA `(.L_x_3459) ;  /* 0xffffffe800807947 */ /* 0x000fea000383ffff */
.L_x_3437:
[----:B---3--:R3:W4:Y:S02]  /*91e0*/  SYNCS.PHASECHK.TRANS64.TRYWAIT P1, [R15+URZ+0x30848], R18 ;  /* 0x030848120f0075a7 */ /* 0x008724000802017f */
[----:B----4-:R-:W-:Y:S05]  /*91f0*/  @!P1 NANOSLEEP.SYNCS 0x989680 ;  /* 0x009896800000995d */ /* 0x010fea0003900000 */
[----:B------:R-:W4:Y:S02]  /*9200*/  @!P1 SYNCS.PHASECHK.TRANS64 P1, [R15+URZ+0x30848], R18 ;  /* 0x030848120f0095a7 */ /* 0x000f24000802007f */
[----:B----4-:R-:W-:Y:S05]  /*9210*/  @!P1 BRA `(.L_x_3437) ;  /* 0xfffffffc00f09947 */ /* 0x010fea000383ffff */
[----:B------:R-:W-:Y:S05]  /*9220*/  BRA `(.L_x_3460) ;  /* 0xffffffec00207947 */ /* 0x000fea000383ffff */
.L_x_3439:
[----:B------:R-:W-:-:S07]  /*9230*/  SHF.L.U32 R4, R10, 0x1f, RZ ;  /* 0x0000001f0a047819 */ /* 0x000fce00000006ff */
.L_x_3461:
[----:B----4-:R4:W1:Y:S02]  /*9240*/  SYNCS.PHASECHK.TRANS64.TRYWAIT P1, [R15+URZ+0x30820], R4 ;  /* 0x030820040f0075a7 */ /* 0x010864000802017f */
[----:B-1----:R-:W-:Y:S05]  /*9250*/  @!P1 NANOSLEEP.SYNCS 0x989680 ;  /* 0x009896800000995d */ /* 0x002fea0003900000 */
[----:B------:R-:W1:Y:S02]  /*9260*/  @!P1 SYNCS.PHASECHK.TRANS64 P1, [R15+URZ+0x30820], R4 ;  /* 0x030820040f0095a7 */ /* 0x000e64000802007f */
[----:B-1----:R-:W-:Y:S05]  /*9270*/  @!P1 BRA `(.L_x_3461) ;  /* 0xfffffffc00f09947 */ /* 0x002fea000383ffff */
[----:B------:R-:W-:Y:S05]  /*9280*/  BRA `(.L_x_3462) ;  /* 0xffffffec00a47947 */ /* 0x000fea000383ffff */
.L_x_3442:
[----:B----4-:R4:W1:Y:S02]  /*9290*/  SYNCS.PHASECHK.TRANS64.TRYWAIT P1, [R15+URZ+0x30840], R12 ;  /* 0x0308400c0f0075a7 */ /* 0x010864000802017f */
[----:B-1----:R-:W-:Y:S05]  /*92a0*/  @!P1 NANOSLEEP.SYNCS 0x989680 ;  /* 0x009896800000995d */ /* 0x002fea0003900000 */
[----:B------:R-:W1:Y:S02]  /*92b0*/  @!P1 SYNCS.PHASECHK.TRANS64 P1, [R15+URZ+0x30840], R12 ;  /* 0x0308400c0f0095a7 */ /* 0x000e64000802007f */
[----:B-1----:R-:W-:Y:S05]  /*92c0*/  @!P1 BRA `(.L_x_3442) ;  /* 0xfffffffc00f09947 */ /* 0x002fea000383ffff */
[----:B------:R-:W-:Y:S05]  /*92d0*/  BRA `(.L_x_3463) ;  /* 0xfffffff000607947 */ /* 0x000fea000383ffff */
.L_x_3444:
[----:B-1----:R1:W2:Y:S02]  /*92e0*/  SYNCS.PHASECHK.TRANS64.TRYWAIT P1, [R15+URZ+0x30828], R12 ;  /* 0x0308280c0f0075a7 */ /* 0x0022a4000802017f */
[----:B--2---:R-:W-:Y:S05]  /*92f0*/  @!P1 NANOSLEEP.SYNCS 0x989680 ;  /* 0x009896800000995d */ /* 0x004fea0003900000 */
[----:B------:R-:W2:Y:S02]  /*9300*/  @!P1 SYNCS.PHASECHK.TRANS64 P1, [R15+URZ+0x30828], R12 ;  /* 0x0308280c0f0095a7 */ /* 0x000ea4000802007f */
[----:B--2---:R-:W-:Y:S05]  /*9310*/  @!P1 BRA `(.L_x_3444) ;  /* 0xfffffffc00f09947 */ /* 0x004fea000383ffff */
[----:B------:R-:W-:Y:S05]  /*9320*/  BRA `(.L_x_3464) ;  /* 0xfffffff000f47947 */ /* 0x000fea000383ffff */
.L_x_3446:
[----:B------:R1:W1:Y:S02]  /*9330*/  SYNCS.PHASECHK.TRANS64.TRYWAIT P0, [R3+URZ+0x30840], R0 ;  /* 0x03084000030075a7 */ /* 0x000264000800017f */
[----:B-1----:R-:W-:Y:S05]  /*9340*/  @!P0 NANOSLEEP.SYNCS 0x989680 ;  /* 0x009896800000895d */ /* 0x002fea0003900000 */
[----:B------:R-:W1:Y:S02]  /*9350*/  @!P0 SYNCS.PHASECHK.TRANS64 P0, [R3+URZ+0x30840], R0 ;  /* 0x03084000030085a7 */ /* 0x000e64000800007f */
[----:B-1----:R-:W-:Y:S05]  /*9360*/  @!P0 BRA `(.L_x_3446) ;  /* 0xfffffffc00f08947 */ /* 0x002fea000383ffff */
[----:B------:R-:W-:Y:S05]  /*9370*/  BRA `(.L_x_3465) ;  /* 0xfffffff400a47947 */ /* 0x000fea000383ffff */
.L_x_3448:
[----:B------:R-:W-:Y:S01]  /*9380*/  BSSY B0, `(.L_x_3466) ;  /* 0x0000006000007945 */ /* 0x000fe20003800000 */
[----:B------:R-:W-:-:S07]  /*9390*/  IMAD.MOV.U32 R15, RZ, RZ, -0x1 ;  /* 0xffffffffff0f7424 */ /* 0x000fce00078e00ff */
[----:B------:R-:W-:Y:S05]  /*93a0*/  WARPSYNC.COLLECTIVE R15, `(.L_x_3467) ;  /* 0x000000000f0c7348 */ /* 0x000fea0003c00000 */
[----:B------:R-:W-:Y:S02]  /*93b0*/  ELECT P6, UR62, PT ;  /* 0x00000000003e782f */ /* 0x000fe400038c0000 */
[----:B------:R-:W-:Y:S01]  /*93c0*/  MOV R14, UR62 ;  /* 0x0000003e000e7c02 */ /* 0x000fe20008000f00 */
[----:B------:R-:W-:Y:S10]  /*93d0*/  ENDCOLLECTIVE ;  /* 0x000000000000791b */ /* 0x000ff40003800000 */
.L_x_3467:
[----:B------:R-:W-:Y:S05]  /*93e0*/  BSYNC B0 ;  /* 0x0000000000007941 */ /* 0x000fea0003800000 */
.L_x_3466:
[----:B------:R-:W-:Y:S05]  /*93f0*/  BRA `(.L_x_3468) ;  /* 0xfffffff800547947 */ /* 0x000fea000383ffff */
.L_x_3450:
[----:B-1----:R1:W2:Y:S02]  /*9400*/  SYNCS.PHASECHK.TRANS64.TRYWAIT P0, [R7+URZ], R4 ;  /* 0x00000004070075a7 */ /* 0x0022a4000800017f */
[----:B--2---:R-:W-:Y:S05]  /*9410*/  @!P0 NANOSLEEP.SYNCS 0x989680 ;  /* 0x009896800000895d */ /* 0x004fea0003900000 */
[----:B------:R-:W2:Y:S02]  /*9420*/  @!P0 SYNCS.PHASECHK.TRANS64 P0, [R7+URZ], R4 ;  /* 0x00000004070085a7 */ /* 0x000ea4000800007f */
[----:B--2---:R-:W-:Y:S05]  /*9430*/  @!P0 BRA `(.L_x_3450) ;  /* 0xfffffffc00f08947 */ /* 0x004fea000383ffff */
[----:B------:R-:W-:Y:S05]  /*9440*/  BRA `(.L_x_3469) ;  /* 0xfffffff800947947 */ /* 0x000fea000383ffff */
.L_x_3451:
[----:B--2---:R2:W3:Y:S02]  /*9450*/  SYNCS.PHASECHK.TRANS64.TRYWAIT P0, [R3+URZ], R0 ;  /* 0x00000000030075a7 */ /* 0x0044e4000800017f */
[----:B---3--:R-:W-:Y:S05]  /*9460*/  @!P0 NANOSLEEP.SYNCS 0x989680 ;  /* 0x009896800000895d */ /* 0x008fea0003900000 */
[----:B------:R-:W3:Y:S02]  /*9470*/  @!P0 SYNCS.PHASECHK.TRANS64 P0, [R3+URZ], R0 ;  /* 0x00000000030085a7 */ /* 0x000ee4000800007f */
[----:B---3--:R-:W-:Y:S05]  /*9480*/  @!P0 BRA `(.L_x_3451) ;  /* 0xfffffffc00f08947 */ /* 0x008fea000383ffff */
[----:B------:R-:W-:Y:S05]  /*9490*/  BRA `(.L_x_3470) ;  /* 0xfffffff800887947 */ /* 0x000fea000383ffff */
.L_x_3453:
[----:B--2---:R2:W3:Y:S02]  /*94a0*/  SYNCS.PHASECHK.TRANS64.TRYWAIT P0, [R5+URZ], R4 ;  /* 0x00000004050075a7 */ /* 0x0044e4000800017f */
[----:B---3--:R-:W-:Y:S05]  /*94b0*/  @!P0 NANOSLEEP.SYNCS 0x989680 ;  /* 0x009896800000895d */ /* 0x008fea0003900000 */
[----:B------:R-:W3:Y:S02]  /*94c0*/  @!P0 SYNCS.PHASECHK.TRANS64 P0, [R5+URZ], R4 ;  /* 0x00000004050085a7 */ /* 0x000ee4000800007f */
[----:B---3--:R-:W-:Y:S05]  /*94d0*/  @!P0 BRA `(.L_x_3453) ;  /* 0xfffffffc00f08947 */ /* 0x008fea000383ffff */
[----:B------:R-:W-:Y:S05]  /*94e0*/  BRA `(.L_x_3471) ;  /* 0xfffffff8008c7947 */ /* 0x000fea000383ffff */
.L_x_3472:
        /* <DEDUP_REMOVED lines=9> */
.L_x_3708:


//--------------------- .text._ZN7cutlass13device_kernelIN5flash32FlashAttnBwdPostprocessConvertdQIN4cute5tupleIJNS3_1CILi128EEES6_EEENS_10bfloat16_tEfNS_4arch4Sm90ELi256ENS3_8TiledMMAINS3_8MMA_AtomIJNS3_4SM904GMMA28MMA_64x128x16_F32BF16BF16_RSILNSE_5MajorE0ELSG_1ELNSE_7ScaleInE1ELSH_1EEEEEENS3_6LayoutINS4_IJNS5_ILi2EEENS5_ILi1EEESM_EEENS4_IJSM_NS5_ILi0EEESO_EEEEENS4_IJNS3_10UnderscoreESR_SR_EEEEELb0EEEEEvNT_6ParamsE --------------------------
	.section	.text._ZN7cutlass13device_kernelIN5flash32FlashAttnBwdPostprocessConvertdQIN4cute5tupleIJNS3_1CILi128EEES6_EEENS_10bfloat16_tEfNS_4arch4Sm90ELi256ENS3_8TiledMMAINS3_8MMA_AtomIJNS3_4SM904GMMA28MMA_64x128x16_F32BF16BF16_RSILNSE_5MajorE0ELSG_1ELNSE_7ScaleInE1ELSH_1EEEEEENS3_6LayoutINS4_IJNS5_ILi2EEENS5_ILi1EEESM_EEENS4_IJSM_NS5_ILi0EEESO_EEEEENS4_IJNS3_10UnderscoreESR_SR_EEEEELb0EEEEEvNT_6ParamsE,"ax",@progbits
	.align	128
.text._ZN7cutlass13device_kernelIN5flash32FlashAttnBwdPostprocessConvertdQIN4cute5tupleIJNS3_1CILi128EEES6_EEENS_10bfloat16_tEfNS_4arch4Sm90ELi256ENS3_8TiledMMAINS3_8MMA_AtomIJNS3_4SM904GMMA28MMA_64x128x16_F32BF16BF16_RSILNSE_5MajorE0ELSG_1ELNSE_7ScaleInE1ELSH_1EEEEEENS3_6LayoutINS4_IJNS5_ILi2EEENS5_ILi1EEESM_EEENS4_IJSM_NS5_ILi0EEESO_EEEEENS4_IJNS3_10UnderscoreESR_SR_EEEEELb0EEEEEvNT_6ParamsE:
        .type           _ZN7cutlass13device_kernelIN5flash32FlashAttnBwdPostprocessConvertdQIN4cute5tupleIJNS3_1CILi128EEES6_EEENS_10bfloat16_tEfNS_4arch4Sm90ELi256ENS3_8TiledMMAINS3_8MMA_AtomIJNS3_4SM904GMMA28MMA_64x128x16_F32BF16BF16_RSILNSE_5MajorE0ELSG_1ELNSE_7ScaleInE1ELSH_1EEEEEENS3_6LayoutINS4_IJNS5_ILi2EEENS5_ILi1EEESM_EEENS4_IJSM_NS5_ILi0EEESO_EEEEENS4_IJNS3_10UnderscoreESR_SR_EEEEELb0EEEEEvNT_6ParamsE,@function
        .size           _ZN7cutlass13device_kernelIN5flash32FlashAttnBwdPostprocessConvertdQIN4cute5tupleIJNS3_1CILi128EEES6_EEENS_10bfloat16_tEfNS_4arch4Sm90ELi256ENS3_8TiledMMAINS3_8MMA_AtomIJNS3_4SM904GMMA28MMA_64x128x16_F32BF16BF16_RSILNSE_5MajorE0ELSG_1ELNSE_7ScaleInE1ELSH_1EEEEEENS3_6LayoutINS4_IJNS5_ILi2EEENS5_ILi1EEESM_EEENS4_IJSM_NS5_ILi0EEESO_EEEEENS4_IJNS3_10UnderscoreESR_SR_EEEEELb0EEEEEvNT_6ParamsE,(.L_x_3709 - _ZN7cutlass13device_kernelIN5flash32FlashAttnBwdPostprocessConvertdQIN4cute5tupleIJNS3_1CILi128EEES6_EEENS_10bfloat16_tEfNS_4arch4Sm90ELi256ENS3_8TiledMMAINS3_8MMA_AtomIJNS3_4SM904GMMA28MMA_64x128x16_F32BF16BF16_RSILNSE_5MajorE0ELSG_1ELNSE_7ScaleInE1ELSH_1EEEEEENS3_6LayoutINS4_IJNS5_ILi2EEENS5_ILi1EEESM_EEENS4_IJSM_NS5_ILi0EEESO_EEEEENS4_IJNS3_10UnderscoreESR_SR_EEEEELb0EEEEEvNT_6ParamsE)
        .other          _ZN7cutlass13device_kernelIN5flash32FlashAttnBwdPostprocessConvertdQIN4cute5tupleIJNS3_1CILi128EEES6_EEENS_10bfloat16_tEfNS_4arch4Sm90ELi256ENS3_8TiledMMAINS3_8MMA_AtomIJNS3_4SM904GMMA28MMA_64x128x16_F32BF16BF16_RSILNSE_5MajorE0ELSG_1ELNSE_7ScaleInE1ELSH_1EEEEEENS3_6LayoutINS4_IJNS5_ILi2EEENS5_ILi1EEESM_EEENS4_IJSM_NS5_ILi0EEESO_EEEEENS4_IJNS3_10UnderscoreESR_SR_EEEEELb0EEEEEvNT_6ParamsE,@"STO_CUDA_ENTRY STV_DEFAULT"
_ZN7cutlass13device_kernelIN5flash32FlashAttnBwdPostprocessConvertdQIN4cute5tupleIJNS3_1CILi128EEES6_EEENS_10bfloat16_tEfNS_4arch4Sm90ELi256ENS3_8TiledMMAINS3_8MMA_AtomIJNS3_4SM904GMMA28MMA_64x128x16_F32BF16BF16_RSILNSE_5MajorE0ELSG_1ELNSE_7ScaleInE1ELSH_1EEEEEENS3_6LayoutINS4_IJNS5_ILi2EEENS5_ILi1EEESM_EEENS4_IJSM_NS5_ILi0EEESO_EEEEENS4_IJNS3_10UnderscoreESR_SR_EEEEELb0EEEEEvNT_6ParamsE:
[----:B------:R-:W-:Y:S08]  /*0000*/  LDC R1, c[0x0][0x28] ;  /* 0x00000a00ff017b82 */ /* 0x000ff00000000800 */
[----:B------:R-:W0:Y:S01]  /*0010*/  LDC.64 R4, c[0x0][0x278] ;  /* 0x00009e00ff047b82 */ /* 0x000e220000000a00 */
[----:B------:R-:W1:Y:S01]  /*0020*/  S2R R15, SR_CTAID.Z ;  /* 0x00000000000f7919 */ /* 0x000e620000002700 */
[----:B------:R-:W-:-:S06]  /*0030*/  ULDC.64 UR8, c[0x0][0x208] ;  /* 0x0000820000087ab9 */ /* 0x000fcc0000000a00 */
[----:B------:R-:W2:Y:S08]  /*0040*/  LDC.64 R10, c[0x0][0x270] ;  /* 0x00009c00ff0a7b82 */ /* 0x000eb00000000a00 */
[----:B------:R-:W1:Y:S01]  /*0050*/  LDC.64 R2, c[0x0][0x270] ;  /* 0x00009c00ff027b82 */ /* 0x000e620000000a00 */
[----:B0-----:R-:W-:-:S04]  /*0060*/  ISETP.NE.U32.AND P2, PT, R4, RZ, PT ;  /* 0x000000ff0400720c */ /* 0x001fc80003f45070 */
[----:B------:R-:W-:Y:S02]  /*0070*/  ISETP.NE.AND.EX P2, PT, R5, RZ, PT, P2 ;  /* 0x000000ff0500720c */ /* 0x000fe40003f45320 */
[----:B--2---:R-:W-:-:S04]  /*0080*/  ISETP.NE.U32.AND P1, PT, R10, RZ, PT ;  /* 0x000000ff0a00720c */ /* 0x004fc80003f25070 */
[----:B------:R-:W-:Y:S01]  /*0090*/  ISETP.NE.AND.EX P1, PT, R11, RZ, PT, P1 ;  /* 0x000000ff0b00720c */ /* 0x000fe20003f25310 */
[----:B------:R-:W-:Y:S01]  /*00a0*/  ULDC UR4, c[0x0][0x240] ;  /* 0x0000900000047ab9 */ /* 0x000fe20000000800 */
[----:B-1----:R-:W-:-:S05]  /*00b0*/  IMAD.WIDE R2, R15, 0x4, R2 ;  /* 0x000000040f027825 */ /* 0x002fca00078e0202 */
[----:B------:R-:W0:Y:S01]  /*00c0*/  @P2 LDC.64 R4, c[0x0][0x278] ;  /* 0x00009e00ff042b82 */ /* 0x000e220000000a00 */
[----:B------:R-:W-:-:S05]  /*00d0*/  IMAD.U32 R0, RZ, RZ, UR4 ;  /* 0x00000004ff007e24 */ /* 0x000fca000f8e00ff */
[----:B------:R1:W5:Y:S01]  /*00e0*/  @P1 LDG.E R9, desc[UR8][R2.64] ;  /* 0x0000000802091981 */ /* 0x000362000c1e1900 */
[----:B0-----:R-:W-:-:S05]  /*00f0*/  @P2 IMAD.WIDE R4, R15, 0x4, R4 ;  /* 0x000000040f042825 */ /* 0x001fca00078e0204 */
[----:B------:R1:W5:Y:S01]  /*0100*/  @P2 LDG.E R0, desc[UR8][R4.64] ;  /* 0x0000000804002981 */ /* 0x000362000c1e1900 */
[----:B------:R-:W-:Y:S01]  /*0110*/  ISETP.NE.U32.AND P0, PT, R10, RZ, PT ;  /* 0x000000ff0a00720c */ /* 0x000fe20003f05070 */
[----:B------:R-:W0:Y:S03]  /*0120*/  S2R R6, SR_CTAID.X ;  /* 0x0000000000067919 */ /* 0x000e260000002500 */
[----:B------:R-:W-:Y:S01]  /*0130*/  ISETP.NE.AND.EX P0, PT, R11, RZ, PT, P0 ;  /* 0x000000ff0b00720c */ /* 0x000fe20003f05300 */
[----:B0-----:R-:W-:Y:S01]  /*0140*/  IMAD.SHL.U32 R11, R6, 0x80, RZ ;  /* 0x00000080060b7824 */ /* 0x001fe200078e00ff */
[----:B-1----:R-:W-:Y:S11]  /*0150*/  @P2 BRA `(.L_x_3473) ;  /* 0x0000000000102947 */ /* 0x002ff60003800000 */
[----:B------:R-:W-:Y:S05]  /*0160*/  @!P1 BRA `(.L_x_3473) ;  /* 0x00000000000c9947 */ /* 0x000fea0003800000 */
[----:B------:R-:W2:Y:S04]  /*0170*/  LDG.E R5, desc[UR8][R2.64] ;  /* 0x0000000802057981 */ /* 0x000ea8000c1e1900 */
[----:B-----5:R-:W2:Y:S02]  /*0180*/  LDG.E R0, desc[UR8][R2.64+0x4] ;  /* 0x0000040802007981 */ /* 0x020ea4000c1e1900 */
[----:B--2---:R-:W-:-:S07]  /*0190*/  IADD3 R0, -R5, R0, RZ ;  /* 0x0000000005007210 */ /* 0x004fce0007ffe1ff */
.L_x_3473:
[----:B-----5:R-:W-:-:S13]  /*01a0*/  ISETP.LE.AND P2, PT, R0, R11, PT ;  /* 0x0000000b0000720c */ /* 0x020fda0003f43270 */
[----:B------:R-:W-:Y:S05]  /*01b0*/  @P0 EXIT P2 ;  /* 0x000000000000094d */ /* 0x000fea0001000000 */
[----:B------:R-:W0:Y:S01]  /*01c0*/  S2R R10, SR_CTAID.Y ;  /* 0x00000000000a7919 */ /* 0x000e220000002600 */
[C---:B------:R-:W-:Y:S01]  /*01d0*/  @P1 IMAD R2, R15.reuse, 0x80, R9 ;  /* 0x000000800f021824 */ /* 0x040fe200078e0209 */
[----:B------:R-:W1:Y:S01]  /*01e0*/  LDC.64 R18, c[0x0][0x228] ;  /* 0x00008a00ff127b82 */ /* 0x000e620000000a00 */
[----:B------:R-:W-:Y:S01]  /*01f0*/  SHF.L.U32 R13, R6, 0xe, RZ ;  /* 0x0000000e060d7819 */ /* 0x000fe200000006ff */
[----:B------:R-:W2:Y:S01]  /*0200*/  S2R R17, SR_TID.X ;  /* 0x0000000000117919 */ /* 0x000ea20000002100 */
[----:B------:R-:W-:Y:S01]  /*0210*/  SEL R8, R15, RZ, !P0 ;  /* 0x000000ff0f087207 */ /* 0x000fe20004000000 */
[----:B------:R-:W-:Y:S01]  /*0220*/  BSSY B0, `(.L_x_3474) ;  /* 0x0000031000007945 */ /* 0x000fe20003800000 */
[----:B------:R-:W-:Y:S01]  /*0230*/  @P1 SHF.R.S32.HI R3, RZ, 0x1f, R2 ;  /* 0x0000001fff031819 */ /* 0x000fe20000011402 */
[----:B------:R-:W3:Y:S02]  /*0240*/  S2R R12, SR_CgaCtaId ;  /* 0x00000000000c7919 */ /* 0x000ee40000008800 */
[----:B------:R-:W4:Y:S01]  /*0250*/  LDC.64 R20, c[0x0][0x230] ;  /* 0x00008c00ff147b82 */ /* 0x000f220000000a00 */
[----:B------:R-:W-:-:S05]  /*0260*/  @P1 LEA.HI R3, R3, R2, RZ, 0x7 ;  /* 0x0000000203031211 */ /* 0x000fca00078f38ff */
[----:B------:R-:W-:Y:S02]  /*0270*/  @P1 IMAD.SHL.U32 R3, R3, 0x80, RZ ;  /* 0x0000008003031824 */ /* 0x000fe400078e00ff */
[----:B------:R-:W5:Y:S03]  /*0280*/  LDC.64 R22, c[0x0][0x210] ;  /* 0x00008400ff167b82 */ /* 0x000f660000000a00 */
[----:B------:R-:W-:Y:S02]  /*0290*/  @P1 LOP3.LUT R5, R3, 0xffffc000, RZ, 0xc0, !PT ;  /* 0xffffc00003051812 */ /* 0x000fe400078ec0ff */
[----:B------:R-:W-:Y:S02]  /*02a0*/  CS2R R2, SRZ ;  /* 0x0000000000027805 */ /* 0x000fe4000001ff00 */
[--C-:B------:R-:W-:Y:S01]  /*02b0*/  @P1 SHF.R.S32.HI R3, RZ, 0x1f, R5.reuse ;  /* 0x0000001fff031819 */ /* 0x100fe20000011405 */
[----:B------:R-:W-:Y:S01]  /*02c0*/  @P1 IMAD.MOV.U32 R2, RZ, RZ, R5 ;  /* 0x000000ffff021224 */ /* 0x000fe200078e0005 */
[----:B------:R-:W-:-:S04]  /*02d0*/  SHF.R.S32.HI R5, RZ, 0x1f, R15 ;  /* 0x0000001fff057819 */ /* 0x000fc8000001140f */
[C---:B------:R-:W-:Y:S02]  /*02e0*/  IADD3 R2, P2, R13.reuse, R2, RZ ;  /* 0x000000020d027210 */ /* 0x040fe40007f5e0ff */
[----:B0-----:R-:W-:Y:S02]  /*02f0*/  SHF.R.S32.HI R7, RZ, 0x1f, R10 ;  /* 0x0000001fff077819 */ /* 0x001fe4000001140a */
[----:B------:R-:W-:Y:S02]  /*0300*/  LEA.HI.X.SX32 R3, R13, R3, 0x1, P2 ;  /* 0x000000030d037211 */ /* 0x000fe400010f0eff */
[----:B------:R-:W-:Y:S01]  /*0310*/  SEL R5, R5, RZ, !P0 ;  /* 0x000000ff05057207 */ /* 0x000fe20004000000 */
[-C--:B-1----:R-:W-:Y:S01]  /*0320*/  IMAD R4, R7, R18.reuse, RZ ;  /* 0x0000001207047224 */ /* 0x082fe200078e02ff */
[----:B--2---:R-:W-:Y:S01]  /*0330*/  ISETP.NE.AND P0, PT, R17, RZ, PT ;  /* 0x000000ff1100720c */ /* 0x004fe20003f05270 */
[----:B------:R-:W-:-:S04]  /*0340*/  IMAD.WIDE.U32 R2, R10, R18, R2 ;  /* 0x000000120a027225 */ /* 0x000fc800078e0002 */
[----:B------:R-:W-:Y:S02]  /*0350*/  IMAD R13, R10, R19, R4 ;  /* 0x000000130a0d7224 */ /* 0x000fe400078e0204 */
[-C--:B----4-:R-:W-:Y:S02]  /*0360*/  IMAD R4, R5, R20.reuse, RZ ;  /* 0x0000001405047224 */ /* 0x090fe400078e02ff */
[----:B------:R-:W-:Y:S02]  /*0370*/  IMAD.IADD R3, R3, 0x1, R13 ;  /* 0x0000000103037824 */ /* 0x000fe400078e020d */
[C---:B------:R-:W-:Y:S02]  /*0380*/  IMAD R13, R8.reuse, R21, R4 ;  /* 0x00000015080d7224 */ /* 0x040fe400078e0204 */
[----:B------:R-:W-:-:S05]  /*0390*/  IMAD.WIDE.U32 R2, R8, R20, R2 ;  /* 0x0000001408027225 */ /* 0x000fca00078e0002 */
[----:B------:R-:W-:Y:S02]  /*03a0*/  IADD3 R3, R3, R13, RZ ;  /* 0x0000000d03037210 */ /* 0x000fe40007ffe0ff */
[----:B-----5:R-:W-:-:S04]  /*03b0*/  LEA R22, P2, R2, R22, 0x2 ;  /* 0x0000001602167211 */ /* 0x020fc800078410ff */
[----:B------:R-:W-:Y:S01]  /*03c0*/  LEA.HI.X R3, R2, R23, R3, 0x2, P2 ;  /* 0x0000001702037211 */ /* 0x000fe200010f1403 */
[----:B---3--:R-:W-:Y:S08]  /*03d0*/  @P0 BRA `(.L_x_3475) ;  /* 0x0000000000540947 */ /* 0x008ff00003800000 */
[----:B------:R-:W0:Y:S01]  /*03e0*/  S2UR UR7, SR_CgaCtaId ;  /* 0x00000000000779c3 */ /* 0x000e220000008800 */
[----:B------:R-:W-:Y:S01]  /*03f0*/  UMOV UR6, 0x400 ;  /* 0x0000040000067882 */ /* 0x000fe20000000000 */
[----:B------:R-:W-:Y:S01]  /*0400*/  UMOV UR4, 0x1 ;  /* 0x0000000100047882 */ /* 0x000fe20000000000 */
[----:B------:R-:W-:Y:S01]  /*0410*/  IMAD.MOV.U32 R2, RZ, RZ, 0x10000 ;  /* 0x00010000ff027424 */ /* 0x000fe200078e00ff */
        /* <DEDUP_REMOVED lines=12> */
.L_x_3476:
[----:B------:R-:W-:Y:S01]  /*04e0*/  @P0 ELECT P2, URZ, PT ;  /* 0x00000000003f082f */ /* 0x000fe20003840000 */
[----:B------:R1:W-:-:S12]  /*04f0*/  UBLKCP.S.G [UR6], [UR4], UR10 ;  /* 0x00000006040073ba */ /* 0x0003d8000800020a */
[----:B------:R-:W-:Y:S02]  /*0500*/  @P2 PLOP3.LUT P0, PT, P2, PT, PT, 0x8, 0x0 ;  /* 0x000000000000281c */ /* 0x000fe4000170e170 */
[----:B------:R-:W-:-:S11]  /*0510*/  PLOP3.LUT P2, PT, PT, PT, PT, 0x8, 0x0 ;  /* 0x000000000000781c */ /* 0x000fd60003f4e170 */
[----:B-1----:R-:W-:Y:S05]  /*0520*/  @P0 BRA.U.ANY `(.L_x_3476) ;  /* 0xfffffffd00ec0947 */ /* 0x002fea000393ffff */
.L_x_3475:
[----:B------:R-:W-:Y:S05]  /*0530*/  BSYNC B0 ;  /* 0x0000000000007941 */ /* 0x000fea0003800000 */
.L_x_3474:
[----:B------:R-:W-:Y:S01]  /*0540*/  BAR.SYNC.DEFER_BLOCKING 0x0 ;  /* 0x0000000000007b1d */ /* 0x000fe20000010000 */
[----:B------:R-:W-:Y:S02]  /*0550*/  MOV R57, 0x400 ;  /* 0x0000040000397802 */ /* 0x000fe40000000f00 */
[----:B------:R-:W-:Y:S02]  /*0560*/  CS2R R78, SRZ ;  /* 0x00000000004e7805 */ /* 0x000fe4000001ff00 */
[----:B0-----:R-:W-:Y:S01]  /*0570*/  SHF.L.U32 R2, RZ, 0x1f, RZ ;  /* 0x0000001fff027819 */ /* 0x001fe200000006ff */
[--C-:B------:R-:W-:Y:S01]  /*0580*/  @P1 IMAD.MOV.U32 R78, RZ, RZ, R9.reuse ;  /* 0x000000ffff4e1224 */ /* 0x100fe200078e0009 */
[----:B------:R-:W-:Y:S02]  /*0590*/  LEA R57, R12, R57, 0x18 ;  /* 0x000000390c397211 */ /* 0x000fe400078ec0ff */
[----:B------:R-:W-:-:S07]  /*05a0*/  @P1 SHF.R.S32.HI R79, RZ, 0x1f, R9 ;  /* 0x0000001fff4f1819 */ /* 0x000fce0000011409 */
.L_x_3477:
[----:B0-----:R0:W1:Y:S02]  /*05b0*/  SYNCS.PHASECHK.TRANS64.TRYWAIT P0, [R57+URZ+0x18000], R2 ;  /* 0x01800002390075a7 */ /* 0x001064000800017f */
[----:B-1----:R-:W-:Y:S05]  /*05c0*/  @!P0 NANOSLEEP.SYNCS 0x989680 ;  /* 0x009896800000895d */ /* 0x002fea0003900000 */
[----:B------:R-:W1:Y:S02]  /*05d0*/  @!P0 SYNCS.PHASECHK.TRANS64 P0, [R57+URZ+0x18000], R2 ;  /* 0x01800002390085a7 */ /* 0x000e64000800007f */
[----:B-1----:R-:W-:Y:S05]  /*05e0*/  @!P0 BRA `(.L_x_3477) ;  /* 0xfffffffc00f08947 */ /* 0x002fea000383ffff */
[----:B0-----:R-:W-:Y:S01]  /*05f0*/  SHF.R.S32.HI R2, RZ, 0x1f, R17 ;  /* 0x0000001fff027819 */ /* 0x001fe20000011411 */
[----:B------:R-:W-:Y:S01]  /*0600*/  ULDC UR4, c[0x0][0x268] ;  /* 0x00009a0000047ab9 */ /* 0x000fe20000000800 */
[----:B------:R-:W-:Y:S01]  /*0610*/  VIADDMNMX R0, R0, -R11, 0x80, PT ;  /* 0x0000008000007446 */ /* 0x000fe2000380090b */
[----:B------:R-:W-:Y:S01]  /*0620*/  ULDC.64 UR6, c[0x0][0x258] ;  /* 0x0000960000067ab9 */ /* 0x000fe20000000a00 */
[CC--:B------:R-:W-:Y:S01]  /*0630*/  LEA.HI R3, R2.reuse, R17.reuse, RZ, 0x7 ;  /* 0x0000001102037211 */ /* 0x0c0fe200078f38ff */
[----:B------:R-:W-:Y:S01]  /*0640*/  IMAD R7, R7, UR6, RZ ;  /* 0x0000000607077c24 */ /* 0x000fe2000f8e02ff */
[----:B------:R-:W-:Y:S01]  /*0650*/  LEA.HI R9, R2, R17, RZ, 0x4 ;  /* 0x0000001102097211 */ /* 0x000fe200078f20ff */
[----:B------:R-:W-:Y:S01]  /*0660*/  BSSY B0, `(.L_x_3478) ;  /* 0x00000d1000007945 */ /* 0x000fe20003800000 */
[----:B------:R-:W-:Y:S02]  /*0670*/  LOP3.LUT R4, R3, 0xfffff80, RZ, 0xc0, !PT ;  /* 0x0fffff8003047812 */ /* 0x000fe400078ec0ff */
[----:B------:R-:W-:-:S02]  /*0680*/  SHF.R.S32.HI R25, RZ, 0x7, R3 ;  /* 0x00000007ff197819 */ /* 0x000fc40000011403 */
[-C--:B------:R-:W-:Y:S02]  /*0690*/  IADD3 R4, -R4, R17.reuse, RZ ;  /* 0x0000001104047210 */ /* 0x080fe40007ffe1ff */
[----:B------:R-:W-:Y:S02]  /*06a0*/  LOP3.LUT R3, R9, 0xfffffff0, RZ, 0xc0, !PT ;  /* 0xfffffff009037812 */ /* 0x000fe400078ec0ff */
[----:B------:R-:W-:Y:S01]  /*06b0*/  LEA.HI R2, R2, R17, RZ, 0x5 ;  /* 0x0000001102027211 */ /* 0x000fe200078f28ff */
[----:B------:R-:W-:Y:S01]  /*06c0*/  IMAD R4, R25, 0x800, R4 ;  /* 0x0000080019047824 */ /* 0x000fe200078e0204 */
[----:B------:R-:W-:Y:S01]  /*06d0*/  SHF.R.S32.HI R9, RZ, 0x4, R9 ;  /* 0x00000004ff097819 */ /* 0x000fe20000011409 */
[----:B------:R-:W-:Y:S02]  /*06e0*/  IMAD.IADD R3, R17, 0x1, -R3 ;  /* 0x0000000111037824 */ /* 0x000fe400078e0a03 */
[----:B------:R-:W-:Y:S01]  /*06f0*/  IMAD.SHL.U32 R80, R4, 0x4, RZ ;  /* 0x0000000404507824 */ /* 0x000fe200078e00ff */
[C---:B------:R-:W-:Y:S01]  /*0700*/  SHF.L.U32 R11, R9.reuse, 0x6, RZ ;  /* 0x00000006090b7819 */ /* 0x040fe200000006ff */
[----:B------:R-:W-:Y:S01]  /*0710*/  IMAD.SHL.U32 R16, R2, 0x20, RZ ;  /* 0x0000002002107824 */ /* 0x000fe200078e00ff */
[----:B------:R-:W-:Y:S01]  /*0720*/  SHF.R.S32.HI R4, RZ, 0x1f, R3 ;  /* 0x0000001fff047819 */ /* 0x000fe20000011403 */
[----:B------:R-:W-:Y:S01]  /*0730*/  IMAD.SHL.U32 R24, R9, 0x8, RZ ;  /* 0x0000000809187824 */ /* 0x000fe200078e00ff */
[----:B------:R-:W-:-:S02]  /*0740*/  LEA R80, R80, R57, 0x2 ;  /* 0x0000003950507211 */ /* 0x000fc400078e10ff */
[----:B------:R-:W-:Y:S02]  /*0750*/  LEA.HI R4, R4, R3, RZ, 0x3 ;  /* 0x0000000304047211 */ /* 0x000fe400078f18ff */
[----:B------:R-:W-:Y:S01]  /*0760*/  LOP3.LUT R23, R11, 0x1c0, RZ, 0xc0, !PT ;  /* 0x000001c00b177812 */ /* 0x000fe200078ec0ff */
[----:B------:R-:W0:Y:S01]  /*0770*/  LDS.128 R40, [R80] ;  /* 0x0000000050287984 */ /* 0x000e220000000c00 */
[----:B------:R-:W-:Y:S02]  /*0780*/  LOP3.LUT R2, R4, 0xfffffff8, RZ, 0xc0, !PT ;  /* 0xfffffff804027812 */ /* 0x000fe400078ec0ff */
[----:B------:R-:W-:Y:S01]  /*0790*/  LOP3.LUT R21, R16, 0x7ffffc00, RZ, 0xc0, !PT ;  /* 0x7ffffc0010157812 */ /* 0x000fe200078ec0ff */
[----:B------:R-:W1:Y:S01]  /*07a0*/  LDS.128 R44, [R80+0x800] ;  /* 0x00080000502c7984 */ /* 0x000e620000000c00 */
[----:B------:R-:W-:Y:S01]  /*07b0*/  SHF.R.S32.HI R26, RZ, 0x3, R4 ;  /* 0x00000003ff1a7819 */ /* 0x000fe20000011404 */
[----:B------:R-:W-:Y:S01]  /*07c0*/  IMAD.IADD R2, R3, 0x1, -R2 ;  /* 0x0000000103027824 */ /* 0x000fe200078e0a02 */
[----:B------:R-:W-:Y:S01]  /*07d0*/  SHF.R.U32.HI R29, RZ, 0x3, R23 ;  /* 0x00000003ff1d7819 */ /* 0x000fe20000011617 */
[----:B------:R-:W2:Y:S01]  /*07e0*/  LDS.128 R12, [R80+0x1000] ;  /* 0x00100000500c7984 */ /* 0x000ea20000000c00 */
[----:B------:R-:W-:Y:S01]  /*07f0*/  LEA R34, R26, R25, 0x4 ;  /* 0x000000191a227211 */ /* 0x000fe200078e20ff */
[C---:B------:R-:W-:Y:S01]  /*0800*/  IMAD.SHL.U32 R20, R2.reuse, 0x8, RZ ;  /* 0x0000000802147824 */ /* 0x040fe200078e00ff */
[----:B------:R-:W-:Y:S01]  /*0810*/  SHF.L.U32 R11, R2, 0x6, RZ ;  /* 0x00000006020b7819 */ /* 0x000fe200000006ff */
[----:B------:R-:W3:Y:S01]  /*0820*/  LDS.128 R52, [R80+0x1800] ;  /* 0x0018000050347984 */ /* 0x000ee20000000c00 */
[----:B------:R-:W-:Y:S01]  /*0830*/  IMAD R32, R26, 0x200, R21 ;  /* 0x000002001a207824 */ /* 0x000fe200078e0215 */
[----:B------:R-:W-:-:S02]  /*0840*/  R2P PR, R2, 0x6 ;  /* 0x0000000602007804 */ /* 0x000fc40000000000 */
[----:B------:R-:W4:Y:S01]  /*0850*/  LDS.128 R16, [R80+0x2000] ;  /* 0x0020000050107984 */ /* 0x000f220000000c00 */
[----:B------:R-:W-:Y:S02]  /*0860*/  LOP3.LUT R11, R11, 0x1c0, RZ, 0xc0, !PT ;  /* 0x000001c00b0b7812 */ /* 0x000fe400078ec0ff */
[----:B------:R-:W-:Y:S01]  /*0870*/  LOP3.LUT R28, R23, 0x38, R20, 0xf8, !PT ;  /* 0x00000038171c7812 */ /* 0x000fe200078ef814 */
[----:B------:R-:W-:Y:S01]  /*0880*/  LDS.128 R36, [R80+0x4800] ;  /* 0x0048000050247984 */ /* 0x000fe20000000c00 */
[----:B------:R-:W-:Y:S02]  /*0890*/  LOP3.LUT R4, R11, 0x8, R24, 0xf8, !PT ;  /* 0x000000080b047812 */ /* 0x000fe400078ef818 */
[----:B------:R-:W-:Y:S01]  /*08a0*/  SHF.R.U32.HI R11, RZ, 0x3, R11 ;  /* 0x00000003ff0b7819 */ /* 0x000fe2000001160b */
[----:B------:R-:W5:Y:S01]  /*08b0*/  LDS.128 R20, [R80+0x2800] ;  /* 0x0028000050147984 */ /* 0x000f620000000c00 */
[----:B------:R-:W-:Y:S02]  /*08c0*/  LOP3.LUT R33, R28, R29, RZ, 0x3c, !PT ;  /* 0x0000001d1c217212 */ /* 0x000fe400078e3cff */
[----:B------:R-:W-:Y:S01]  /*08d0*/  LOP3.LUT R11, R4, R11, RZ, 0x3c, !PT ;  /* 0x0000000b040b7212 */ /* 0x000fe200078e3cff */
[----:B------:R-:W5:Y:S02]  /*08e0*/  LDS.128 R24, [R80+0x3000] ;  /* 0x0030000050187984 */ /* 0x000f640000000c00 */
[----:B------:R-:W-:-:S02]  /*08f0*/  IMAD.U32 R4, R34, 0x200, R33 ;  /* 0x0000020022047824 */ /* 0x000fc400078e0021 */
[----:B------:R-:W5:Y:S01]  /*0900*/  LDS.128 R28, [R80+0x3800] ;  /* 0x00380000501c7984 */ /* 0x000f620000000c00 */
[----:B------:R-:W-:-:S03]  /*0910*/  IMAD.IADD R2, R11, 0x1, R32 ;  /* 0x000000010b027824 */ /* 0x000fc600078e0220 */
[----:B------:R-:W5:Y:S01]  /*0920*/  LDS.128 R32, [R80+0x4000] ;  /* 0x0040000050207984 */ /* 0x000f620000000c00 */
[----:B0-----:R-:W-:Y:S01]  /*0930*/  FMUL.FTZ R11, R40, UR4 ;  /* 0x00000004280b7c20 */ /* 0x001fe20008410000 */
[----:B------:R-:W-:Y:S01]  /*0940*/  FMUL.FTZ R56, R41, UR4 ;  /* 0x0000000429387c20 */ /* 0x000fe20008410000 */
[----:B------:R-:W-:Y:S01]  /*0950*/  FMUL.FTZ R58, R42, UR4 ;  /* 0x000000042a3a7c20 */ /* 0x000fe20008410000 */
[----:B------:R-:W-:Y:S01]  /*0960*/  FMUL.FTZ R61, R43, UR4 ;  /* 0x000000042b3d7c20 */ /* 0x000fe20008410000 */
[----:B-1----:R-:W-:Y:S01]  /*0970*/  FMUL.FTZ R59, R44, UR4 ;  /* 0x000000042c3b7c20 */ /* 0x002fe20008410000 */
[----:B------:R-:W-:Y:S01]  /*0980*/  FMUL.FTZ R64, R45, UR4 ;  /* 0x000000042d407c20 */ /* 0x000fe20008410000 */
[----:B------:R-:W0:Y:S01]  /*0990*/  LDS.128 R40, [R80+0x5000] ;  /* 0x0050000050287984 */ /* 0x000e220000000c00 */
[----:B------:R-:W-:Y:S01]  /*09a0*/  FMUL.FTZ R60, R46, UR4 ;  /* 0x000000042e3c7c20 */ /* 0x000fe20008410000 */
[----:B------:R-:W-:Y:S01]  /*09b0*/  FMUL.FTZ R63, R47, UR4 ;  /* 0x000000042f3f7c20 */ /* 0x000fe20008410000 */
[----:B--2---:R-:W-:Y:S01]  /*09c0*/  FMUL.FTZ R62, R12, UR4 ;  /* 0x000000040c3e7c20 */ /* 0x004fe20008410000 */
[----:B------:R-:W1:Y:S01]  /*09d0*/  LDS.128 R44, [R80+0x5800] ;  /* 0x00580000502c7984 */ /* 0x000e620000000c00 */
[----:B------:R-:W-:Y:S01]  /*09e0*/  FMUL.FTZ R67, R13, UR4 ;  /* 0x000000040d437c20 */ /* 0x000fe20008410000 */
[----:B------:R-:W-:Y:S01]  /*09f0*/  FMUL.FTZ R65, R14, UR4 ;  /* 0x000000040e417c20 */ /* 0x000fe20008410000 */
[----:B------:R-:W-:Y:S01]  /*0a00*/  FMUL.FTZ R68, R15, UR4 ;  /* 0x000000040f447c20 */ /* 0x000fe20008410000 */
[----:B------:R-:W2:Y:S01]  /*0a10*/  LDS.128 R48, [R80+0x6000] ;  /* 0x0060000050307984 */ /* 0x000ea20000000c00 */
[----:B---3--:R-:W-:Y:S01]  /*0a20*/  FMUL.FTZ R66, R52, UR4 ;  /* 0x0000000434427c20 */ /* 0x008fe20008410000 */
[----:B------:R-:W-:Y:S01]  /*0a30*/  FMUL.FTZ R71, R53, UR4 ;  /* 0x0000000435477c20 */ /* 0x000fe20008410000 */
[----:B------:R-:W-:Y:S01]  /*0a40*/  FMUL.FTZ R69, R54, UR4 ;  /* 0x0000000436457c20 */ /* 0x000fe20008410000 */
[----:B------:R-:W3:Y:S01]  /*0a50*/  LDS.128 R12, [R80+0x6800] ;  /* 0x00680000500c7984 */ /* 0x000ee20000000c00 */
[----:B------:R-:W-:Y:S01]  /*0a60*/  FMUL.FTZ R72, R55, UR4 ;  /* 0x0000000437487c20 */ /* 0x000fe20008410000 */
[----:B----4-:R-:W-:Y:S01]  /*0a70*/  FMUL.FTZ R70, R16, UR4 ;  /* 0x0000000410467c20 */ /* 0x010fe20008410000 */
[----:B------:R-:W-:Y:S01]  /*0a80*/  FMUL.FTZ R75, R17, UR4 ;  /* 0x00000004114b7c20 */ /* 0x000fe20008410000 */
[----:B------:R-:W4:Y:S01]  /*0a90*/  LDS.128 R52, [R80+0x7000] ;  /* 0x0070000050347984 */ /* 0x000f220000000c00 */
[----:B------:R-:W-:Y:S01]  /*0aa0*/  FMUL.FTZ R73, R18, UR4 ;  /* 0x0000000412497c20 */ /* 0x000fe20008410000 */
[----:B------:R-:W-:Y:S01]  /*0ab0*/  FMUL.FTZ R74, R19, UR4 ;  /* 0x00000004134a7c20 */ /* 0x000fe20008410000 */
[----:B-----5:R-:W-:Y:S01]  /*0ac0*/  FMUL.FTZ R77, R21, UR4 ;  /* 0x00000004154d7c20 */ /* 0x020fe20008410000 */
[----:B------:R-:W5:Y:S01]  /*0ad0*/  LDS.128 R16, [R80+0x7800] ;  /* 0x0078000050107984 */ /* 0x000f620000000c00 */
        /* <DEDUP_REMOVED lines=14> */
[----:B------:R-:W-:Y:S01]  /*0bc0*/  FMUL.FTZ R31, R31, UR4 ;  /* 0x000000041f1f7c20 */ /* 0x000fe20008410000 */
[----:B------:R-:W-:Y:S01]  /*0bd0*/  F2FP.BF16.F32.PACK_AB R74, R77, R20 ;  /* 0x000000144d4a723e */ /* 0x000fe200000010ff */
[----:B------:R-:W-:Y:S01]  /*0be0*/  FMUL.FTZ R29, R29, UR4 ;  /* 0x000000041d1d7c20 */ /* 0x000fe20008410000 */
[----:B------:R-:W-:Y:S01]  /*0bf0*/  F2FP.BF16.F32.PACK_AB R20, R25, R22 ;  /* 0x000000161914723e */ /* 0x000fe200000010ff */
[----:B------:R-:W-:Y:S01]  /*0c00*/  FMUL.FTZ R35, R35, UR4 ;  /* 0x0000000423237c20 */ /* 0x000fe20008410000 */
[----:B0-----:R-:W-:Y:S01]  /*0c10*/  FMUL.FTZ R36, R40, UR4 ;  /* 0x0000000428247c20 */ /* 0x001fe20008410000 */
[----:B------:R-:W-:Y:S01]  /*0c20*/  FMUL.FTZ R38, R42, UR4 ;  /* 0x000000042a267c20 */ /* 0x000fe20008410000 */
[----:B------:R-:W-:Y:S01]  /*0c30*/  F2FP.BF16.F32.PACK_AB R22, R29, R24 ;  /* 0x000000181d16723e */ /* 0x000fe200000010ff */
[----:B------:R-:W-:Y:S01]  /*0c40*/  FMUL.FTZ R37, R37, UR4 ;  /* 0x0000000425257c20 */ /* 0x000fe20008410000 */
[----:B-1----:R-:W-:Y:S01]  /*0c50*/  FMUL.FTZ R40, R44, UR4 ;  /* 0x000000042c287c20 */ /* 0x002fe20008410000 */
[----:B------:R-:W-:Y:S01]  /*0c60*/  FMUL.FTZ R42, R46, UR4 ;  /* 0x000000042e2a7c20 */ /* 0x000fe20008410000 */
[----:B------:R-:W-:Y:S01]  /*0c70*/  FMUL.FTZ R43, R43, UR4 ;  /* 0x000000042b2b7c20 */ /* 0x000fe20008410000 */
[----:B------:R-:W-:Y:S01]  /*0c80*/  FMUL.FTZ R33, R33, UR4 ;  /* 0x0000000421217c20 */ /* 0x000fe20008410000 */
[----:B--2---:R-:W-:Y:S01]  /*0c90*/  FMUL.FTZ R44, R48, UR4 ;  /* 0x00000004302c7c20 */ /* 0x004fe20008410000 */
[----:B------:R-:W-:Y:S01]  /*0ca0*/  FMUL.FTZ R46, R50, UR4 ;  /* 0x00000004322e7c20 */ /* 0x000fe20008410000 */
[----:B------:R-:W-:Y:S01]  /*0cb0*/  FMUL.FTZ R39, R39, UR4 ;  /* 0x0000000427277c20 */ /* 0x000fe20008410000 */
[----:B------:R-:W-:Y:S01]  /*0cc0*/  FMUL.FTZ R45, R45, UR4 ;  /* 0x000000042d2d7c20 */ /* 0x000fe20008410000 */
[----:B---3--:R-:W-:Y:S01]  /*0cd0*/  FMUL.FTZ R48, R12, UR4 ;  /* 0x000000040c307c20 */ /* 0x008fe20008410000 */
[----:B------:R-:W-:Y:S01]  /*0ce0*/  F2FP.BF16.F32.PACK_AB R12, R56, R11 ;  /* 0x0000000b380c723e */ /* 0x000fe200000010ff */
[----:B------:R-:W-:Y:S01]  /*0cf0*/  HFMA2.MMA R56, -RZ, RZ, 0, 1.9073486328125e-06 ;  /* 0x00000020ff387435 */ /* 0x000fe200000001ff */
[----:B------:R-:W-:Y:S01]  /*0d00*/  FMUL.FTZ R50, R14, UR4 ;  /* 0x000000040e327c20 */ /* 0x000fe20008410000 */
[----:B------:R-:W-:Y:S01]  /*0d10*/  F2FP.BF16.F32.PACK_AB R14, R64, R59 ;  /* 0x0000003b400e723e */ /* 0x000fe200000010ff */
[----:B------:R-:W-:Y:S01]  /*0d20*/  VIADD R11, R57, 0x10000 ;  /* 0x00010000390b7836 */ /* 0x000fe20000000000 */
[----:B------:R-:W-:Y:S01]  /*0d30*/  F2FP.BF16.F32.PACK_AB R64, R67, R62 ;  /* 0x0000003e4340723e */ /* 0x000fe200000010ff */
[----:B----4-:R-:W-:Y:S01]  /*0d40*/  FMUL.FTZ R85, R53, UR4 ;  /* 0x0000000435557c20 */ /* 0x010fe20008410000 */
[----:B------:R-:W-:Y:S01]  /*0d50*/  F2FP.BF16.F32.PACK_AB R67, R72, R69 ;  /* 0x000000454843723e */ /* 0x000fe200000010ff */
[----:B------:R-:W-:Y:S01]  /*0d60*/  FMUL.FTZ R53, R54, UR4 ;  /* 0x0000000436357c20 */ /* 0x000fe20008410000 */
[----:B------:R-:W-:Y:S01]  /*0d70*/  F2FP.BF16.F32.PACK_AB R72, R75, R70 ;  /* 0x000000464b48723e */ /* 0x000fe200000010ff */
[----:B------:R-:W-:Y:S01]  /*0d80*/  FMUL.FTZ R81, R13, UR4 ;  /* 0x000000040d517c20 */ /* 0x000fe20008410000 */
[----:B------:R-:W-:Y:S01]  /*0d90*/  F2FP.BF16.F32.PACK_AB R75, R76, R21 ;  /* 0x000000154c4b723e */ /* 0x000fe200000010ff */
[----:B------:R-:W-:Y:S01]  /*0da0*/  FMUL.FTZ R83, R15, UR4 ;  /* 0x000000040f537c20 */ /* 0x000fe20008410000 */
[----:B------:R-:W-:Y:S01]  /*0db0*/  F2FP.BF16.F32.PACK_AB R21, R27, R23 ;  /* 0x000000171b15723e */ /* 0x000fe200000010ff */
[----:B------:R-:W-:Y:S01]  /*0dc0*/  IMAD.MOV.U32 R27, RZ, RZ, 0x40 ;  /* 0x00000040ff1b7424 */ /* 0x000fe200078e00ff */
[----:B------:R-:W-:Y:S01]  /*0dd0*/  SEL R56, R56, 0xffffffe0, !P1 ;  /* 0xffffffe038387807 */ /* 0x000fe20004800000 */
[----:B------:R-:W-:Y:S01]  /*0de0*/  FMUL.FTZ R54, R55, UR4 ;  /* 0x0000000437367c20 */ /* 0x000fe20008410000 */
[----:B------:R-:W-:Y:S01]  /*0df0*/  LEA R25, R2, R11, 0x1 ;  /* 0x0000000b02197211 */ /* 0x000fe200078e08ff */
[----:B------:R-:W-:Y:S01]  /*0e00*/  FMUL.FTZ R41, R41, UR4 ;  /* 0x0000000429297c20 */ /* 0x000fe20008410000 */
[----:B------:R-:W-:Y:S01]  /*0e10*/  F2FP.BF16.F32.PACK_AB R23, R31, R26 ;  /* 0x0000001a1f17723e */ /* 0x000fe200000010ff */
[----:B------:R-:W-:Y:S01]  /*0e20*/  FMUL.FTZ R47, R47, UR4 ;  /* 0x000000042f2f7c20 */ /* 0x000fe20008410000 */
[----:B------:R-:W-:Y:S01]  /*0e30*/  SEL R26, R27, 0xffffffc0, !P2 ;  /* 0xffffffc01b1a7807 */ /* 0x000fe20005000000 */
[----:B------:R-:W-:-:S02]  /*0e40*/  IMAD.IADD R24, R25, 0x1, R56 ;  /* 0x0000000119187824 */ /* 0x000fc400078e0238 */
[----:B------:R-:W-:Y:S01]  /*0e50*/  FMUL.FTZ R51, R51, UR4 ;  /* 0x0000000433337c20 */ /* 0x000fe20008410000 */
[----:B------:R-:W-:Y:S01]  /*0e60*/  F2FP.BF16.F32.PACK_AB R13, R61, R58 ;  /* 0x0000003a3d0d723e */ /* 0x000fe200000010ff */
[--C-:B------:R-:W-:Y:S01]  /*0e70*/  IMAD R2, R2, 0x2, R57.reuse ;  /* 0x0000000202027824 */ /* 0x100fe200078e0239 */
[----:B------:R-:W-:Y:S01]  /*0e80*/  F2FP.BF16.F32.PACK_AB R15, R63, R60 ;  /* 0x0000003c3f0f723e */ /* 0x000fe200000010ff */
[----:B-----5:R-:W-:Y:S01]  /*0e90*/  FMUL.FTZ R55, R18, UR4 ;  /* 0x0000000412377c20 */ /* 0x020fe20008410000 */
[----:B------:R-:W-:Y:S01]  /*0ea0*/  FMUL.FTZ R49, R49, UR4 ;  /* 0x0000000431317c20 */ /* 0x000fe20008410000 */
[----:B------:R-:W-:Y:S01]  /*0eb0*/  F2FP.BF16.F32.PACK_AB R65, R68, R65 ;  /* 0x000000414441723e */ /* 0x000fe200000010ff */
[----:B------:R-:W-:Y:S01]  /*0ec0*/  IMAD.IADD R18, R24, 0x1, R26 ;  /* 0x0000000118127824 */ /* 0x000fe200078e021a */
[----:B------:R-:W-:Y:S01]  /*0ed0*/  F2FP.BF16.F32.PACK_AB R66, R71, R66 ;  /* 0x000000424742723e */ /* 0x000fe200000010ff */
[----:B------:R-:W-:Y:S01]  /*0ee0*/  FMUL.FTZ R52, R52, UR4 ;  /* 0x0000000434347c20 */ /* 0x000fe20008410000 */
[----:B------:R-:W-:Y:S01]  /*0ef0*/  IADD3 R25, R25, R26, RZ ;  /* 0x0000001a19197210 */ /* 0x000fe20007ffe0ff */
[----:B------:R-:W-:Y:S01]  /*0f00*/  FMUL.FTZ R16, R16, UR4 ;  /* 0x0000000410107c20 */ /* 0x000fe20008410000 */
[----:B------:R-:W-:Y:S01]  /*0f10*/  F2FP.BF16.F32.PACK_AB R29, R35, R30 ;  /* 0x0000001e231d723e */ /* 0x000fe200000010ff */
[----:B------:R-:W-:Y:S01]  /*0f20*/  FMUL.FTZ R17, R17, UR4 ;  /* 0x0000000411117c20 */ /* 0x000fe20008410000 */
[----:B------:R-:W-:Y:S01]  /*0f30*/  FMUL.FTZ R26, R19, UR4 ;  /* 0x00000004131a7c20 */ /* 0x000fe20008410000 */
[----:B------:R-:W-:Y:S01]  /*0f40*/  F2FP.BF16.F32.PACK_AB R30, R37, R32 ;  /* 0x00000020251e723e */ /* 0x000fe200000010ff */
[----:B------:R-:W-:Y:S01]  /*0f50*/  STSM.16.M88.4 [R2+0x10000], R12 ;  /* 0x0100000c02007844 */ /* 0x000fe20000000200 */
[----:B------:R-:W-:Y:S01]  /*0f60*/  F2FP.BF16.F32.PACK_AB R37, R43, R38 ;  /* 0x000000262b25723e */ /* 0x000fe200000010ff */
[C---:B------:R-:W-:Y:S01]  /*0f70*/  IMAD R57, R4.reuse, 0x2, R57 ;  /* 0x0000000204397824 */ /* 0x040fe200078e0239 */
[----:B------:R-:W-:Y:S01]  /*0f80*/  F2FP.BF16.F32.PACK_AB R28, R33, R28 ;  /* 0x0000001c211c723e */ /* 0x000fe200000010ff */
[----:B------:R-:W-:Y:S01]  /*0f90*/  STSM.16.M88.4 [R24], R64 ;  /* 0x0000004018007844 */ /* 0x000fe20000000200 */
[----:B------:R-:W-:Y:S01]  /*0fa0*/  F2FP.BF16.F32.PACK_AB R31, R39, R34 ;  /* 0x00000022271f723e */ /* 0x000fe200000010ff */
[----:B------:R-:W-:Y:S01]  /*0fb0*/  ULDC UR4, c[0x0][0x244] ;  /* 0x0000910000047ab9 */ /* 0x000fe20000000800 */
[----:B------:R-:W-:Y:S01]  /*0fc0*/  F2FP.BF16.F32.PACK_AB R38, R45, R40 ;  /* 0x000000282d26723e */ /* 0x000fe200000010ff */
[----:B------:R-:W-:Y:S01]  /*0fd0*/  STSM.16.M88.4 [R25], R72 ;  /* 0x0000004819007844 */ /* 0x000fe20000000200 */
[----:B------:R-:W-:Y:S01]  /*0fe0*/  F2FP.BF16.F32.PACK_AB R36, R41, R36 ;  /* 0x000000242924723e */ /* 0x000fe200000010ff */
[----:B------:R-:W-:Y:S01]  /*0ff0*/  IMAD R11, R4, 0x2, R11 ;  /* 0x00000002040b7824 */ /* 0x000fe200078e020b */
        /* <DEDUP_REMOVED lines=13> */
[----:B0-----:R-:W-:Y:S01]  /*10d0*/  IMAD R23, R10, UR7, R7 ;  /* 0x000000070a177c24 */ /* 0x001fe2000f8e0207 */
[----:B------:R-:W-:Y:S01]  /*10e0*/  SHF.L.U32 R20, R3, 0x3, RZ ;  /* 0x0000000303147819 */ /* 0x000fe200000006ff */
[C---:B------:R-:W-:Y:S01]  /*10f0*/  VIADD R3, R9.reuse, 0x10 ;  /* 0x0000001009037836 */ /* 0x040fe20000000000 */
[C---:B------:R-:W-:Y:S01]  /*1100*/  IADD3 R16, P1, R9.reuse, R78, RZ ;  /* 0x0000004e09107210 */ /* 0x040fe20007f3e0ff */
[----:B------:R2:W-:Y:S01]  /*1110*/  STSM.16.M88.4 [R18+0x4000], R52 ;  /* 0x0040003412007844 */ /* 0x0005e20000000200 */
[----:B------:R-:W-:Y:S01]  /*1120*/  BAR.SYNC.DEFER_BLOCKING 0x0 ;  /* 0x0000000000007b1d */ /* 0x000fe20000010000 */
[----:B------:R-:W-:Y:S01]  /*1130*/  ISETP.GE.AND P0, PT, R20, UR4, PT ;  /* 0x0000000414007c0c */ /* 0x000fe2000bf06270 */
[C---:B------:R-:W-:Y:S01]  /*1140*/  VIADD R7, R9.reuse, 0x20 ;  /* 0x0000002009077836 */ /* 0x040fe20000000000 */
[--C-:B------:R-:W-:Y:S02]  /*1150*/  SHF.R.S32.HI R21, RZ, 0x1f, R20.reuse ;  /* 0x0000001fff157819 */ /* 0x100fe40000011414 */
[----:B------:R-:W-:Y:S01]  /*1160*/  LEA.HI.X.SX32 R17, R9, R79, 0x1, P1 ;  /* 0x0000004f09117211 */ /* 0x000fe200008f0eff */
[----:B------:R-:W-:Y:S01]  /*1170*/  ULDC.64 UR4, c[0x0][0x260] ;  /* 0x0000980000047ab9 */ /* 0x000fe20000000a00 */
[-C--:B------:R-:W-:Y:S01]  /*1180*/  ISETP.GE.OR P6, PT, R3, R0.reuse, P0 ;  /* 0x000000000300720c */ /* 0x080fe200007c6670 */
[----:B-1----:R-:W-:Y:S01]  /*1190*/  IMAD.WIDE.U32 R2, R10, UR6, R20 ;  /* 0x000000060a027c25 */ /* 0x002fe2000f8e0014 */
[----:B------:R-:W-:-:S02]  /*11a0*/  ISETP.GE.OR P1, PT, R9, R0, P0 ;  /* 0x000000000900720c */ /* 0x000fc40000726670 */
[----:B------:R-:W-:Y:S01]  /*11b0*/  IADD3 R19, R9, 0x30, RZ ;  /* 0x0000003009137810 */ /* 0x000fe20007ffe0ff */
[----:B------:R-:W-:Y:S01]  /*11c0*/  IMAD R5, R5, UR4, RZ ;  /* 0x0000000405057c24 */ /* 0x000fe2000f8e02ff */
[----:B------:R-:W-:Y:S01]  /*11d0*/  IADD3 R3, R3, R23, RZ ;  /* 0x0000001703037210 */ /* 0x000fe20007ffe0ff */
[----:B------:R-:W-:Y:S01]  /*11e0*/  VIADD R21, R9, 0x60 ;  /* 0x0000006009157836 */ /* 0x000fe20000000000 */
[-C--:B------:R-:W-:Y:S01]  /*11f0*/  ISETP.GE.OR P5, PT, R7, R0.reuse, P0 ;  /* 0x000000000700720c */ /* 0x080fe200007a6670 */
[----:B------:R-:W-:Y:S01]  /*1200*/  VIADD R7, R9, 0x40 ;  /* 0x0000004009077836 */ /* 0x000fe20000000000 */
[-C--:B------:R-:W-:Y:S01]  /*1210*/  ISETP.GE.OR P4, PT, R19, R0.reuse, P0 ;  /* 0x000000001300720c */ /* 0x080fe20000786670 */
[C---:B------:R-:W-:Y:S01]  /*1220*/  VIADD R19, R9.reuse, 0x50 ;  /* 0x0000005009137836 */ /* 0x040fe20000000000 */
[----:B------:R-:W-:Y:S01]  /*1230*/  IADD3 R23, R9, 0x70, RZ ;  /* 0x0000007009177810 */ /* 0x000fe20007ffe0ff */
[C---:B------:R-:W-:Y:S01]  /*1240*/  IMAD R5, R8.reuse, UR5, R5 ;  /* 0x0000000508057c24 */ /* 0x040fe2000f8e0205 */
[-C--:B------:R-:W-:Y:S01]  /*1250*/  ISETP.GE.OR P3, PT, R7, R0.reuse, P0 ;  /* 0x000000000700720c */ /* 0x080fe20000766670 */
[----:B------:R-:W-:Y:S01]  /*1260*/  IMAD.WIDE.U32 R2, R8, UR4, R2 ;  /* 0x0000000408027c25 */ /* 0x000fe2000f8e0002 */
[----:B------:R-:W-:Y:S01]  /*1270*/  ISETP.GE.OR P2, PT, R19, R0, P0 ;  /* 0x000000001300720c */ /* 0x000fe20000746670 */
[----:B------:R2:W0:Y:S02]  /*1280*/  LDS.128 R12, [R57+0x13800] ;  /* 0x01380000390c7984 */ /* 0x0004240000000c00 */
[----:B------:R-:W-:-:S04]  /*1290*/  IMAD.WIDE R6, R6, 0x80, R16 ;  /* 0x0000008006067825 */ /* 0x000fc800078e0210 */
[----:B------:R-:W-:Y:S01]  /*12a0*/  IMAD.IADD R5, R3, 0x1, R5 ;  /* 0x0000000103057824 */ /* 0x000fe200078e0205 */
[----:B------:R-:W-:Y:S06]  /*12b0*/  @P1 BRA `(.L_x_3479) ;  /* 0x00000000002c1947 */ /* 0x000fec0003800000 */
[----:B------:R-:W1:Y:S01]  /*12c0*/  LDS.128 R8, [R11] ;  /* 0x000000000b087984 */ /* 0x000e620000000c00 */
[----:B------:R-:W-:Y:S01]  /*12d0*/  ULDC.64 UR4, c[0x0][0x250] ;  /* 0x0000940000047ab9 */ /* 0x000fe20000000a00 */
[----:B------:R-:W-:Y:S02]  /*12e0*/  IMAD.MOV.U32 R4, RZ, RZ, R2 ;  /* 0x000000ffff047224 */ /* 0x000fe400078e0002 */
[----:B------:R-:W-:Y:S02]  /*12f0*/  IMAD R19, R7, UR4, RZ ;  /* 0x0000000407137c24 */ /* 0x000fe4000f8e02ff */
[----:B------:R-:W-:-:S04]  /*1300*/  IMAD.WIDE.U32 R16, R6, UR4, R4 ;  /* 0x0000000406107c25 */ /* 0x000fc8000f8e0004 */
[----:B------:R-:W-:Y:S01]  /*1310*/  IMAD R19, R6, UR5, R19 ;  /* 0x0000000506137c24 */ /* 0x000fe2000f8e0213 */
[----:B------:R-:W-:Y:S02]  /*1320*/  ULDC.64 UR4, c[0x0][0x238] ;  /* 0x00008e0000047ab9 */ /* 0x000fe40000000a00 */
[----:B--2---:R-:W-:Y:S02]  /*1330*/  LEA R18, P1, R16, UR4, 0x1 ;  /* 0x0000000410127c11 */ /* 0x004fe4000f8208ff */
[----:B------:R-:W-:-:S04]  /*1340*/  IADD3 R17, R17, R19, RZ ;  /* 0x0000001311117210 */ /* 0x000fc80007ffe0ff */
[----:B------:R-:W-:-:S05]  /*1350*/  LEA.HI.X R19, R16, UR5, R17, 0x1, P1 ;  /* 0x0000000510137c11 */ /* 0x000fca00088f0c11 */
[----:B-1----:R1:W-:Y:S02]  /*1360*/  STG.E.128 desc[UR8][R18.64], R8 ;  /* 0x0000000812007986 */ /* 0x0023e4000c101d08 */
.L_x_3479:
[----:B------:R-:W-:Y:S05]  /*1370*/  BSYNC B0 ;  /* 0x0000000000007941 */ /* 0x000fea0003800000 */
.L_x_3478:
[----:B-1----:R1:W3:Y:S01]  /*1380*/  LDS.128 R8, [R57+0x10800] ;  /* 0x0108000039087984 */ /* 0x0022e20000000c00 */
[----:B------:R-:W-:Y:S01]  /*1390*/  BSSY B0, `(.L_x_3480) ;  /* 0x0000011000007945 */ /* 0x000fe20003800000 */
[-C--:B------:R-:W-:Y:S02]  /*13a0*/  ISETP.GE.OR P1, PT, R21, R0.reuse, P0 ;  /* 0x000000001500720c */ /* 0x080fe40000726670 */
[----:B------:R-:W-:Y:S01]  /*13b0*/  ISETP.GE.OR P0, PT, R23, R0, P0 ;  /* 0x000000001700720c */ /* 0x000fe20000706670 */
[----:B------:R-:W-:-:S12]  /*13c0*/  @P6 BRA `(.L_x_3481) ;  /* 0x0000000000346947 */ /* 0x000fd80003800000 */
[----:B------:R-:W-:Y:S01]  /*13d0*/  IADD3 R19, P6, R6, 0x10, RZ ;  /* 0x0000001006137810 */ /* 0x000fe20007fde0ff */
[----:B------:R-:W-:Y:S01]  /*13e0*/  ULDC.64 UR4, c[0x0][0x250] ;  /* 0x0000940000047ab9 */ /* 0x000fe20000000a00 */
[----:B------:R-:W-:Y:S01]  /*13f0*/  MOV R17, R5 ;  /* 0x0000000500117202 */ /* 0x000fe20000000f00 */
        /* <DEDUP_REMOVED lines=9> */
[----:B---3--:R4:W-:Y:S02]  /*1490*/  STG.E.128 desc[UR8][R18.64], R8 ;  /* 0x0000000812007986 */ /* 0x0089e4000c101d08 */
.L_x_3481:
[----:B------:R-:W-:Y:S05]  /*14a0*/  BSYNC B0 ;  /* 0x0000000000007941 */ /* 0x000fea0003800000 */
.L_x_3480:
[----:B---34-:R3:W4:Y:S01]  /*14b0*/  LDS.128 R8, [R57+0x11000] ;  /* 0x0110000039087984 */ /* 0x0187220000000c00 */
[----:B------:R-:W-:Y:S04]  /*14c0*/  BSSY B0, `(.L_x_3482) ;  /* 0x000000f000007945 */ /* 0x000fe80003800000 */
[----:B------:R-:W-:Y:S05]  /*14d0*/  @P5 BRA `(.L_x_3483) ;  /* 0x0000000000345947 */ /* 0x000fea0003800000 */
        /* <DEDUP_REMOVED lines=12> */
[----:B----4-:R2:W-:Y:S02]  /*15a0*/  STG.E.128 desc[UR8][R18.64], R8 ;  /* 0x0000000812007986 */ /* 0x0105e4000c101d08 */
.L_x_3483:
[----:B------:R-:W-:Y:S05]  /*15b0*/  BSYNC B0 ;  /* 0x0000000000007941 */ /* 0x000fea0003800000 */
.L_x_3482:
[----:B--2-4-:R2:W4:Y:S01]  /*15c0*/  LDS.128 R8, [R57+0x11800] ;  /* 0x0118000039087984 */ /* 0x0145220000000c00 */
[----:B------:R-:W-:Y:S04]  /*15d0*/  BSSY B0, `(.L_x_3484) ;  /* 0x000000f000007945 */ /* 0x000fe80003800000 */
[----:B------:R-:W-:Y:S05]  /*15e0*/  @P4 BRA `(.L_x_3485) ;  /* 0x0000000000344947 */ /* 0x000fea0003800000 */
[----:B------:R-:W-:Y:S01]  /*15f0*/  IADD3 R19, P4, R6, 0x30, RZ ;  /* 0x0000003006137810 */ /* 0x000fe20007f9e0ff */
[----:B------:R-:W-:Y:S01]  /*1600*/  ULDC.64 UR4, c[0x0][0x250] ;  /* 0x0000940000047ab9 */ /* 0x000fe20000000a00 */
[----:B------:R-:W-:Y:S01]  /*1610*/  MOV R17, R5 ;  /* 0x0000000500117202 */ /* 0x000fe20000000f00 */
[----:B------:R-:W-:Y:S01]  /*1620*/  IMAD.MOV.U32 R16, RZ, RZ, R2 ;  /* 0x000000ffff107224 */ /* 0x000fe200078e0002 */
[----:B------:R-:W-:-:S03]  /*1630*/  IADD3.X R0, RZ, R7, RZ, P4, !PT ;  /* 0x00000007ff007210 */ /* 0x000fc600027fe4ff */
        /* <DEDUP_REMOVED lines=8> */
.L_x_3485:
[----:B------:R-:W-:Y:S05]  /*16c0*/  BSYNC B0 ;  /* 0x0000000000007941 */ /* 0x000fea0003800000 */
.L_x_3484:
[----:B----4-:R4:W0:Y:S01]  /*16d0*/  LDS.128 R8, [R57+0x12000] ;  /* 0x0120000039087984 */ /* 0x0108220000000c00 */
        /* <DEDUP_REMOVED lines=14> */
[----:B0-----:R0:W-:Y:S02]  /*17c0*/  STG.E.128 desc[UR8][R18.64], R8 ;  /* 0x0000000812007986 */ /* 0x0011e4000c101d08 */
.L_x_3487:
[----:B------:R-:W-:Y:S05]  /*17d0*/  BSYNC B0 ;  /* 0x0000000000007941 */ /* 0x000fea0003800000 */
.L_x_3486:
[----:B0-----:R0:W0:Y:S01]  /*17e0*/  LDS.128 R8, [R57+0x12800] ;  /* 0x0128000039087984 */ /* 0x0010220000000c00 */
        /* <DEDUP_REMOVED lines=15> */
.L_x_3489:
[----:B------:R-:W-:Y:S05]  /*18e0*/  BSYNC B0 ;  /* 0x0000000000007941 */ /* 0x000fea0003800000 */
.L_x_3488:
        /* <DEDUP_REMOVED lines=16> */
.L_x_3491:
[----:B------:R-:W-:Y:S05]  /*19f0*/  BSYNC B0 ;  /* 0x0000000000007941 */ /* 0x000fea0003800000 */
.L_x_3490:
[----:B------:R-:W-:Y:S05]  /*1a00*/  @P0 EXIT ;  /* 0x000000000000094d */ /* 0x000fea0003800000 */
[----:B0-----:R-:W-:Y:S01]  /*1a10*/  IADD3 R9, P0, R6, 0x70, RZ ;  /* 0x0000007006097810 */ /* 0x001fe20007f1e0ff */
[----:B------:R-:W-:Y:S01]  /*1a20*/  ULDC.64 UR4, c[0x0][0x250] ;  /* 0x0000940000047ab9 */ /* 0x000fe20000000a00 */
[----:B------:R-:W-:Y:S02]  /*1a30*/  IMAD.MOV.U32 R3, RZ, RZ, R5 ;  /* 0x000000ffff037224 */ /* 0x000fe400078e0005 */
[----:B------:R-:W-:Y:S01]  /*1a40*/  IADD3.X R6, RZ, R7, RZ, P0, !PT ;  /* 0x00000007ff067210 */ /* 0x000fe200007fe4ff */
[----:B------:R-:W-:-:S04]  /*1a50*/  IMAD.WIDE.U32 R2, R9, UR4, R2 ;  /* 0x0000000409027c25 */ /* 0x000fc8000f8e0002 */
[----:B------:R-:W-:-:S04]  /*1a60*/  IMAD R6, R6, UR4, RZ ;  /* 0x0000000406067c24 */ /* 0x000fc8000f8e02ff */
[----:B------:R-:W-:Y:S01]  /*1a70*/  IMAD R9, R9, UR5, R6 ;  /* 0x0000000509097c24 */ /* 0x000fe2000f8e0206 */
[----:B------:R-:W-:Y:S02]  /*1a80*/  ULDC.64 UR4, c[0x0][0x238] ;  /* 0x00008e0000047ab9 */ /* 0x000fe40000000a00 */
[----:B------:R-:W-:Y:S02]  /*1a90*/  LEA R4, P0, R2, UR4, 0x1 ;  /* 0x0000000402047c11 */ /* 0x000fe4000f8008ff */
[----:B------:R-:W-:-:S04]  /*1aa0*/  IADD3 R3, R3, R9, RZ ;  /* 0x0000000903037210 */ /* 0x000fc80007ffe0ff */
[----:B------:R-:W-:-:S05]  /*1ab0*/  LEA.HI.X R5, R2, UR5, R3, 0x1, P0 ;  /* 0x0000000502057c11 */ /* 0x000fca00080f0c03 */
[----:B------:R-:W-:Y:S01]  /*1ac0*/  STG.E.128 desc[UR8][R4.64], R12 ;  /* 0x0000000c04007986 */ /* 0x000fe2000c101d08 */
[----:B------:R-:W-:Y:S05]  /*1ad0*/  EXIT ;  /* 0x000000000000794d */ /* 0x000fea0003800000 */
.L_x_3492:
        /* <DEDUP_REMOVED lines=10> */
.L_x_3709:


//--------------------- .text._ZN7cutlass13device_kernelIN5flash32FlashAttnBwdPostprocessConvertdQIN4cute5tupleIJNS3_1CILi64EEENS5_ILi128EEEEEENS_10bfloat16_tEfNS_4arch4Sm90ELi256ENS3_8TiledMMAINS3_8MMA_AtomIJNS3_4SM904GMMA27MMA_64x64x16_F32BF16BF16_SSILNSF_5MajorE0ELSH_1ELNSF_7ScaleInE1ELSI_1EEEEEENS3_6LayoutINS4_IJNS5_ILi1EEENS5_ILi2EEESM_EEENS4_IJNS5_ILi0EEESM_SP_EEEEENS4_IJNS3_10UnderscoreESS_SS_EEEEELb0EEEEEvNT_6ParamsE --------------------------
	.section	.text._ZN7cutlass13device_kernelIN5flash32FlashAttnBwdPostprocessConvertdQIN4cute5tupleIJNS3_1CILi64EEENS5_ILi128EEEEEENS_10bfloat16_tEfNS_4arch4Sm90ELi256ENS3_8TiledMMAINS3_8MMA_AtomIJNS3_4SM904GMMA27MMA_64x64x16_F32BF16BF16_SSILNSF_5MajorE0ELSH_1ELNSF_7ScaleInE1ELSI_1EEEEEENS3_6LayoutINS4_IJNS5_ILi1EEENS5_ILi2EEESM_EEENS4_IJNS5_ILi0EEESM_SP_EEEEENS4_IJNS3_10UnderscoreESS_SS_EEEEELb0EEEEEvNT_6ParamsE,"ax",@progbits
	.align	128
.text._ZN7cutlass13device_kernelIN5flash32FlashAttnBwdPostprocessConvertdQIN4cute5tupleIJNS3_1CILi64EEENS5_ILi128EEEEEENS_10bfloat16_tEfNS_4arch4Sm90ELi256ENS3_8TiledMMAINS3_8MMA_AtomIJNS3_4SM904GMMA27MMA_64x64x16_F32BF16BF16_SSILNSF_5MajorE0ELSH_1ELNSF_7ScaleInE1ELSI_1EEEEEENS3_6LayoutINS4_IJNS5_ILi1EEENS5_ILi2EEESM_EEENS4_IJNS5_ILi0EEESM_SP_EEEEENS4_IJNS3_10UnderscoreESS_SS_EEEEELb0EEEEEvNT_6ParamsE:
        .type           _ZN7cutlass13device_kernelIN5flash32FlashAttnBwdPostprocessConvertdQIN4cute5tupleIJNS3_1CILi64EEENS5_ILi128EEEEEENS_10bfloat16_tEfNS_4arch4Sm90ELi256ENS3_8TiledMMAINS3_8MMA_AtomIJNS3_4SM904GMMA27MMA_64x64x16_F32BF16BF16_SSILNSF_5MajorE0ELSH_1ELNSF_7ScaleInE1ELSI_1EEEEEENS3_6LayoutINS4_IJNS5_ILi1EEENS5_ILi2EEESM_EEENS4_IJNS5_ILi0EEESM_SP_EEEEENS4_IJNS3_10UnderscoreESS_SS_EEEEELb0EEEEEvNT_6ParamsE,@function
        .size           _ZN7cutlass13device_kernelIN5flash32FlashAttnBwdPostprocessConvertdQIN4cute5tupleIJNS3_1CILi64EEENS5_ILi128EEEEEENS_10bfloat16_tEfNS_4arch4Sm90ELi256ENS3_8TiledMMAINS3_8MMA_AtomIJNS3_4SM904GMMA27MMA_64x64x16_F32BF16BF16_SSILNSF_5MajorE0ELSH_1ELNSF_7ScaleInE1ELSI_1EEEEEENS3_6LayoutINS4_IJNS5_ILi1EEENS5_ILi2EEESM_EEENS4_IJNS5_ILi0EEESM_SP_EEEEENS4_IJNS3_10UnderscoreESS_SS_EEEEELb0EEEEEvNT_6ParamsE,(.L_x_3710 - _ZN7cutlass13device_kernelIN5flash32FlashAttnBwdPostprocessConvertdQIN4cute5tupleIJNS3_1CILi64EEENS5_ILi128EEEEEENS_10bfloat16_tEfNS_4arch4Sm90ELi256ENS3_8TiledMMAINS3_8MMA_AtomIJNS3_4SM904GMMA27MMA_64x64x16_F32BF16BF16_SSILNSF_5MajorE0ELSH_1ELNSF_7ScaleInE1ELSI_1EEEEEENS3_6LayoutINS4_IJNS5_ILi1EEENS5_ILi2EEESM_EEENS4_IJNS5_ILi0EEESM_SP_EEEEENS4_IJNS3_10UnderscoreESS_SS_EEEEELb0EEEEEvNT_6ParamsE)
        .other          _ZN7cutlass13device_kernelIN5flash32FlashAttnBwdPostprocessConvertdQIN4cute5tupleIJNS3_1CILi64EEENS5_ILi128EEEEEENS_10bfloat16_tEfNS_4arch4Sm90ELi256ENS3_8TiledMMAINS3_8MMA_AtomIJNS3_4SM904GMMA27MMA_64x64x16_F32BF16BF16_SSILNSF_5MajorE0ELSH_1ELNSF_7ScaleInE1ELSI_1EEEEEENS3_6LayoutINS4_IJNS5_ILi1EEENS5_ILi2EEESM_EEENS4_IJNS5_ILi0EEESM_SP_EEEEENS4_IJNS3_10UnderscoreESS_SS_EEEEELb0EEEEEvNT_6ParamsE,@"STO_CUDA_ENTRY STV_DEFAULT"
_ZN7cutlass13device_kernelIN5flash32FlashAttnBwdPostprocessConvertdQIN4cute5tupleIJNS3_1CILi64EEENS5_ILi128EEEEEENS_10bfloat16_tEfNS_4arch4Sm90ELi256ENS3_8TiledMMAINS3_8MMA_AtomIJNS3_4SM904GMMA27MMA_64x64x16_F32BF16BF16_SSILNSF_5MajorE0ELSH_1ELNSF_7ScaleInE1ELSI_1EEEEEENS3_6LayoutINS4_IJNS5_ILi1EEENS5_ILi2EEESM_EEENS4_IJNS5_ILi0EEESM_SP_EEEEENS4_IJNS3_10UnderscoreESS_SS_EEEEELb0EEEEEvNT_6ParamsE:
        /* <DEDUP_REMOVED lines=25> */
[----:B--2---:R-:W-:-:S07]  /*0190*/  IMAD.IADD R43, R43, 0x1, -R0 ;  /* 0x000000012b2b7824 */ /* 0x004fce00078e0a00 */
.L_x_3493:
[----:B-----5:R-:W-:-:S13]  /*01a0*/  ISETP.LE.AND P2, PT, R43, R42, PT ;  /* 0x0000002a2b00720c */ /* 0x020fda0003f43270 */
[----:B------:R-:W-:Y:S05]  /*01b0*/  @P0 EXIT P2 ;  /* 0x000000000000094d */ /* 0x000fea0001000000 */
[----:B------:R-:W0:Y:S01]  /*01c0*/  S2R R6, SR_CTAID.Y ;  /* 0x0000000000067919 */ /* 0x000e220000002600 */
[----:B------:R-:W-:Y:S01]  /*01d0*/  @P1 IMAD R0, R13, 0x40, R9 ;  /* 0x000000400d001824 */ /* 0x000fe200078e0209 */
[----:B------:R-:W1:Y:S01]  /*01e0*/  LDC.64 R14, c[0x0][0x228] ;  /* 0x00008a00ff0e7b82 */ /* 0x000e620000000a00 */
[----:B------:R-:W-:Y:S01]  /*01f0*/  CS2R R10, SRZ ;  /* 0x00000000000a7805 */ /* 0x000fe2000001ff00 */
[----:B------:R-:W-:Y:S01]  /*0200*/  IMAD.SHL.U32 R7, R3, 0x2000, RZ ;  /* 0x0000200003077824 */ /* 0x000fe200078e00ff */
[----:B------:R-:W2:Y:S01]  /*0210*/  S2R R8, SR_CgaCtaId ;  /* 0x0000000000087919 */ /* 0x000ea20000008800 */
[----:B------:R-:W-:Y:S01]  /*0220*/  @P1 SHF.R.S32.HI R5, RZ, 0x1f, R0 ;  /* 0x0000001fff051819 */ /* 0x000fe20000011400 */
[----:B------:R-:W-:Y:S01]  /*0230*/  BSSY B0, `(.L_x_3494) ;  /* 0x0000030000007945 */ /* 0x000fe20003800000 */
[----:B------:R-:W-:Y:S02]  /*0240*/  SEL R4, R13, RZ, !P0 ;  /* 0x000000ff0d047207 */ /* 0x000fe40004000000 */
[----:B------:R-:W-:Y:S01]  /*0250*/  @P1 LEA.HI R5, R5, R0, RZ, 0x6 ;  /* 0x0000000005051211 */ /* 0x000fe200078f30ff */
[----:B------:R-:W3:Y:S01]  /*0260*/  LDC.64 R16, c[0x0][0x230] ;  /* 0x00008c00ff107b82 */ /* 0x000ee20000000a00 */
[----:B------:R-:W4:Y:S02]  /*0270*/  S2R R0, SR_TID.X ;  /* 0x0000000000007919 */ /* 0x000f240000002100 */
[----:B------:R-:W-:-:S04]  /*0280*/  @P1 SHF.L.U32 R5, R5, 0x7, RZ ;  /* 0x0000000705051819 */ /* 0x000fc800000006ff */
[----:B------:R-:W-:Y:S01]  /*0290*/  @P1 LOP3.LUT R5, R5, 0xffffe000, RZ, 0xc0, !PT ;  /* 0xffffe00005051812 */ /* 0x000fe200078ec0ff */
[----:B------:R-:W5:Y:S03]  /*02a0*/  LDC.64 R18, c[0x0][0x210] ;  /* 0x00008400ff127b82 */ /* 0x000f660000000a00 */
[--C-:B------:R-:W-:Y:S01]  /*02b0*/  @P1 SHF.R.S32.HI R11, RZ, 0x1f, R5.reuse ;  /* 0x0000001fff0b1819 */ /* 0x100fe20000011405 */
[----:B------:R-:W-:-:S05]  /*02c0*/  @P1 IMAD.MOV.U32 R10, RZ, RZ, R5 ;  /* 0x000000ffff0a1224 */ /* 0x000fca00078e0005 */
[C---:B------:R-:W-:Y:S02]  /*02d0*/  IADD3 R10, P2, R7.reuse, R10, RZ ;  /* 0x0000000a070a7210 */ /* 0x040fe40007f5e0ff */
[----:B0-----:R-:W-:Y:S02]  /*02e0*/  SHF.R.S32.HI R5, RZ, 0x1f, R6 ;  /* 0x0000001fff057819 */ /* 0x001fe40000011406 */
[----:B------:R-:W-:Y:S02]  /*02f0*/  LEA.HI.X.SX32 R11, R7, R11, 0x1, P2 ;  /* 0x0000000b070b7211 */ /* 0x000fe400010f0eff */
[----:B------:R-:W-:Y:S01]  /*0300*/  SHF.R.S32.HI R7, RZ, 0x1f, R13 ;  /* 0x0000001fff077819 */ /* 0x000fe2000001140d */
[-C--:B-1----:R-:W-:Y:S02]  /*0310*/  IMAD R2, R5, R14.reuse, RZ ;  /* 0x0000000e05027224 */ /* 0x082fe400078e02ff */
[----:B------:R-:W-:Y:S01]  /*0320*/  IMAD.WIDE.U32 R10, R6, R14, R10 ;  /* 0x0000000e060a7225 */ /* 0x000fe200078e000a */
[----:B------:R-:W-:-:S03]  /*0330*/  SEL R7, R7, RZ, !P0 ;  /* 0x000000ff07077207 */ /* 0x000fc60004000000 */
[----:B------:R-:W-:Y:S01]  /*0340*/  IMAD R15, R6, R15, R2 ;  /* 0x0000000f060f7224 */ /* 0x000fe200078e0202 */
[----:B----4-:R-:W-:Y:S01]  /*0350*/  ISETP.NE.AND P0, PT, R0, RZ, PT ;  /* 0x000000ff0000720c */ /* 0x010fe20003f05270 */
[-C--:B---3--:R-:W-:Y:S02]  /*0360*/  IMAD R2, R7, R16.reuse, RZ ;  /* 0x0000001007027224 */ /* 0x088fe400078e02ff */
[----:B------:R-:W-:Y:S02]  /*0370*/  IMAD.IADD R11, R11, 0x1, R15 ;  /* 0x000000010b0b7824 */ /* 0x000fe400078e020f */
[C---:B------:R-:W-:Y:S02]  /*0380*/  IMAD R13, R4.reuse, R17, R2 ;  /* 0x00000011040d7224 */ /* 0x040fe400078e0202 */
[----:B------:R-:W-:-:S04]  /*0390*/  IMAD.WIDE.U32 R10, R4, R16, R10 ;  /* 0x00000010040a7225 */ /* 0x000fc800078e000a */
[----:B------:R-:W-:Y:S01]  /*03a0*/  IMAD.IADD R2, R11, 0x1, R13 ;  /* 0x000000010b027824 */ /* 0x000fe200078e020d */
[----:B-----5:R-:W-:-:S04]  /*03b0*/  LEA R18, P2, R10, R18, 0x2 ;  /* 0x000000120a127211 */ /* 0x020fc800078410ff */
[----:B------:R-:W-:Y:S01]  /*03c0*/  LEA.HI.X R2, R10, R19, R2, 0x2, P2 ;  /* 0x000000130a027211 */ /* 0x000fe200010f1402 */
[----:B--2---:R-:W-:Y:S08]  /*03d0*/  @P0 BRA `(.L_x_3495) ;  /* 0x0000000000540947 */ /* 0x004ff00003800000 */
[----:B------:R-:W0:Y:S01]  /*03e0*/  S2UR UR7, SR_CgaCtaId ;  /* 0x00000000000779c3 */ /* 0x000e220000008800 */
[----:B------:R-:W-:Y:S01]  /*03f0*/  UMOV UR6, 0x400 ;  /* 0x0000040000067882 */ /* 0x000fe20000000000 */
[----:B------:R-:W-:Y:S01]  /*0400*/  UMOV UR4, 0x1 ;  /* 0x0000000100047882 */ /* 0x000fe20000000000 */
[----:B------:R-:W-:Y:S01]  /*0410*/  HFMA2.MMA R10, -RZ, RZ, 0, -0.0 ;  /* 0x00008000ff0a7435 */ /* 0x000fe200000001ff */
        /* <DEDUP_REMOVED lines=12> */
.L_x_3496:
[----:B------:R-:W-:Y:S01]  /*04e0*/  @P0 ELECT P2, URZ, PT ;  /* 0x00000000003f082f */ /* 0x000fe20003840000 */
[----:B------:R1:W-:-:S12]  /*04f0*/  UBLKCP.S.G [UR6], [UR4], UR10 ;  /* 0x00000006040073ba */ /* 0x0003d8000800020a */
[----:B------:R-:W-:Y:S02]  /*0500*/  @P2 PLOP3.LUT P0, PT, P2, PT, PT, 0x8, 0x0 ;  /* 0x000000000000281c */ /* 0x000fe4000170e170 */
[----:B------:R-:W-:-:S11]  /*0510*/  PLOP3.LUT P2, PT, PT, PT, PT, 0x8, 0x0 ;  /* 0x000000000000781c */ /* 0x000fd60003f4e170 */
[----:B-1----:R-:W-:Y:S05]  /*0520*/  @P0 BRA.U.ANY `(.L_x_3496) ;  /* 0xfffffffd00ec0947 */ /* 0x002fea000393ffff */
.L_x_3495:
[----:B------:R-:W-:Y:S05]  /*0530*/  BSYNC B0 ;  /* 0x0000000000007941 */ /* 0x000fea0003800000 */
.L_x_3494:
[----:B------:R-:W-:Y:S01]  /*0540*/  BAR.SYNC.DEFER_BLOCKING 0x0 ;  /* 0x0000000000007b1d */ /* 0x000fe20000010000 */
[----:B------:R-:W-:Y:S02]  /*0550*/  MOV R41, 0x400 ;  /* 0x0000040000297802 */ /* 0x000fe40000000f00 */
[----:B------:R-:W-:Y:S02]  /*0560*/  CS2R R50, SRZ ;  /* 0x0000000000327805 */ /* 0x000fe4000001ff00 */
[----:B------:R-:W-:Y:S01]  /*0570*/  SHF.L.U32 R2, RZ, 0x1f, RZ ;  /* 0x0000001fff027819 */ /* 0x000fe200000006ff */
[--C-:B------:R-:W-:Y:S01]  /*0580*/  @P1 IMAD.MOV.U32 R50, RZ, RZ, R9.reuse ;  /* 0x000000ffff321224 */ /* 0x100fe200078e0009 */
[----:B------:R-:W-:Y:S02]  /*0590*/  LEA R41, R8, R41, 0x18 ;  /* 0x0000002908297211 */ /* 0x000fe400078ec0ff */
[----:B------:R-:W-:-:S07]  /*05a0*/  @P1 SHF.R.S32.HI R51, RZ, 0x1f, R9 ;  /* 0x0000001fff331819 */ /* 0x000fce0000011409 */
.L_x_3497:
[----:B-1----:R1:W2:Y:S02]  /*05b0*/  SYNCS.PHASECHK.TRANS64.TRYWAIT P0, [R41+URZ+0xc000], R2 ;  /* 0x00c00002290075a7 */ /* 0x0022a4000800017f */
[----:B--2---:R-:W-:Y:S05]  /*05c0*/  @!P0 NANOSLEEP.SYNCS 0x989680 ;  /* 0x009896800000895d */ /* 0x004fea0003900000 */
[----:B------:R-:W2:Y:S02]  /*05d0*/  @!P0 SYNCS.PHASECHK.TRANS64 P0, [R41+URZ+0xc000], R2 ;  /* 0x00c00002290085a7 */ /* 0x000ea4000800007f */
[----:B--2---:R-:W-:Y:S05]  /*05e0*/  @!P0 BRA `(.L_x_3497) ;  /* 0xfffffffc00f08947 */ /* 0x004fea000383ffff */
[----:B------:R-:W-:Y:S01]  /*05f0*/  SHF.R.S32.HI R9, RZ, 0x1f, R0 ;  /* 0x0000001fff097819 */ /* 0x000fe20000011400 */
[----:B------:R-:W-:Y:S01]  /*0600*/  ULDC UR4, c[0x0][0x268] ;  /* 0x00009a0000047ab9 */ /* 0x000fe20000000800 */
[----:B------:R-:W-:Y:S01]  /*0610*/  VIADDMNMX R43, R43, -R42, 0x40, PT ;  /* 0x000000402b2b7446 */ /* 0x000fe2000380092a */
[----:B------:R-:W-:Y:S01]  /*0620*/  ULDC.64 UR6, c[0x0][0x258] ;  /* 0x0000960000067ab9 */ /* 0x000fe20000000a00 */
[-C--:B-1----:R-:W-:Y:S01]  /*0630*/  LEA.HI R2, R9, R0.reuse, RZ, 0x7 ;  /* 0x0000000009027211 */ /* 0x082fe200078f38ff */
[----:B------:R-:W-:Y:S01]  /*0640*/  IMAD R5, R5, UR6, RZ ;  /* 0x0000000605057c24 */ /* 0x000fe2000f8e02ff */
[----:B------:R-:W-:Y:S01]  /*0650*/  LEA.HI R40, R9, R0, RZ, 0x4 ;  /* 0x0000000009287211 */ /* 0x000fe200078f20ff */
[----:B------:R-:W-:Y:S01]  /*0660*/  BSSY B0, `(.L_x_3498) ;  /* 0x0000092000007945 */ /* 0x000fe20003800000 */
[----:B------:R-:W-:Y:S02]  /*0670*/  LOP3.LUT R11, R2, 0xfffff80, RZ, 0xc0, !PT ;  /* 0x0fffff80020b7812 */ /* 0x000fe400078ec0ff */
[----:B------:R-:W-:-:S02]  /*0680*/  LOP3.LUT R13, R40, 0xfffffff0, RZ, 0xc0, !PT ;  /* 0xfffffff0280d7812 */ /* 0x000fc400078ec0ff */
[----:B------:R-:W-:Y:S01]  /*0690*/  SHF.R.S32.HI R2, RZ, 0x7, R2 ;  /* 0x00000007ff027819 */ /* 0x000fe20000011402 */
[C---:B------:R-:W-:Y:S01]  /*06a0*/  IMAD.IADD R11, R0.reuse, 0x1, -R11 ;  /* 0x00000001000b7824 */ /* 0x040fe200078e0a0b */
[----:B------:R-:W-:Y:S01]  /*06b0*/  LEA.HI R12, R9, R0, RZ, 0x5 ;  /* 0x00000000090c7211 */ /* 0x000fe200078f28ff */
[----:B------:R-:W-:Y:S01]  /*06c0*/  IMAD.IADD R0, R0, 0x1, -R13 ;  /* 0x0000000100007824 */ /* 0x000fe200078e0a0d */
[----:B------:R-:W-:Y:S01]  /*06d0*/  SHF.R.S32.HI R40, RZ, 0x4, R40 ;  /* 0x00000004ff287819 */ /* 0x000fe20000011428 */
[----:B------:R-:W-:Y:S01]  /*06e0*/  IMAD.SHL.U32 R28, R2, 0x1000, RZ ;  /* 0x00001000021c7824 */ /* 0x000fe200078e00ff */
[--C-:B------:R-:W-:Y:S02]  /*06f0*/  SHF.R.S32.HI R24, RZ, 0x5, R12.reuse ;  /* 0x00000005ff187819 */ /* 0x100fe4000001140c */
[----:B------:R-:W-:Y:S01]  /*0700*/  SHF.R.S32.HI R17, RZ, 0x1f, R12 ;  /* 0x0000001fff117819 */ /* 0x000fe2000001140c */
[----:B------:R-:W-:Y:S01]  /*0710*/  IMAD R8, R11, 0x4, R28 ;  /* 0x000000040b087824 */ /* 0x000fe200078e021c */
[----:B------:R-:W-:Y:S01]  /*0720*/  SHF.R.S32.HI R21, RZ, 0x1f, R0 ;  /* 0x0000001fff157819 */ /* 0x000fe20000011400 */
[C---:B------:R-:W-:Y:S01]  /*0730*/  IMAD.SHL.U32 R30, R40.reuse, 0x40, RZ ;  /* 0x00000040281e7824 */ /* 0x040fe200078e00ff */
[----:B------:R-:W-:Y:S01]  /*0740*/  LEA.HI R20, R17, R24, RZ, 0x2 ;  /* 0x0000001811147211 */ /* 0x000fe200078f10ff */
[----:B------:R-:W-:Y:S01]  /*0750*/  IMAD.SHL.U32 R49, R40, 0x8, RZ ;  /* 0x0000000828317824 */ /* 0x000fe200078e00ff */
[----:B------:R-:W-:-:S02]  /*0760*/  LEA.HI R52, R21, R0, RZ, 0x3 ;  /* 0x0000000015347211 */ /* 0x000fc400078f18ff */
[----:B------:R-:W-:Y:S02]  /*0770*/  LOP3.LUT R25, R20, 0x3ffffc, RZ, 0xc0, !PT ;  /* 0x003ffffc14197812 */ /* 0x000fe400078ec0ff */
[----:B------:R-:W-:Y:S02]  /*0780*/  LEA R53, R8, R41, 0x2 ;  /* 0x0000002908357211 */ /* 0x000fe400078e10ff */
[----:B------:R-:W-:Y:S01]  /*0790*/  LOP3.LUT R29, R52, 0xfffffff8, RZ, 0xc0, !PT ;  /* 0xfffffff8341d7812 */ /* 0x000fe200078ec0ff */
[----:B------:R-:W-:Y:S01]  /*07a0*/  IMAD.IADD R45, R24, 0x1, -R25 ;  /* 0x00000001182d7824 */ /* 0x000fe200078e0a19 */
[----:B------:R-:W-:Y:S01]  /*07b0*/  LOP3.LUT R48, R30, 0x1c0, RZ, 0xc0, !PT ;  /* 0x000001c01e307812 */ /* 0x000fe200078ec0ff */
[----:B0-----:R-:W0:Y:S01]  /*07c0*/  LDS.128 R8, [R53] ;  /* 0x0000000035087984 */ /* 0x001e220000000c00 */
[----:B------:R-:W-:Y:S01]  /*07d0*/  SHF.R.S32.HI R52, RZ, 0x3, R52 ;  /* 0x00000003ff347819 */ /* 0x000fe20000011434 */
[----:B------:R-:W-:Y:S01]  /*07e0*/  IMAD.IADD R44, R0, 0x1, -R29 ;  /* 0x00000001002c7824 */ /* 0x000fe200078e0a1d */
[----:B------:R-:W-:Y:S01]  /*07f0*/  LEA R45, R45, R28, 0xa ;  /* 0x0000001c2d2d7211 */ /* 0x000fe200078e50ff */
[----:B------:R-:W1:Y:S02]  /*0800*/  LDS.128 R12, [R53+0x800] ;  /* 0x00080000350c7984 */ /* 0x000e640000000c00 */
[----:B------:R-:W-:Y:S01]  /*0810*/  IMAD.SHL.U32 R46, R44, 0x40, RZ ;  /* 0x000000402c2e7824 */ /* 0x000fe200078e00ff */
[----:B------:R-:W-:Y:S01]  /*0820*/  LEA R45, R52, R45, 0x9 ;  /* 0x0000002d342d7211 */ /* 0x000fe200078e48ff */
[----:B------:R-:W2:Y:S01]  /*0830*/  LDS.128 R16, [R53+0x1000] ;  /* 0x0010000035107984 */ /* 0x000ea20000000c00 */
[C---:B------:R-:W-:Y:S01]  /*0840*/  IMAD.SHL.U32 R47, R44.reuse, 0x8, RZ ;  /* 0x000000082c2f7824 */ /* 0x040fe200078e00ff */
[----:B------:R-:W-:Y:S01]  /*0850*/  R2P PR, R44, 0x6 ;  /* 0x000000062c007804 */ /* 0x000fe20000000000 */
[----:B------:R-:W-:Y:S01]  /*0860*/  IMAD R2, R52, 0x8, R2 ;  /* 0x0000000834027824 */ /* 0x000fe200078e0202 */
[----:B------:R-:W3:Y:S01]  /*0870*/  LDS.128 R24, [R53+0x2000] ;  /* 0x0020000035187984 */ /* 0x000ee20000000c00 */
[----:B------:R-:W-:-:S02]  /*0880*/  LOP3.LUT R46, R46, 0x1c0, RZ, 0xc0, !PT ;  /* 0x000001c02e2e7812 */ /* 0x000fc400078ec0ff */
[----:B------:R-:W-:Y:S01]  /*0890*/  LOP3.LUT R47, R48, 0x38, R47, 0xf8, !PT ;  /* 0x00000038302f7812 */ /* 0x000fe200078ef82f */
[----:B------:R-:W4:Y:S01]  /*08a0*/  LDS.128 R28, [R53+0x2800] ;  /* 0x00280000351c7984 */ /* 0x000f220000000c00 */
[----:B------:R-:W-:Y:S02]  /*08b0*/  LOP3.LUT R49, R46, 0x8, R49, 0xf8, !PT ;  /* 0x000000082e317812 */ /* 0x000fe400078ef831 */
[----:B------:R-:W-:Y:S01]  /*08c0*/  SHF.R.U32.HI R46, RZ, 0x3, R46 ;  /* 0x00000003ff2e7819 */ /* 0x000fe2000001162e */
[----:B------:R-:W5:Y:S01]  /*08d0*/  LDS.128 R20, [R53+0x1800] ;  /* 0x0018000035147984 */ /* 0x000f620000000c00 */
[----:B------:R-:W-:Y:S02]  /*08e0*/  SHF.R.U32.HI R48, RZ, 0x3, R48 ;  /* 0x00000003ff307819 */ /* 0x000fe40000011630 */
[----:B------:R-:W-:Y:S01]  /*08f0*/  LOP3.LUT R46, R49, R46, RZ, 0x3c, !PT ;  /* 0x0000002e312e7212 */ /* 0x000fe200078e3cff */
[----:B------:R-:W5:Y:S01]  /*0900*/  LDS.128 R32, [R53+0x3000] ;  /* 0x0030000035207984 */ /* 0x000f620000000c00 */
[----:B------:R-:W-:-:S03]  /*0910*/  LOP3.LUT R47, R47, R48, RZ, 0x3c, !PT ;  /* 0x000000302f2f7212 */ /* 0x000fc600078e3cff */
[----:B------:R-:W5:Y:S01]  /*0920*/  LDS.128 R36, [R53+0x3800] ;  /* 0x0038000035247984 */ /* 0x000f620000000c00 */
[----:B------:R-:W-:Y:S02]  /*0930*/  IMAD.IADD R44, R46, 0x1, R45 ;  /* 0x000000012e2c7824 */ /* 0x000fe400078e022d */
[----:B------:R-:W-:Y:S02]  /*0940*/  IMAD.U32 R2, R2, 0x200, R47 ;  /* 0x0000020002027824 */ /* 0x000fe400078e002f */
[----:B0-----:R-:W-:Y:S01]  /*0950*/  FMUL.FTZ R45, R9, UR4 ;  /* 0x00000004092d7c20 */ /* 0x001fe20008410000 */
[----:B------:R-:W-:Y:S01]  /*0960*/  FMUL.FTZ R46, R11, UR4 ;  /* 0x000000040b2e7c20 */ /* 0x000fe20008410000 */
[----:B------:R-:W-:Y:S01]  /*0970*/  FMUL.FTZ R9, R10, UR4 ;  /* 0x000000040a097c20 */ /* 0x000fe20008410000 */
        /* <DEDUP_REMOVED lines=8> */
[----:B------:R-:W-:Y:S01]  /*0a00*/  F2FP.BF16.F32.PACK_AB R10, R13, R10 ;  /* 0x0000000a0d0a723e */ /* 0x000fe200000010ff */
[----:B---3--:R-:W-:Y:S01]  /*0a10*/  FMUL.FTZ R18, R24, UR4 ;  /* 0x0000000418127c20 */ /* 0x008fe20008410000 */
[----:B------:R-:W-:Y:S01]  /*0a20*/  FMUL.FTZ R17, R17, UR4 ;  /* 0x0000000411117c20 */ /* 0x000fe20008410000 */
[----:B------:R-:W-:Y:S01]  /*0a30*/  F2FP.BF16.F32.PACK_AB R13, R19, R14 ;  /* 0x0000000e130d723e */ /* 0x000fe200000010ff */
[----:B------:R-:W-:Y:S01]  /*0a40*/  FMUL.FTZ R25, R25, UR4 ;  /* 0x0000000419197c20 */ /* 0x000fe20008410000 */
[----:B----4-:R-:W-:Y:S01]  /*0a50*/  FMUL.FTZ R24, R30, UR4 ;  /* 0x000000041e187c20 */ /* 0x010fe20008410000 */
[----:B------:R-:W-:Y:S01]  /*0a60*/  FMUL.FTZ R31, R31, UR4 ;  /* 0x000000041f1f7c20 */ /* 0x000fe20008410000 */
[----:B------:R-:W-:Y:S01]  /*0a70*/  FMUL.FTZ R29, R29, UR4 ;  /* 0x000000041d1d7c20 */ /* 0x000fe20008410000 */
[----:B------:R-:W-:Y:S01]  /*0a80*/  F2FP.BF16.F32.PACK_AB R8, R45, R8 ;  /* 0x000000082d08723e */ /* 0x000fe200000010ff */
[----:B-----5:R-:W-:Y:S01]  /*0a90*/  FMUL.FTZ R15, R20, UR4 ;  /* 0x00000004140f7c20 */ /* 0x020fe20008410000 */
[----:B------:R-:W-:Y:S01]  /*0aa0*/  FMUL.FTZ R20, R21, UR4 ;  /* 0x0000000415147c20 */ /* 0x000fe20008410000 */
[----:B------:R-:W-:Y:S01]  /*0ab0*/  FMUL.FTZ R21, R26, UR4 ;  /* 0x000000041a157c20 */ /* 0x000fe20008410000 */
[----:B------:R-:W-:Y:S01]  /*0ac0*/  FMUL.FTZ R26, R27, UR4 ;  /* 0x000000041b1a7c20 */ /* 0x000fe20008410000 */
[----:B------:R-:W-:Y:S01]  /*0ad0*/  FMUL.FTZ R27, R32, UR4 ;  /* 0x00000004201b7c20 */ /* 0x000fe20008410000 */
[----:B------:R-:W-:Y:S01]  /*0ae0*/  F2FP.BF16.F32.PACK_AB R19, R31, R24 ;  /* 0x000000181f13723e */ /* 0x000fe200000010ff */
[----:B------:R-:W-:Y:S01]  /*0af0*/  FMUL.FTZ R32, R33, UR4 ;  /* 0x0000000421207c20 */ /* 0x000fe20008410000 */
[----:B------:R-:W-:Y:S01]  /*0b00*/  HFMA2.MMA R24, -RZ, RZ, 0, 1.9073486328125e-06 ;  /* 0x00000020ff187435 */ /* 0x000fe200000001ff */
[----:B------:R-:W-:Y:S01]  /*0b10*/  FMUL.FTZ R16, R22, UR4 ;  /* 0x0000000416107c20 */ /* 0x000fe20008410000 */
[----:B------:R-:W-:Y:S01]  /*0b20*/  FMUL.FTZ R23, R23, UR4 ;  /* 0x0000000417177c20 */ /* 0x000fe20008410000 */
[----:B------:R-:W-:Y:S01]  /*0b30*/  FMUL.FTZ R33, R38, UR4 ;  /* 0x0000000426217c20 */ /* 0x000fe20008410000 */
[----:B------:R-:W-:Y:S01]  /*0b40*/  FMUL.FTZ R38, R39, UR4 ;  /* 0x0000000427267c20 */ /* 0x000fe20008410000 */
[----:B------:R-:W-:Y:S01]  /*0b50*/  VIADD R39, R41, 0x8000 ;  /* 0x0000800029277836 */ /* 0x000fe20000000000 */
[----:B------:R-:W-:Y:S01]  /*0b60*/  F2FP.BF16.F32.PACK_AB R14, R20, R15 ;  /* 0x0000000f140e723e */ /* 0x000fe200000010ff */
[----:B------:R-:W-:Y:S01]  /*0b70*/  FMUL.FTZ R22, R28, UR4 ;  /* 0x000000041c167c20 */ /* 0x000fe20008410000 */
[----:B------:R-:W-:Y:S01]  /*0b80*/  F2FP.BF16.F32.PACK_AB R15, R23, R16 ;  /* 0x00000010170f723e */ /* 0x000fe200000010ff */
[----:B------:R-:W-:Y:S01]  /*0b90*/  IMAD R23, R44, 0x2, R39 ;  /* 0x000000022c177824 */ /* 0x000fe200078e0227 */
[----:B------:R-:W-:Y:S01]  /*0ba0*/  SEL R24, R24, 0xffffffe0, !P1 ;  /* 0xffffffe018187807 */ /* 0x000fe20004800000 */
[----:B------:R-:W-:Y:S01]  /*0bb0*/  FMUL.FTZ R28, R34, UR4 ;  /* 0x00000004221c7c20 */ /* 0x000fe20008410000 */
[----:B------:R-:W-:Y:S01]  /*0bc0*/  FMUL.FTZ R35, R35, UR4 ;  /* 0x0000000423237c20 */ /* 0x000fe20008410000 */
[----:B------:R-:W-:Y:S01]  /*0bd0*/  FMUL.FTZ R30, R36, UR4 ;  /* 0x00000004241e7c20 */ /* 0x000fe20008410000 */
[----:B------:R-:W-:Y:S01]  /*0be0*/  FMUL.FTZ R37, R37, UR4 ;  /* 0x0000000425257c20 */ /* 0x000fe20008410000 */
[C---:B------:R-:W-:Y:S01]  /*0bf0*/  VIADD R45, R23.reuse, 0x40 ;  /* 0x00000040172d7836 */ /* 0x040fe20000000000 */
[----:B------:R-:W-:Y:S01]  /*0c00*/  F2FP.BF16.F32.PACK_AB R9, R46, R9 ;  /* 0x000000092e09723e */ /* 0x000fe200000010ff */
[----:B------:R-:W-:Y:S01]  /*0c10*/  @P2 VIADD R45, R23, 0xffffffc0 ;  /* 0xffffffc0172d2836 */ /* 0x000fe20000000000 */
[----:B------:R-:W-:Y:S01]  /*0c20*/  F2FP.BF16.F32.PACK_AB R11, R48, R11 ;  /* 0x0000000b300b723e */ /* 0x000fe200000010ff */
[--C-:B------:R-:W-:Y:S01]  /*0c30*/  IMAD R44, R44, 0x2, R41.reuse ;  /* 0x000000022c2c7824 */ /* 0x100fe200078e0229 */
[----:B------:R-:W-:Y:S01]  /*0c40*/  F2FP.BF16.F32.PACK_AB R20, R32, R27 ;  /* 0x0000001b2014723e */ /* 0x000fe200000010ff */
[----:B------:R-:W-:Y:S01]  /*0c50*/  IMAD R41, R2, 0x2, R41 ;  /* 0x0000000202297824 */ /* 0x000fe200078e0229 */
[----:B------:R-:W-:Y:S01]  /*0c60*/  F2FP.BF16.F32.PACK_AB R12, R17, R12 ;  /* 0x0000000c110c723e */ /* 0x000fe200000010ff */
[----:B------:R-:W-:Y:S01]  /*0c70*/  ULDC UR4, c[0x0][0x244] ;  /* 0x0000910000047ab9 */ /* 0x000fe20000000800 */
[----:B------:R-:W-:Y:S01]  /*0c80*/  F2FP.BF16.F32.PACK_AB R16, R25, R18 ;  /* 0x000000121910723e */ /* 0x000fe200000010ff */
[----:B------:R0:W-:Y:S01]  /*0c90*/  STSM.16.M88.4 [R44+0x8000], R8 ;  /* 0x008000082c007844 */ /* 0x0001e20000000200 */
[----:B------:R-:W-:-:S02]  /*0ca0*/  IADD3 R32, R23, R24, RZ ;  /* 0x0000001817207210 */ /* 0x000fc40007ffe0ff */
[----:B------:R-:W-:Y:S02]  /*0cb0*/  F2FP.BF16.F32.PACK_AB R17, R26, R21 ;  /* 0x000000151a11723e */ /* 0x000fe400000010ff */
[----:B------:R-:W-:Y:S01]  /*0cc0*/  F2FP.BF16.F32.PACK_AB R18, R29, R22 ;  /* 0x000000161d12723e */ /* 0x000fe200000010ff */
[----:B------:R1:W-:Y:S01]  /*0cd0*/  STSM.16.M88.4 [R32], R12 ;  /* 0x0000000c20007844 */ /* 0x0003e20000000200 */
[----:B------:R-:W-:Y:S01]  /*0ce0*/  F2FP.BF16.F32.PACK_AB R23, R38, R33 ;  /* 0x000000212617723e */ /* 0x000fe200000010ff */
[----:B------:R-:W-:Y:S01]  /*0cf0*/  IMAD.IADD R33, R24, 0x1, R45 ;  /* 0x0000000118217824 */ /* 0x000fe200078e022d */
[----:B------:R-:W-:Y:S01]  /*0d00*/  F2FP.BF16.F32.PACK_AB R21, R35, R28 ;  /* 0x0000001c2315723e */ /* 0x000fe200000010ff */
[----:B------:R1:W-:Y:S01]  /*0d10*/  STSM.16.M88.4 [R45], R16 ;  /* 0x000000102d007844 */ /* 0x0003e20000000200 */
[----:B------:R-:W-:Y:S01]  /*0d20*/  F2FP.BF16.F32.PACK_AB R22, R37, R30 ;  /* 0x0000001e2516723e */ /* 0x000fe200000010ff */
[----:B------:R-:W-:Y:S01]  /*0d30*/  IMAD.SHL.U32 R30, R0, 0x8, RZ ;  /* 0x00000008001e7824 */ /* 0x000fe200078e00ff */
[----:B------:R-:W-:-:S02]  /*0d40*/  IADD3 R28, P0, R40, R50, RZ ;  /* 0x00000032281c7210 */ /* 0x000fc40007f1e0ff */
[C---:B------:R-:W-:Y:S01]  /*0d50*/  IADD3 R0, R40.reuse, 0x10, RZ ;  /* 0x0000001028007810 */ /* 0x040fe20007ffe0ff */
[----:B------:R1:W-:Y:S01]  /*0d60*/  STSM.16.M88.4 [R33], R20 ;  /* 0x0000001421007844 */ /* 0x0003e20000000200 */
[----:B------:R-:W-:Y:S01]  /*0d70*/  LEA.HI.X.SX32 R29, R40, R51, 0x1, P0 ;  /* 0x00000033281d7211 */ /* 0x000fe200000f0eff */
[----:B0-----:R-:W-:Y:S01]  /*0d80*/  IMAD R11, R6, UR7, R5 ;  /* 0x00000007060b7c24 */ /* 0x001fe2000f8e0205 */
[----:B------:R-:W-:Y:S01]  /*0d90*/  BAR.SYNC.DEFER_BLOCKING 0x0 ;  /* 0x0000000000007b1d */ /* 0x000fe20000010000 */
[----:B------:R-:W-:Y:S01]  /*0da0*/  ISETP.GE.AND P0, PT, R30, UR4, PT ;  /* 0x000000041e007c0c */ /* 0x000fe2000bf06270 */
[C---:B------:R-:W-:Y:S01]  /*0db0*/  VIADD R5, R40.reuse, 0x20 ;  /* 0x0000002028057836 */ /* 0x040fe20000000000 */
[--C-:B------:R-:W-:Y:S02]  /*0dc0*/  SHF.R.S32.HI R31, RZ, 0x1f, R30.reuse ;  /* 0x0000001fff1f7819 */ /* 0x100fe4000001141e */
[CC--:B------:R-:W-:Y:S01]  /*0dd0*/  ISETP.GE.OR P3, PT, R40.reuse, R43.reuse, P0 ;  /* 0x0000002b2800720c */ /* 0x0c0fe20000766670 */
[----:B------:R-:W-:Y:S01]  /*0de0*/  ULDC.64 UR4, c[0x0][0x260] ;  /* 0x0000980000047ab9 */ /* 0x000fe20000000a00 */
[----:B------:R-:W-:Y:S01]  /*0df0*/  VIADD R40, R40, 0x30 ;  /* 0x0000003028287836 */ /* 0x000fe20000000000 */
[-C--:B------:R-:W-:Y:S01]  /*0e00*/  ISETP.GE.OR P1, PT, R5, R43.reuse, P0 ;  /* 0x0000002b0500720c */ /* 0x080fe20000726670 */
[----:B------:R-:W-:Y:S01]  /*0e10*/  IMAD.WIDE.U32 R8, R6, UR6, R30 ;  /* 0x0000000606087c25 */ /* 0x000fe2000f8e001e */
[----:B------:R-:W-:-:S02]  /*0e20*/  ISETP.GE.OR P2, PT, R0, R43, P0 ;  /* 0x0000002b0000720c */ /* 0x000fc40000746670 */
[----:B------:R-:W-:Y:S01]  /*0e30*/  ISETP.GE.OR P0, PT, R40, R43, P0 ;  /* 0x0000002b2800720c */ /* 0x000fe20000706670 */
[----:B------:R-:W-:Y:S02]  /*0e40*/  IMAD R7, R7, UR4, RZ ;  /* 0x0000000407077c24 */ /* 0x000fe4000f8e02ff */
[----:B------:R-:W-:Y:S02]  /*0e50*/  IMAD.IADD R9, R9, 0x1, R11 ;  /* 0x0000000109097824 */ /* 0x000fe400078e020b */
[C---:B------:R-:W-:Y:S02]  /*0e60*/  IMAD R11, R4.reuse, UR5, R7 ;  /* 0x00000005040b7c24 */ /* 0x040fe4000f8e0207 */
[----:B------:R-:W-:Y:S01]  /*0e70*/  IMAD.WIDE.U32 R4, R4, UR4, R8 ;  /* 0x0000000404047c25 */ /* 0x000fe2000f8e0008 */
[----:B------:R-:W-:-:S03]  /*0e80*/  LEA R8, R2, R39, 0x1 ;  /* 0x0000002702087211 */ /* 0x000fc600078e08ff */
[----:B------:R-:W-:Y:S01]  /*0e90*/  IMAD.WIDE R6, R3, 0x40, R28 ;  /* 0x0000004003067825 */ /* 0x000fe200078e021c */
[----:B------:R1:W0:Y:S03]  /*0ea0*/  LDS.128 R24, [R41+0x9800] ;  /* 0x0098000029187984 */ /* 0x0002260000000c00 */
[----:B------:R-:W-:Y:S01]  /*0eb0*/  IMAD.IADD R3, R5, 0x1, R11 ;  /* 0x0000000105037824 */ /* 0x000fe200078e020b */
[----:B------:R-:W-:Y:S06]  /*0ec0*/  @P3 BRA `(.L_x_3499) ;  /* 0x00000000002c3947 */ /* 0x000fec0003800000 */
[----:B------:R-:W2:Y:S01]  /*0ed0*/  LDS.128 R8, [R8] ;  /* 0x0000000008087984 */ /* 0x000ea20000000c00 */
[----:B------:R-:W-:Y:S01]  /*0ee0*/  ULDC.64 UR4, c[0x0][0x250] ;  /* 0x0000940000047ab9 */ /* 0x000fe20000000a00 */
[----:B------:R-:W-:Y:S02]  /*0ef0*/  IMAD.MOV.U32 R2, RZ, RZ, R4 ;  /* 0x000000ffff027224 */ /* 0x000fe400078e0004 */
[----:B-1----:R-:W-:Y:S02]  /*0f00*/  IMAD R15, R7, UR4, RZ ;  /* 0x00000004070f7c24 */ /* 0x002fe4000f8e02ff */
[----:B------:R-:W-:-:S04]  /*0f10*/  IMAD.WIDE.U32 R12, R6, UR4, R2 ;  /* 0x00000004060c7c25 */ /* 0x000fc8000f8e0002 */
[----:B------:R-:W-:Y:S01]  /*0f20*/  IMAD R15, R6, UR5, R15 ;  /* 0x00000005060f7c24 */ /* 0x000fe2000f8e020f */
[----:B------:R-:W-:Y:S02]  /*0f30*/  ULDC.64 UR4, c[0x0][0x238] ;  /* 0x00008e0000047ab9 */ /* 0x000fe40000000a00 */
[----:B------:R-:W-:Y:S01]  /*0f40*/  LEA R14, P3, R12, UR4, 0x1 ;  /* 0x000000040c0e7c11 */ /* 0x000fe2000f8608ff */
[----:B------:R-:W-:-:S05]  /*0f50*/  IMAD.IADD R13, R13, 0x1, R15 ;  /* 0x000000010d0d7824 */ /* 0x000fca00078e020f */
[----:B------:R-:W-:-:S05]  /*0f60*/  LEA.HI.X R15, R12, UR5, R13, 0x1, P3 ;  /* 0x000000050c0f7c11 */ /* 0x000fca00098f0c0d */
[----:B--2---:R2:W-:Y:S02]  /*0f70*/  STG.E.128 desc[UR8][R14.64], R8 ;  /* 0x000000080e007986 */ /* 0x0045e4000c101d08 */
.L_x_3499:
[----:B------:R-:W-:Y:S05]  /*0f80*/  BSYNC B0 ;  /* 0x0000000000007941 */ /* 0x000fea0003800000 */
.L_x_3498:
[----:B--2---:R2:W3:Y:S01]  /*0f90*/  LDS.128 R8, [R41+0x8800] ;  /* 0x0088000029087984 */ /* 0x0044e20000000c00 */
[----:B------:R-:W-:Y:S04]  /*0fa0*/  BSSY B0, `(.L_x_3500) ;  /* 0x000000f000007945 */ /* 0x000fe80003800000 */
[----:B------:R-:W-:Y:S05]  /*0fb0*/  @P2 BRA `(.L_x_3501) ;  /* 0x0000000000342947 */ /* 0x000fea0003800000 */
[----:B-1----:R-:W-:Y:S01]  /*0fc0*/  IADD3 R15, P2, R6, 0x10, RZ ;  /* 0x00000010060f7810 */ /* 0x002fe20007f5e0ff */
        /* <DEDUP_REMOVED lines=12> */
.L_x_3501:
[----:B------:R-:W-:Y:S05]  /*1090*/  BSYNC B0 ;  /* 0x0000000000007941 */ /* 0x000fea0003800000 */
.L_x_3500:
[----:B---34-:R3:W4:Y:S01]  /*10a0*/  LDS.128 R8, [R41+0x9000] ;  /* 0x0090000029087984 */ /* 0x0187220000000c00 */
        /* <DEDUP_REMOVED lines=14> */
[----:B----4-:R1:W-:Y:S02]  /*1190*/  STG.E.128 desc[UR8][R14.64], R8 ;  /* 0x000000080e007986 */ /* 0x0103e4000c101d08 */
.L_x_3503:
[----:B------:R-:W-:Y:S05]  /*11a0*/  BSYNC B0 ;  /* 0x0000000000007941 */ /* 0x000fea0003800000 */
.L_x_3502:
[----:B------:R-:W-:Y:S05]  /*11b0*/  @P0 EXIT ;  /* 0x000000000000094d */ /* 0x000fea0003800000 */
[----:B------:R-:W-:Y:S01]  /*11c0*/  IADD3 R5, P0, R6, 0x30, RZ ;  /* 0x0000003006057810 */ /* 0x000fe20007f1e0ff */
[----:B------:R-:W-:Y:S01]  /*11d0*/  ULDC.64 UR4, c[0x0][0x250] ;  /* 0x0000940000047ab9 */ /* 0x000fe20000000a00 */
[----:B------:R-:W-:Y:S02]  /*11e0*/  IMAD.MOV.U32 R2, RZ, RZ, R4 ;  /* 0x000000ffff027224 */ /* 0x000fe400078e0004 */
[----:B------:R-:W-:Y:S02]  /*11f0*/  IADD3.X R6, RZ, R7, RZ, P0, !PT ;  /* 0x00000007ff067210 */ /* 0x000fe400007fe4ff */
[----:B------:R-:W-:-:S04]  /*1200*/  IMAD.WIDE.U32 R2, R5, UR4, R2 ;  /* 0x0000000405027c25 */ /* 0x000fc8000f8e0002 */
[----:B------:R-:W-:-:S04]  /*1210*/  IMAD R6, R6, UR4, RZ ;  /* 0x0000000406067c24 */ /* 0x000fc8000f8e02ff */
[----:B------:R-:W-:Y:S01]  /*1220*/  IMAD R5, R5, UR5, R6 ;  /* 0x0000000505057c24 */ /* 0x000fe2000f8e0206 */
[----:B------:R-:W-:Y:S02]  /*1230*/  ULDC.64 UR4, c[0x0][0x238] ;  /* 0x00008e0000047ab9 */ /* 0x000fe40000000a00 */
[----:B------:R-:W-:Y:S01]  /*1240*/  LEA R4, P0, R2, UR4, 0x1 ;  /* 0x0000000402047c11 */ /* 0x000fe2000f8008ff */
[----:B------:R-:W-:-:S05]  /*1250*/  IMAD.IADD R3, R3, 0x1, R5 ;  /* 0x0000000103037824 */ /* 0x000fca00078e0205 */
[----:B------:R-:W-:-:S05]  /*1260*/  LEA.HI.X R5, R2, UR5, R3, 0x1, P0 ;  /* 0x0000000502057c11 */ /* 0x000fca00080f0c03 */
[----:B0-----:R-:W-:Y:S01]  /*1270*/  STG.E.128 desc[UR8][R4.64], R24 ;  /* 0x0000001804007986 */ /* 0x001fe2000c101d08 */
[----:B------:R-:W-:Y:S05]  /*1280*/  EXIT ;  /* 0x000000000000794d */ /* 0x000fea0003800000 */
.L_x_3504:
        /* <DEDUP_REMOVED lines=15> */
.L_x_3710:


//--------------------- .text._ZN7cutlass13device_kernelIN5flash11enable_sm90INS1_16FlashAttnBwdSm90INS1_25CollectiveMainloopBwdSm90ILi2ELi2ELi2EN4cute5tupleIJNS5_1CILi1EEES8_S8_EEENS6_IJNS7_ILi64EEENS7_ILi128EEESB_EEENS_10bfloat16_tEfNS_4arch4Sm90ELb1ELb0ELb0ELb1ELb1ELb1ELb0ELb0ELi2ELi1ELi2ELi1ELb0EEENS1_24CollectiveEpilogueBwdGQAISC_fSF_Li256ELb1ELb1EEENS1_25SingleTileBwdLPTSchedulerILb1ELi128ELb1EEEEEEEEEvNT_6ParamsE --------------------------
	.section	.text._ZN7cutlass13device_kernelIN5flash11enable_sm90INS1_16FlashAttnBwdSm90INS1_25CollectiveMainloopBwdSm90ILi2ELi2ELi2EN4cute5tupleIJNS5_1CILi1EEES8_S8_EEENS6_IJNS7_ILi64EEENS7_ILi128EEESB_EEENS_10bfloat16_tEfNS_4arch4Sm90ELb1ELb0ELb0ELb1ELb1ELb1ELb0ELb0ELi2ELi1ELi2ELi1ELb0EEENS1_24CollectiveEpilogueBwdGQAISC_fSF_Li256ELb1ELb1EEENS1_25SingleTileBwdLPTSchedulerILb1ELi128ELb1EEEEEEEEEvNT_6ParamsE,"ax",@progbits
	.align	128
.text._ZN7cutlass13device_kernelIN5flash11enable_sm90INS1_16FlashAttnBwdSm90INS1_25CollectiveMainloopBwdSm90ILi2ELi2ELi2EN4cute5tupleIJNS5_1CILi1EEES8_S8_EEENS6_IJNS7_ILi64EEENS7_ILi128EEESB_EEENS_10bfloat16_tEfNS_4arch4Sm90ELb1ELb0ELb0ELb1ELb1ELb1ELb0ELb0ELi2ELi1ELi2ELi1ELb0EEENS1_24CollectiveEpilogueBwdGQAISC_fSF_Li256ELb1ELb1EEENS1_25SingleTileBwdLPTSchedulerILb1ELi128ELb1EEEEEEEEEvNT_6ParamsE:
        .type           _ZN7cutlass13device_kernelIN5flash11enable_sm90INS1_16FlashAttnBwdSm90INS1_25CollectiveMainloopBwdSm90ILi2ELi2ELi2EN4cute5tupleIJNS5_1CILi1EEES8_S8_EEENS6_IJNS7_ILi64EEENS7_ILi128EEESB_EEENS_10bfloat16_tEfNS_4arch4Sm90ELb1ELb0ELb0ELb1ELb1ELb1ELb0ELb0ELi2ELi1ELi2ELi1ELb0EEENS1_24CollectiveEpilogueBwdGQAISC_fSF_Li256ELb1ELb1EEENS1_25SingleTileBwdLPTSchedulerILb1ELi128ELb1EEEEEEEEEvNT_6ParamsE,@function
        .size           _ZN7cutlass13device_kernelIN5flash11enable_sm90INS1_16FlashAttnBwdSm90INS1_25CollectiveMainloopBwdSm90ILi2ELi2ELi2EN4cute5tupleIJNS5_1CILi1EEES8_S8_EEENS6_IJNS7_ILi64EEENS7_ILi128EEESB_EEENS_10bfloat16_tEfNS_4arch4Sm90ELb1ELb0ELb0ELb1ELb1ELb1ELb0ELb0ELi2ELi1ELi2ELi1ELb0EEENS1_24CollectiveEpilogueBwdGQAISC_fSF_Li256ELb1ELb1EEENS1_25SingleTileBwdLPTSchedulerILb1ELi128ELb1EEEEEEEEEvNT_6ParamsE,(.L_x_3711 - _ZN7cutlass13device_kernelIN5flash11enable_sm90INS1_16FlashAttnBwdSm90INS1_25CollectiveMainloopBwdSm90ILi2ELi2ELi2EN4cute5tupleIJNS5_1CILi1EEES8_S8_EEENS6_IJNS7_ILi64EEENS7_ILi128EEESB_EEENS_10bfloat16_tEfNS_4arch4Sm90ELb1ELb0ELb0ELb1ELb1ELb1ELb0ELb0ELi2ELi1ELi2ELi1ELb0EEENS1_24CollectiveEpilogueBwdGQAISC_fSF_Li256ELb1ELb1EEENS1_25SingleTileBwdLPTSchedulerILb1ELi128ELb1EEEEEEEEEvNT_6ParamsE)
        .other          _ZN7cutlass13device_kernelIN5flash11enable_sm90INS1_16FlashAttnBwdSm90INS1_25CollectiveMainloopBwdSm90ILi2ELi2ELi2EN4cute5tupleIJNS5_1CILi1EEES8_S8_EEENS6_IJNS7_ILi64EEENS7_ILi128EEESB_EEENS_10bfloat16_tEfNS_4arch4Sm90ELb1ELb0ELb0ELb1ELb1ELb1ELb0ELb0ELi2ELi1ELi2ELi1ELb0EEENS1_24CollectiveEpilogueBwdGQAISC_fSF_Li256ELb1ELb1EEENS1_25SingleTileBwdLPTSchedulerILb1ELi128ELb1EEEEEEEEEvNT_6ParamsE,@"STO_CUDA_ENTRY STV_DEFAULT"
_ZN7cutlass13device_kernelIN5flash11enable_sm90INS1_16FlashAttnBwdSm90INS1_25CollectiveMainloopBwdSm90ILi2ELi2ELi2EN4cute5tupleIJNS5_1CILi1EEES8_S8_EEENS6_IJNS7_ILi64EEENS7_ILi128EEESB_EEENS_10bfloat16_tEfNS_4arch4Sm90ELb1ELb0ELb0ELb1ELb1ELb1ELb0ELb0ELi2ELi1ELi2ELi1ELb0EEENS1_24CollectiveEpilogueBwdGQAISC_fSF_Li256ELb1ELb1EEENS1_25SingleTileBwdLPTSchedulerILb1ELi128ELb1EEEEEEEEEvNT_6ParamsE:
        /* <DEDUP_REMOVED lines=24> */
.L_x_3506:
[----:B------:R-:W-:Y:S05]  /*0180*/  BSYNC B0 ;  /* 0x0000000000007941 */ /* 0x000fea0003800000 */
.L_x_3505:
        /* <DEDUP_REMOVED lines=37> */
.L_x_3507:
        /* <DEDUP_REMOVED lines=22> */
.L_x_3508:
[----:B------:R-:W-:Y:S01]  /*0540*/  PLOP3.LUT P0, PT, PT, PT, UP0, 0x80, 0x0 ;  /* 0x000000000000781c */ /* 0x000fe20003f0f008 */
[----:B------:R-:W-:Y:S01]  /*0550*/  NOP ;  /* 0x0000000000007918 */ /* 0x000fe20000000000 */
[----:B------:R-:W-:Y:S01]  /*0560*/  ULDC.64 UR46, c[0x0][0x208] ;  /* 0x00008200002e7ab9 */ /* 0x000fe20000000a00 */
[----:B------:R-:W-:Y:S01]  /*0570*/  BSSY B6, `(.L_x_3509) ;  /* 0x0000980000067945 */ /* 0x000fe20003800000 */
[----:B-12-4-:R-:W-:Y:S09]  /*0580*/  BAR.SYNC.DEFER_BLOCKING 0x0 ;  /* 0x0000000000007b1d */ /* 0x016ff20000010000 */
[----:B------:R-:W-:Y:S05]  /*0590*/  @!P0 BRA `(.L_x_3510) ;  /* 0x0000004c00fc8947 */ /* 0x000fea0003800000 */
.L_x_3511:
        /* <DEDUP_REMOVED lines=32> */
.L_x_3512:
[----:B------:R-:W-:Y:S01]  /*07a0*/  ULDC UR8, c[0x0][0x8cc] ;  /* 0x0002330000087ab9 */ /* 0x000fe20000000800 */
[----:B------:R-:W-:Y:S01]  /*07b0*/  UMOV UR7, UR9 ;  /* 0x0000000900077c82 */ /* 0x000fe20008000000 */
[----:B------:R-:W-:-:S11]  /*07c0*/  UISETP.NE.AND UP0, UPT, UR8, 0x1, UPT ;  /* 0x000000010800788c */ /* 0x000fd6000bf05270 */
[----:B------:R-:W-:Y:S02]  /*07d0*/  @UP0 ULDC.64 UR10, c[0x0][0x8d0] ;  /* 0x00023400000a0ab9 */ /* 0x000fe40000000a00 */
[----:B------:R-:W-:-:S04]  /*07e0*/  UIMAD.WIDE.U32 UR4, UR9, UR10, URZ ;  /* 0x0000000a090472a5 */ /* 0x000fc8000f8e003f */
[----:B------:R-:W-:-:S04]  /*07f0*/  @UP0 USHF.R.U32.HI UR7, URZ, UR11, UR5 ;  /* 0x0000000b3f070299 */ /* 0x000fc80008011605 */
[----:B------:R-:W-:-:S12]  /*0800*/  UIMAD UR4, UR7, UR8, URZ ;  /* 0x00000008070472a4 */ /* 0x000fd8000f8e023f */
.L_x_3513:
        /* <DEDUP_REMOVED lines=23> */
.L_x_3514:
        /* <DEDUP_REMOVED lines=14> */
.L_x_3516:
[----:B------:R-:W-:-:S05]  /*0a60*/  ULDC UR4, c[0x0][0x8f4] ;  /* 0x00023d0000047ab9 */ /* 0x000fca0000000800 */
.L_x_3515:
        /* <DEDUP_REMOVED lines=22> */
.L_x_3518:
        /* <DEDUP_REMOVED lines=14> */
.L_x_3519:
        /* <DEDUP_REMOVED lines=11> */
.L_x_3520:
        /* <DEDUP_REMOVED lines=13> */
.L_x_3521:
        /* <DEDUP_REMOVED lines=101> */
.L_x_3524:
        /* <DEDUP_REMOVED lines=15> */
.L_x_3523:
        /* <DEDUP_REMOVED lines=22> */
.L_x_3526:
        /* <DEDUP_REMOVED lines=15> */
.L_x_3525:
        /* <DEDUP_REMOVED lines=8> */
.L_x_3642:
        /* <DEDUP_REMOVED lines=15> */
.L_x_3528:
        /* <DEDUP_REMOVED lines=102> */
.L_x_3540:
[----:B------:R-:W-:-:S13]  /*1f90*/  ISETP.NE.AND P0, PT, R231, 0x3, PT ;  /* 0x00000003e700780c */ /* 0x000fda0003f05270 */
[----:B------:R-:W-:Y:S05]  /*1fa0*/  @!P0 BRA `(.L_x_3530) ;  /* 0x0000000000048947 */ /* 0x000fea0003800000 */
[----:B------:R-:W-:Y:S01]  /*1fb0*/  BPT.TRAP 0x1 ;  /* 0x000000040000795c */ /* 0x000fe20000300000 */
.L_x_3530:
[----:B------:R-:W-:Y:S01]  /*1fc0*/  IMAD R0, R3, 0x8, R228 ;  /* 0x0000000803007824 */ /* 0x000fe200078e02e4 */
[----:B------:R-:W-:-:S04]  /*1fd0*/  SHF.L.U32 R9, R4, 0x1f, RZ ;  /* 0x0000001f04097819 */ /* 0x000fc800000006ff */
[----:B------:R2:W3:Y:S01]  /*1fe0*/  SYNCS.PHASECHK.TRANS64.TRYWAIT P1, [R0+URZ+0x30810], R9 ;  /* 0x03081009000075a7 */ /* 0x0004e2000802017f */
[----:B------:R-:W-:Y:S05]  /*1ff0*/  @!P0 BRA `(.L_x_3531) ;  /* 0x0000000000048947 */ /* 0x000fea0003800000 */
[----:B------:R-:W-:Y:S01]  /*2000*/  BPT.TRAP 0x1 ;  /* 0x000000040000795c */ /* 0x000fe20000300000 */
.L_x_3531:
[----:B---3--:R-:W-:Y:S05]  /*2010*/  @P1 BRA `(.L_x_3532) ;  /* 0x0000000000081947 */ /* 0x008fea0003800000 */
[----:B------:R-:W3:Y:S02]  /*2020*/  SYNCS.PHASECHK.TRANS64.TRYWAIT P1, [R0+URZ+0x30810], R9 ;  /* 0x03081009000075a7 */ /* 0x000ee4000802017f */
[----:B---3--:R-:W-:Y:S05]  /*2030*/  @!P1 BRA `(.L_x_3533) ;  /* 0x0000007c00849947 */ /* 0x008fea0003800000 */
.L_x_3532:
        /* <DEDUP_REMOVED lines=81> */
.L_x_3534:
[----:B------:R1:W1:Y:S01]  /*2550*/  SYNCS.PHASECHK.TRANS64.TRYWAIT P1, [R0+URZ+0x30830], R9 ;  /* 0x03083009000075a7 */ /* 0x000262000802017f */
[----:B------:R-:W-:Y:S05]  /*2560*/  @!P0 BRA `(.L_x_3535) ;  /* 0x0000000000048947 */ /* 0x000fea0003800000 */
[----:B------:R-:W-:Y:S01]  /*2570*/  BPT.TRAP 0x1 ;  /* 0x000000040000795c */ /* 0x000fe20000300000 */
.L_x_3535:
[----:B------:R-:W-:-:S05]  /*2580*/  VIADD R6, R228, 0x20000 ;  /* 0x00020000e4067836 */ /* 0x000fca0000000000 */
[----:B------:R-:W-:-:S04]  /*2590*/  SHF.R.U32.HI R6, RZ, 0x4, R6 ;  /* 0x00000004ff067819 */ /* 0x000fc80000011606 */
[----:B------:R-:W-:-:S04]  /*25a0*/  LOP3.LUT R225, R6, 0x3fff, RZ, 0xc0, !PT ;  /* 0x00003fff06e17812 */ /* 0x000fc800078ec0ff */
[----:B------:R-:W-:Y:S01]  /*25b0*/  LOP3.LUT R6, R225, 0x10000, RZ, 0xfc, !PT ;  /* 0x00010000e1067812 */ /* 0x000fe200078efcff */
[----:B-1----:R-:W-:Y:S06]  /*25c0*/  @P1 BRA `(.L_x_3536) ;  /* 0x0000000000081947 */ /* 0x002fec0003800000 */
[----:B------:R-:W1:Y:S02]  /*25d0*/  SYNCS.PHASECHK.TRANS64.TRYWAIT P1, [R0+URZ+0x30830], R9 ;  /* 0x03083009000075a7 */ /* 0x000e64000802017f */
[----:B-1----:R-:W-:Y:S05]  /*25e0*/  @!P1 BRA `(.L_x_3537) ;  /* 0x00000078002c9947 */ /* 0x002fea0003800000 */
.L_x_3536:
        /* <DEDUP_REMOVED lines=406> */
.L_x_3538:
        /* <DEDUP_REMOVED lines=49> */
.L_x_3539:
        /* <DEDUP_REMOVED lines=78> */
.L_x_3522:
[----:B------:R-:W-:Y:S05]  /*4740*/  @P0 BRA `(.L_x_3517) ;  /* 0x0000005400880947 */ /* 0x000fea0003800000 */
[----:B------:R-:W-:Y:S01]  /*4750*/  ULDC.64 UR4, c[0x0][0x878] ;  /* 0x00021e0000047ab9 */ /* 0x000fe20000000a00 */
[----:B------:R-:W1:Y:S01]  /*4760*/  S2R R4, SR_TID.X ;  /* 0x0000000000047919 */ /* 0x000e620000002100 */
[----:B------:R-:W-:Y:S01]  /*4770*/  UISETP.NE.U32.AND UP0, UPT, UR4, URZ, UPT ;  /* 0x0000003f0400728c */ /* 0x000fe2000bf05070 */
[----:B------:R-:W-:Y:S01]  /*4780*/  ULDC UR10, c[0x0][0x870] ;  /* 0x00021c00000a7ab9 */ /* 0x000fe20000000800 */
[----:B------:R-:W-:Y:S02]  /*4790*/  ULDC UR11, c[0x0][0x80c] ;  /* 0x00020300000b7ab9 */ /* 0x000fe40000000800 */
[----:B------:R-:W-:Y:S01]  /*47a0*/  UISETP.NE.AND.EX UP0, UPT, UR5, URZ, UPT, UP0 ;  /* 0x0000003f0500728c */ /* 0x000fe2000bf05300 */
[----:B------:R-:W2:Y:S01]  /*47b0*/  S2UR UR15, SR_CgaCtaId ;  /* 0x00000000000f79c3 */ /* 0x000ea20000008800 */
[----:B------:R-:W-:Y:S01]  /*47c0*/  UMOV UR14, 0x400 ;  /* 0x00000400000e7882 */ /* 0x000fe20000000000 */
[----:B------:R-:W-:Y:S01]  /*47d0*/  ULDC.64 UR18, c[0x0][0x818] ;  /* 0x0002060000127ab9 */ /* 0x000fe20000000a00 */
[----:B------:R-:W-:Y:S01]  /*47e0*/  ULDC.64 UR20, c[0x0][0x840] ;  /* 0x0002100000147ab9 */ /* 0x000fe20000000a00 */
[----:B------:R-:W-:Y:S01]  /*47f0*/  ULDC.64 UR22, c[0x0][0x848] ;  /* 0x0002120000167ab9 */ /* 0x000fe20000000a00 */
[----:B------:R-:W-:-:S05]  /*4800*/  PLOP3.LUT P0, PT, PT, PT, UP0, 0x80, 0x0 ;  /* 0x000000000000781c */ /* 0x000fca0003f0f008 */
[----:B------:R-:W-:Y:S02]  /*4810*/  @UP0 ULDC.64 UR4, c[0x0][0x878] ;  /* 0x00021e0000040ab9 */ /* 0x000fe40000000a00 */
[----:B------:R-:W-:-:S06]  /*4820*/  @UP0 UIMAD.WIDE UR4, UR37, 0x4, UR4 ;  /* 0x00000004250408a5 */ /* 0x000fcc000f8e0204 */
[----:B------:R-:W-:Y:S01]  /*4830*/  IMAD.U32 R2, RZ, RZ, UR4 ;  /* 0x00000004ff027e24 */ /* 0x000fe2000f8e00ff */
[----:B------:R-:W-:Y:S01]  /*4840*/  ULDC UR4, c[0x0][0x850] ;  /* 0x0002140000047ab9 */ /* 0x000fe20000000800 */
[----:B------:R-:W-:-:S05]  /*4850*/  IMAD.U32 R3, RZ, RZ, UR5 ;  /* 0x00000005ff037e24 */ /* 0x000fca000f8e00ff */
[----:B------:R-:W3:Y:S01]  /*4860*/  @P0 LDG.E R2, desc[UR46][R2.64] ;  /* 0x0000002e02020981 */ /* 0x000ee2000c1e1900 */
[----:B------:R-:W-:Y:S01]  /*4870*/  UISETP.NE.AND UP1, UPT, UR4, 0x1, UPT ;  /* 0x000000010400788c */ /* 0x000fe2000bf25270 */
[C---:B-1----:R-:W-:Y:S01]  /*4880*/  VIADD R5, R4.reuse, 0xffffff80 ;  /* 0xffffff8004057836 */ /* 0x042fe20000000000 */
[----:B------:R-:W-:Y:S01]  /*4890*/  UIMAD UR10, UR39, UR10, URZ ;  /* 0x0000000a270a72a4 */ /* 0x000fe2000f8e023f */
[----:B------:R-:W-:Y:S01]  /*48a0*/  BSSY B0, `(.L_x_3541) ;  /* 0x000005e000007945 */ /* 0x000fe20003800000 */
[----:B------:R-:W-:Y:S01]  /*48b0*/  UMOV UR5, UR36 ;  /* 0x0000002400057c82 */ /* 0x000fe20008000000 */
[----:B------:R-:W-:Y:S01]  /*48c0*/  UIMAD UR9, UR37, UR11, URZ ;  /* 0x0000000b250972a4 */ /* 0x000fe2000f8e023f */
[----:B------:R-:W-:Y:S01]  /*48d0*/  SHF.R.S32.HI R0, RZ, 0x1f, R5 ;  /* 0x0000001fff007819 */ /* 0x000fe20000011405 */
[----:B------:R-:W-:Y:S01]  /*48e0*/  UIMAD UR10, UR10, UR11, URZ ;  /* 0x0000000b0a0a72a4 */ /* 0x000fe2000f8e023f */
[----:B------:R-:W-:Y:S01]  /*48f0*/  BAR.SYNC.DEFER_BLOCKING 0x1, 0x100 ;  /* 0x0044000000007b1d */ /* 0x000fe20000010000 */
[----:B------:R-:W-:Y:S01]  /*4900*/  USHF.L.U32 UR39, UR39, 0xe, URZ ;  /* 0x0000000e27277899 */ /* 0x000fe2000800063f */
[----:B------:R-:W-:-:S04]  /*4910*/  ISETP.NE.AND P1, PT, R4, 0x80, PT ;  /* 0x000000800400780c */ /* 0x000fc80003f25270 */
[----:B------:R-:W-:Y:S01]  /*4920*/  @UP1 ULDC UR6, c[0x0][0x854] ;  /* 0x0002150000061ab9 */ /* 0x000fe20000000800 */
[----:B------:R-:W-:Y:S01]  /*4930*/  @UP1 ULDC UR12, c[0x0][0x858] ;  /* 0x00021600000c1ab9 */ /* 0x000fe20000000800 */
[----:B------:R-:W-:Y:S02]  /*4940*/  UIMAD.WIDE.U32 UR6, UR36, UR6, URZ ;  /* 0x00000006240672a5 */ /* 0x000fe4000f8e003f */
[----:B------:R-:W-:Y:S02]  /*4950*/  USHF.R.S32.HI UR6, URZ, 0x1f, UR9 ;  /* 0x0000001f3f067899 */ /* 0x000fe40008011409 */
[----:B------:R-:W-:Y:S02]  /*4960*/  @UP1 USHF.R.U32.HI UR5, URZ, UR12, UR7 ;  /* 0x0000000c3f051299 */ /* 0x000fe40008011607 */
[----:B------:R-:W-:Y:S02]  /*4970*/  USHF.R.S32.HI UR7, URZ, 0x1f, UR10 ;  /* 0x0000001f3f077899 */ /* 0x000fe4000801140a */
[----:B------:R-:W-:-:S02]  /*4980*/  UIADD3 UR9, UP1, UP2, UR10, UR9, UR5 ;  /* 0x000000090a097290 */ /* 0x000fc4000fa3e005 */
[----:B------:R-:W-:Y:S01]  /*4990*/  USHF.R.S32.HI UR11, URZ, 0x1f, UR5 ;  /* 0x0000001f3f0b7899 */ /* 0x000fe20008011405 */
[----:B------:R-:W-:-:S03]  /*49a0*/  ULDC.64 UR12, c[0x0][0x868] ;  /* 0x00021a00000c7ab9 */ /* 0x000fc60000000a00 */
[----:B------:R-:W-:Y:S02]  /*49b0*/  UIADD3.X UR7, UR7, UR6, UR11, UP1, UP2 ;  /* 0x0000000607077290 */ /* 0x000fe40008fe440b */
[----:B------:R-:W-:Y:S02]  /*49c0*/  USHF.L.U32 UR6, UR9, 0x2, URZ ;  /* 0x0000000209067899 */ /* 0x000fe4000800063f */
[----:B------:R-:W-:Y:S02]  /*49d0*/  USHF.L.U64.HI UR7, UR9, 0x2, UR7 ;  /* 0x0000000209077899 */ /* 0x000fe40008010207 */
[----:B------:R-:W-:Y:S01]  /*49e0*/  UIADD3 UR9, UP1, UR6, UR12, URZ ;  /* 0x0000000c06097290 */ /* 0x000fe2000ff3e03f */
[----:B---3--:R-:W-:Y:S02]  /*49f0*/  @P0 R2UR UR8, R2 ;  /* 0x00000000020802ca */ /* 0x008fe400000e0000 */
[----:B------:R-:W-:Y:S02]  /*4a00*/  LEA.HI R2, R0, R5, RZ, 0x7 ;  /* 0x0000000500027211 */ /* 0x000fe400078f38ff */
[----:B------:R-:W-:-:S02]  /*4a10*/  ISETP.NE.AND P0, PT, R5, RZ, PT ;  /* 0x000000ff0500720c */ /* 0x000fc40003f05270 */
[C---:B------:R-:W-:Y:S01]  /*4a20*/  LOP3.LUT R0, R2.reuse, 0xfffff80, RZ, 0xc0, !PT ;  /* 0x0fffff8002007812 */ /* 0x040fe200078ec0ff */
[----:B------:R-:W-:-:S04]  /*4a30*/  IMAD.SHL.U32 R2, R2, 0x40, RZ ;  /* 0x0000004002027824 */ /* 0x000fc800078e00ff */
[----:B------:R-:W-:Y:S01]  /*4a40*/  IMAD.IADD R0, R5, 0x1, -R0 ;  /* 0x0000000105007824 */ /* 0x000fe200078e0a00 */
[----:B------:R-:W-:Y:S01]  /*4a50*/  LOP3.LUT R3, R2, 0x3fffe000, RZ, 0xc0, !PT ;  /* 0x3fffe00002037812 */ /* 0x000fe200078ec0ff */
[----:B------:R-:W-:Y:S01]  /*4a60*/  @UP0 ULEA UR8, UR37, UR8, 0x7 ;  /* 0x0000000825080291 */ /* 0x000fe2000f8e383f */
[----:B------:R-:W-:-:S03]  /*4a70*/  IMAD.U32 R2, RZ, RZ, UR9 ;  /* 0x00000009ff027e24 */ /* 0x000fc6000f8e00ff */
[----:B------:R-:W-:Y:S01]  /*4a80*/  @UP0 USHF.R.S32.HI UR10, URZ, 0x1f, UR8 ;  /* 0x0000001f3f0a0899 */ /* 0x000fe20008011408 */
[----:B------:R-:W-:-:S03]  /*4a90*/  IMAD R0, R0, 0x4, R3 ;  /* 0x0000000400007824 */ /* 0x000fc600078e0203 */
[----:B------:R-:W-:Y:S02]  /*4aa0*/  @UP0 ULEA.HI UR8, UR10, UR8, URZ, 0x7 ;  /* 0x000000080a080291 */ /* 0x000fe4000f8f383f */
[----:B------:R-:W-:Y:S02]  /*4ab0*/  UIADD3.X UR10, UR7, UR13, URZ, UP1, !UPT ;  /* 0x0000000d070a7290 */ /* 0x000fe40008ffe43f */
[----:B------:R-:W-:-:S04]  /*4ac0*/  @UP0 USHF.L.U32 UR8, UR8, 0x7, URZ ;  /* 0x0000000708080899 */ /* 0x000fc8000800063f */
[----:B------:R-:W-:Y:S01]  /*4ad0*/  @UP0 ULOP3.LUT UR12, UR8, 0xffffc000, URZ, 0xc0, !UPT ;  /* 0xffffc000080c0892 */ /* 0x000fe2000f8ec03f */
[----:B------:R-:W-:Y:S01]  /*4ae0*/  IMAD.U32 R3, RZ, RZ, UR10 ;  /* 0x0000000aff037e24 */ /* 0x000fe2000f8e00ff */
[----:B--2---:R-:W-:Y:S02]  /*4af0*/  ULEA UR8, UR15, UR14, 0x18 ;  /* 0x0000000e0f087291 */ /* 0x004fe4000f8ec03f */
[----:B------:R-:W-:-:S03]  /*4b00*/  @UP0 USHF.R.S32.HI UR13, URZ, 0x1f, UR12 ;  /* 0x0000001f3f0d0899 */ /* 0x000fc6000801140c */
[----:B------:R-:W-:Y:S01]  /*4b10*/  @!UP0 UMOV UR12, URZ ;  /* 0x0000003f000c8c82 */ /* 0x000fe20008000000 */
[----:B------:R-:W-:Y:S01]  /*4b20*/  LEA R0, R0, UR8, 0x2 ;  /* 0x0000000800007c11 */ /* 0x000fe2000f8e10ff */
[----:B------:R-:W-:Y:S02]  /*4b30*/  UIADD3 UR14, UP1, UR39, UR12, URZ ;  /* 0x0000000c270e7290 */ /* 0x000fe4000ff3e03f */
[----:B------:R-:W-:Y:S01]  /*4b40*/  @!UP0 UMOV UR13, URZ ;  /* 0x0000003f000d8c82 */ /* 0x000fe20008000000 */
[----:B------:R-:W-:Y:S01]  /*4b50*/  UIMAD UR12, UR11, UR18, URZ ;  /* 0x000000120b0c72a4 */ /* 0x000fe2000f8e023f */
[----:B------:R1:W-:Y:S01]  /*4b60*/  STS.128 [R0], R24 ;  /* 0x0000001800007388 */ /* 0x0003e20000000c00 */
[----:B------:R-:W-:Y:S02]  /*4b70*/  ULEA.HI.X.SX32 UR15, UR39, UR13, 0x1, UP1 ;  /* 0x0000000d270f7291 */ /* 0x000fe400088f0e3f */
[----:B------:R-:W-:Y:S01]  /*4b80*/  UIMAD UR11, UR11, UR20, URZ ;  /* 0x000000140b0b72a4 */ /* 0x000fe2000f8e023f */
[----:B------:R1:W-:Y:S01]  /*4b90*/  STS.128 [R0+0x800], R28 ;  /* 0x0008001c00007388 */ /* 0x0003e20000000c00 */
[----:B------:R-:W-:-:S02]  /*4ba0*/  UIMAD UR16, UR5, UR19, UR12 ;  /* 0x00000013051072a4 */ /* 0x000fc4000f8e020c */
[----:B------:R-:W-:Y:S01]  /*4bb0*/  UIMAD.WIDE.U32 UR12, UR5, UR18, UR14 ;  /* 0x00000012050c72a5 */ /* 0x000fe2000f8e000e */
[----:B------:R1:W-:Y:S01]  /*4bc0*/  STS.128 [R0+0x1000], R32 ;  /* 0x0010002000007388 */ /* 0x0003e20000000c00 */
[----:B------:R-:W-:Y:S02]  /*4bd0*/  UIMAD UR18, UR5, UR21, UR11 ;  /* 0x00000015051272a4 */ /* 0x000fe4000f8e020b */
[----:B------:R-:W-:Y:S01]  /*4be0*/  USHF.R.S32.HI UR11, URZ, 0x1f, UR37 ;  /* 0x0000001f3f0b7899 */ /* 0x000fe20008011425 */
[----:B------:R1:W-:Y:S01]  /*4bf0*/  STS.128 [R0+0x1800], R36 ;  /* 0x0018002400007388 */ /* 0x0003e20000000c00 */
[----:B------:R-:W-:Y:S02]  /*4c00*/  UIMAD.WIDE.U32 UR14, UR5, UR20, UR14 ;  /* 0x00000014050e72a5 */ /* 0x000fe4000f8e000e */
[----:B------:R-:W-:Y:S01]  /*4c10*/  USEL UR11, UR11, URZ, !UP0 ;  /* 0x0000003f0b0b7287 */ /* 0x000fe2000c000000 */
[----:B------:R1:W-:Y:S01]  /*4c20*/  STS.128 [R0+0x2000], R40 ;  /* 0x0020002800007388 */ /* 0x0003e20000000c00 */
[----:B------:R-:W-:Y:S01]  /*4c30*/  ULDC.64 UR20, c[0x0][0x820] ;  /* 0x0002080000147ab9 */ /* 0x000fe20000000a00 */
[----:B------:R-:W-:-:S02]  /*4c40*/  UIADD3 UR13, UR13, UR16, URZ ;  /* 0x000000100d0d7290 */ /* 0x000fc4000fffe03f */
[----:B------:R1:W-:Y:S01]  /*4c50*/  STS.128 [R0+0x2800], R44 ;  /* 0x0028002c00007388 */ /* 0x0003e20000000c00 */
[----:B------:R-:W-:Y:S02]  /*4c60*/  USEL UR37, UR37, URZ, !UP0 ;  /* 0x0000003f25257287 */ /* 0x000fe4000c000000 */
        /* <DEDUP_REMOVED lines=16> */
[----:B------:R-:W-:Y:S01]  /*4d70*/  UIADD3 UR5, UR15, UR16, URZ ;  /* 0x000000100f057290 */ /* 0x000fe2000fffe03f */
[----:B------:R1:W-:Y:S01]  /*4d80*/  STS.128 [R0+0x5800], R68 ;  /* 0x0058004400007388 */ /* 0x0003e20000000c00 */
[----:B------:R-:W-:-:S02]  /*4d90*/  ULEA UR18, UP0, UR12, UR18, 0x2 ;  /* 0x000000120c127291 */ /* 0x000fc4000f80103f */
[----:B------:R-:W-:Y:S01]  /*4da0*/  ULEA UR20, UP1, UR14, UR20, 0x2 ;  /* 0x000000140e147291 */ /* 0x000fe2000f82103f */
[----:B------:R1:W-:Y:S01]  /*4db0*/  STS.128 [R0+0x6000], R72 ;  /* 0x0060004800007388 */ /* 0x0003e20000000c00 */
[----:B------:R-:W-:Y:S02]  /*4dc0*/  ULEA.HI.X UR19, UR12, UR19, UR11, 0x2, UP0 ;  /* 0x000000130c137291 */ /* 0x000fe400080f140b */
[----:B------:R-:W-:Y:S01]  /*4dd0*/  ULEA.HI.X UR5, UR14, UR21, UR5, 0x2, UP1 ;  /* 0x000000150e057291 */ /* 0x000fe200088f1405 */
[----:B------:R1:W-:Y:S01]  /*4de0*/  STS.128 [R0+0x6800], R76 ;  /* 0x0068004c00007388 */ /* 0x0003e20000000c00 */
[----:B------:R-:W-:-:S03]  /*4df0*/  UIMAD UR17, UR4, UR17, UR36 ;  /* 0x00000011041172a4 */ /* 0x000fc6000f8e0224 */
[----:B------:R1:W-:Y:S04]  /*4e00*/  STS.128 [R0+0x7000], R80 ;  /* 0x0070005000007388 */ /* 0x0003e80000000c00 */
[----:B------:R1:W-:Y:S01]  /*4e10*/  STS.128 [R0+0x7800], R84 ;  /* 0x0078005400007388 */ /* 0x0003e20000000c00 */
[----:B------:R-:W-:Y:S05]  /*4e20*/  @P0 BRA `(.L_x_3542) ;  /* 0x0000000000140947 */ /* 0x000fea0003800000 */
.L_x_3543:
[----:B------:R-:W2:Y:S04]  /*4e30*/  LDG.E.STRONG.GPU R4, desc[UR46][R2.64] ;  /* 0x0000002e02047981 */ /* 0x000ea8000c1ef900 */
[----:B--2---:R-:W-:Y:S01]  /*4e40*/  CCTL.IVALL ;  /* 0x00000000ff00798f */ /* 0x004fe20002000000 */
[----:B------:R-:W-:Y:S05]  /*4e50*/  YIELD ;  /* 0x0000000000007946 */ /* 0x000fea0003800000 */
[----:B------:R-:W-:-:S13]  /*4e60*/  ISETP.NE.AND P0, PT, R4, UR17, PT ;  /* 0x0000001104007c0c */ /* 0x000fda000bf05270 */
[----:B------:R-:W-:Y:S05]  /*4e70*/  @P0 BRA `(.L_x_3543) ;  /* 0xfffffffc00ec0947 */ /* 0x000fea000383ffff */
.L_x_3542:
[----:B------:R-:W-:Y:S05]  /*4e80*/  BSYNC B0 ;  /* 0x0000000000007941 */ /* 0x000fea0003800000 */
.L_x_3541:
[----:B------:R-:W-:-:S03]  /*4e90*/  UMOV UR4, 0xffffffff ;  /* 0xffffffff00047882 */ /* 0x000fc60000000000 */
[----:B------:R-:W-:Y:S05]  /*4ea0*/  BRA.DIV UR4, `(.L_x_3544) ;  /* 0x0000005204107947 */ /* 0x000fea000b800000 */
[----:B------:R-:W-:Y:S01]  /*4eb0*/  NOP ;  /* 0x0000000000007918 */ /* 0x000fe20000000000 */
.L_x_3645:
        /* <DEDUP_REMOVED lines=15> */
.L_x_3547:
[----:B------:R-:W-:Y:S01]  /*4fb0*/  @P0 ELECT P2, URZ, PT ;  /* 0x00000000003f082f */ /* 0x000fe20003840000 */
[----:B------:R2:W-:-:S12]  /*4fc0*/  UBLKRED.G.S.ADD.F32.RN [UR4], [UR8], UR9, desc[UR10] ;  /* 0x00000a04080073bb */ /* 0x0005d800080a1409 */
[----:B------:R-:W-:Y:S02]  /*4fd0*/  @P2 PLOP3.LUT P0, PT, P2, PT, PT, 0x8, 0x0 ;  /* 0x000000000000281c */ /* 0x000fe4000170e170 */
[----:B------:R-:W-:-:S11]  /*4fe0*/  PLOP3.LUT P2, PT, PT, PT, PT, 0x8, 0x0 ;  /* 0x000000000000781c */ /* 0x000fd60003f4e170 */
[----:B--2---:R-:W-:Y:S05]  /*4ff0*/  @P0 BRA.U.ANY `(.L_x_3547) ;  /* 0xfffffffd00ec0947 */ /* 0x004fea000393ffff */
[----:B------:R0:W-:Y:S01]  /*5000*/  UTMACMDFLUSH ;  /* 0x00000000000079b7 */ /* 0x0001e20000000000 */
[----:B------:R-:W-:-:S04]  /*5010*/  DEPBAR.LE SB0, 0x0 ;  /* 0x000080000000791a */ /* 0x000fc80000000000 */
.L_x_3546:
[----:B------:R-:W-:Y:S05]  /*5020*/  BSYNC B0 ;  /* 0x0000000000007941 */ /* 0x000fea0003800000 */
.L_x_3545:
        /* <DEDUP_REMOVED lines=14> */
.L_x_3549:
[----:B------:R-:W-:Y:S05]  /*5110*/  BSYNC B0 ;  /* 0x0000000000007941 */ /* 0x000fea0003800000 */
.L_x_3548:
        /* <DEDUP_REMOVED lines=24> */
.L_x_3552:
[----:B-12---:R-:W2:Y:S04]  /*52a0*/  LDG.E.STRONG.GPU R0, desc[UR46][R2.64] ;  /* 0x0000002e02007981 */ /* 0x006ea8000c1ef900 */
[----:B--2---:R-:W-:Y:S01]  /*52b0*/  CCTL.IVALL ;  /* 0x00000000ff00798f */ /* 0x004fe20002000000 */
[----:B------:R-:W-:Y:S05]  /*52c0*/  YIELD ;  /* 0x0000000000007946 */ /* 0x000fea0003800000 */
[----:B------:R-:W-:-:S13]  /*52d0*/  ISETP.NE.AND P0, PT, R0, UR17, PT ;  /* 0x0000001100007c0c */ /* 0x000fda000bf05270 */
[----:B------:R-:W-:Y:S05]  /*52e0*/  @P0 BRA `(.L_x_3552) ;  /* 0xfffffffc00ec0947 */ /* 0x000fea000383ffff */
.L_x_3551:
[----:B------:R-:W-:Y:S05]  /*52f0*/  BSYNC B0 ;  /* 0x0000000000007941 */ /* 0x000fea0003800000 */
.L_x_3550:
[----:B------:R-:W-:-:S03]  /*5300*/  UMOV UR4, 0xffffffff ;  /* 0xffffffff00047882 */ /* 0x000fc60000000000 */
[----:B------:R-:W-:Y:S05]  /*5310*/  BRA.DIV UR4, `(.L_x_3553) ;  /* 0x0000004e04107947 */ /* 0x000fea000b800000 */
[----:B------:R-:W-:Y:S01]  /*5320*/  NOP ;  /* 0x0000000000007918 */ /* 0x000fe20000000000 */
.L_x_3648:
        /* <DEDUP_REMOVED lines=16> */
.L_x_3556:
[----:B------:R-:W-:Y:S01]  /*5430*/  @P0 ELECT P2, URZ, PT ;  /* 0x00000000003f082f */ /* 0x000fe20003840000 */
[----:B------:R3:W-:-:S12]  /*5440*/  UBLKRED.G.S.ADD.F32.RN [UR4], [UR8], UR6, desc[UR10] ;  /* 0x00000a04080073bb */ /* 0x0007d800080a1406 */
[----:B------:R-:W-:Y:S02]  /*5450*/  @P2 PLOP3.LUT P0, PT, P2, PT, PT, 0x8, 0x0 ;  /* 0x000000000000281c */ /* 0x000fe4000170e170 */
[----:B------:R-:W-:-:S11]  /*5460*/  PLOP3.LUT P2, PT, PT, PT, PT, 0x8, 0x0 ;  /* 0x000000000000781c */ /* 0x000fd60003f4e170 */
[----:B---3--:R-:W-:Y:S05]  /*5470*/  @P0 BRA.U.ANY `(.L_x_3556) ;  /* 0xfffffffd00ec0947 */ /* 0x008fea000393ffff */
[----:B------:R0:W-:Y:S01]  /*5480*/  UTMACMDFLUSH ;  /* 0x00000000000079b7 */ /* 0x0001e20000000000 */
[----:B------:R-:W-:-:S04]  /*5490*/  DEPBAR.LE SB0, 0x0 ;  /* 0x000080000000791a */ /* 0x000fc80000000000 */
.L_x_3555:
[----:B------:R-:W-:Y:S05]  /*54a0*/  BSYNC B0 ;  /* 0x0000000000007941 */ /* 0x000fea0003800000 */
.L_x_3554:
        /* <DEDUP_REMOVED lines=14> */
.L_x_3510:
        /* <DEDUP_REMOVED lines=29> */
.L_x_3558:
[----:B------:R-:W-:Y:S01]  /*5760*/  ULDC UR9, c[0x0][0x8cc] ;  /* 0x0002330000097ab9 */ /* 0x000fe20000000800 */
[----:B------:R-:W-:Y:S01]  /*5770*/  UMOV UR7, UR8 ;  /* 0x0000000800077c82 */ /* 0x000fe20008000000 */
[----:B------:R-:W-:-:S11]  /*5780*/  UISETP.NE.AND UP0, UPT, UR9, 0x1, UPT ;  /* 0x000000010900788c */ /* 0x000fd6000bf05270 */
[----:B------:R-:W-:Y:S02]  /*5790*/  @UP0 ULDC.64 UR10, c[0x0][0x8d0] ;  /* 0x00023400000a0ab9 */ /* 0x000fe40000000a00 */
[----:B------:R-:W-:-:S04]  /*57a0*/  UIMAD.WIDE.U32 UR4, UR8, UR10, URZ ;  /* 0x0000000a080472a5 */ /* 0x000fc8000f8e003f */
[----:B------:R-:W-:-:S04]  /*57b0*/  @UP0 USHF.R.U32.HI UR7, URZ, UR11, UR5 ;  /* 0x0000000b3f070299 */ /* 0x000fc80008011605 */
[----:B------:R-:W-:-:S12]  /*57c0*/  UIMAD UR4, UR7, UR9, URZ ;  /* 0x00000009070472a4 */ /* 0x000fd8000f8e023f */
.L_x_3559:
        /* <DEDUP_REMOVED lines=23> */
.L_x_3560:
        /* <DEDUP_REMOVED lines=13> */
.L_x_3562:
[----:B------:R-:W-:-:S05]  /*5a10*/  ULDC UR4, c[0x0][0x8f4] ;  /* 0x00023d0000047ab9 */ /* 0x000fca0000000800 */
.L_x_3561:
        /* <DEDUP_REMOVED lines=48> */
.L_x_3563:
        /* <DEDUP_REMOVED lines=13> */
.L_x_3564:
        /* <DEDUP_REMOVED lines=12> */
.L_x_3565:
        /* <DEDUP_REMOVED lines=68> */
.L_x_3569:
[----:B------:R-:W2:Y:S04]  /*62f0*/  LDG.E.STRONG.GPU R4, desc[UR46][R2.64] ;  /* 0x0000002e02047981 */ /* 0x000ea8000c1ef900 */
[----:B--2---:R-:W-:Y:S01]  /*6300*/  CCTL.IVALL ;  /* 0x00000000ff00798f */ /* 0x004fe20002000000 */
[----:B------:R-:W-:Y:S05]  /*6310*/  YIELD ;  /* 0x0000000000007946 */ /* 0x000fea0003800000 */
[----:B------:R-:W-:-:S13]  /*6320*/  ISETP.NE.AND P1, PT, R4, R5, PT ;  /* 0x000000050400720c */ /* 0x000fda0003f25270 */
[----:B------:R-:W-:Y:S05]  /*6330*/  @P1 BRA `(.L_x_3569) ;  /* 0xfffffffc00ec1947 */ /* 0x000fea000383ffff */
.L_x_3568:
[----:B------:R-:W-:Y:S05]  /*6340*/  BSYNC B0 ;  /* 0x0000000000007941 */ /* 0x000fea0003800000 */
.L_x_3567:
[----:B------:R-:W-:-:S03]  /*6350*/  UMOV UR6, 0xffffffff ;  /* 0xffffffff00067882 */ /* 0x000fc60000000000 */
[----:B------:R-:W-:Y:S05]  /*6360*/  BRA.DIV UR6, `(.L_x_3570) ;  /* 0x0000003e06187947 */ /* 0x000fea000b800000 */
[----:B------:R-:W-:Y:S01]  /*6370*/  NOP ;  /* 0x0000000000007918 */ /* 0x000fe20000000000 */
.L_x_3651:
        /* <DEDUP_REMOVED lines=22> */
.L_x_3572:
[----:B------:R-:W-:Y:S05]  /*64e0*/  BSYNC B0 ;  /* 0x0000000000007941 */ /* 0x000fea0003800000 */
.L_x_3571:
        /* <DEDUP_REMOVED lines=20> */
.L_x_3574:
[----:B------:R-:W-:Y:S05]  /*6630*/  BSYNC B0 ;  /* 0x0000000000007941 */ /* 0x000fea0003800000 */
.L_x_3573:
[----:B------:R-:W-:Y:S06]  /*6640*/  BAR.ARV 0xa, 0xa0 ;  /* 0x0282800000007b1d */ /* 0x000fec0000002000 */
[----:B------:R-:W-:Y:S04]  /*6650*/  BSSY B0, `(.L_x_3575) ;  /* 0x0000003000007945 */ /* 0x000fe80003800000 */
[----:B------:R-:W-:Y:S05]  /*6660*/  @!P0 BRA `(.L_x_3576) ;  /* 0x0000000000048947 */ /* 0x000fea0003800000 */
[----:B------:R-:W-:-:S04]  /*6670*/  DEPBAR.LE SB0, 0x0 ;  /* 0x000080000000791a */ /* 0x000fc80000000000 */
.L_x_3576:
[----:B------:R-:W-:Y:S05]  /*6680*/  BSYNC B0 ;  /* 0x0000000000007941 */ /* 0x000fea0003800000 */
.L_x_3575:
        /* <DEDUP_REMOVED lines=19> */
.L_x_3578:
[----:B------:R-:W-:Y:S05]  /*67c0*/  BSYNC B0 ;  /* 0x0000000000007941 */ /* 0x000fea0003800000 */
.L_x_3577:
[----:B------:R-:W-:Y:S01]  /*67d0*/  UIADD3 UR7, UR13, 0x1, URZ ;  /* 0x000000010d077890 */ /* 0x000fe2000fffe03f */
[----:B------:R-:W-:Y:S11]  /*67e0*/  BRA `(.L_x_3579) ;  /* 0x0000000000047947 */ /* 0x000ff60003800000 */
.L_x_3566:
[----:B------:R-:W-:-:S05]  /*67f0*/  UMOV UR7, UR13 ;  /* 0x0000000d00077c82 */ /* 0x000fca0008000000 */
.L_x_3579:
        /* <DEDUP_REMOVED lines=16> */
.L_x_3604:
        /* <DEDUP_REMOVED lines=18> */
.L_x_3582:
[----:B------:R-:W2:Y:S04]  /*6a20*/  LDG.E.STRONG.GPU R4, desc[UR46][R2.64] ;  /* 0x0000002e02047981 */ /* 0x000ea8000c1ef900 */
[----:B--2---:R-:W-:Y:S01]  /*6a30*/  CCTL.IVALL ;  /* 0x00000000ff00798f */ /* 0x004fe20002000000 */
[----:B------:R-:W-:Y:S05]  /*6a40*/  YIELD ;  /* 0x0000000000007946 */ /* 0x000fea0003800000 */
[----:B------:R-:W-:-:S13]  /*6a50*/  ISETP.NE.AND P1, PT, R4, R5, PT ;  /* 0x000000050400720c */ /* 0x000fda0003f25270 */
[----:B------:R-:W-:Y:S05]  /*6a60*/  @P1 BRA `(.L_x_3582) ;  /* 0xfffffffc00ec1947 */ /* 0x000fea000383ffff */
.L_x_3581:
[----:B------:R-:W-:Y:S05]  /*6a70*/  BSYNC B0 ;  /* 0x0000000000007941 */ /* 0x000fea0003800000 */
.L_x_3580:
[----:B------:R-:W-:-:S03]  /*6a80*/  UMOV UR24, 0xffffffff ;  /* 0xffffffff00187882 */ /* 0x000fc60000000000 */
[----:B------:R-:W-:Y:S05]  /*6a90*/  BRA.DIV UR24, `(.L_x_3583) ;  /* 0x0000003618687947 */ /* 0x000fea000b800000 */
[----:B------:R-:W-:Y:S01]  /*6aa0*/  NOP ;  /* 0x0000000000007918 */ /* 0x000fe20000000000 */
.L_x_3654:
        /* <DEDUP_REMOVED lines=19> */
.L_x_3585:
[----:B------:R-:W-:Y:S05]  /*6be0*/  BSYNC B0 ;  /* 0x0000000000007941 */ /* 0x000fea0003800000 */
.L_x_3584:
        /* <DEDUP_REMOVED lines=15> */
.L_x_3587:
[----:B------:R-:W-:Y:S05]  /*6ce0*/  BSYNC B0 ;  /* 0x0000000000007941 */ /* 0x000fea0003800000 */
.L_x_3586:
[----:B------:R-:W-:Y:S06]  /*6cf0*/  BAR.ARV 0xa, 0xa0 ;  /* 0x0282800000007b1d */ /* 0x000fec0000002000 */
[----:B------:R-:W-:Y:S04]  /*6d00*/  BSSY B0, `(.L_x_3588) ;  /* 0x0000003000007945 */ /* 0x000fe80003800000 */
[----:B------:R-:W-:Y:S05]  /*6d10*/  @!P0 BRA `(.L_x_3589) ;  /* 0x0000000000048947 */ /* 0x000fea0003800000 */
[----:B------:R-:W-:-:S04]  /*6d20*/  DEPBAR.LE SB0, 0x0 ;  /* 0x000080000000791a */ /* 0x000fc80000000000 */
.L_x_3589:
[----:B------:R-:W-:Y:S05]  /*6d30*/  BSYNC B0 ;  /* 0x0000000000007941 */ /* 0x000fea0003800000 */
.L_x_3588:
        /* <DEDUP_REMOVED lines=19> */
.L_x_3591:
[----:B------:R-:W-:Y:S05]  /*6e70*/  BSYNC B0 ;  /* 0x0000000000007941 */ /* 0x000fea0003800000 */
.L_x_3590:
        /* <DEDUP_REMOVED lines=17> */
.L_x_3594:
[----:B------:R-:W2:Y:S04]  /*6f90*/  LDG.E.STRONG.GPU R4, desc[UR46][R2.64] ;  /* 0x0000002e02047981 */ /* 0x000ea8000c1ef900 */
[----:B--2---:R-:W-:Y:S01]  /*6fa0*/  CCTL.IVALL ;  /* 0x00000000ff00798f */ /* 0x004fe20002000000 */
[----:B------:R-:W-:Y:S05]  /*6fb0*/  YIELD ;  /* 0x0000000000007946 */ /* 0x000fea0003800000 */
[----:B------:R-:W-:-:S13]  /*6fc0*/  ISETP.NE.AND P1, PT, R4, R5, PT ;  /* 0x000000050400720c */ /* 0x000fda0003f25270 */
[----:B------:R-:W-:Y:S05]  /*6fd0*/  @P1 BRA `(.L_x_3594) ;  /* 0xfffffffc00ec1947 */ /* 0x000fea000383ffff */
.L_x_3593:
[----:B------:R-:W-:Y:S05]  /*6fe0*/  BSYNC B0 ;  /* 0x0000000000007941 */ /* 0x000fea0003800000 */
.L_x_3592:
[----:B------:R-:W-:-:S03]  /*6ff0*/  UMOV UR18, 0xffffffff ;  /* 0xffffffff00127882 */ /* 0x000fc60000000000 */
[----:B------:R-:W-:Y:S05]  /*7000*/  BRA.DIV UR18, `(.L_x_3595) ;  /* 0x0000003212287947 */ /* 0x000fea000b800000 */
[----:B------:R-:W-:Y:S01]  /*7010*/  NOP ;  /* 0x0000000000007918 */ /* 0x000fe20000000000 */
.L_x_3657:
        /* <DEDUP_REMOVED lines=15> */
.L_x_3597:
[----:B------:R-:W-:Y:S05]  /*7110*/  BSYNC B0 ;  /* 0x0000000000007941 */ /* 0x000fea0003800000 */
.L_x_3596:
        /* <DEDUP_REMOVED lines=15> */
.L_x_3599:
[----:B------:R-:W-:Y:S05]  /*7210*/  BSYNC B0 ;  /* 0x0000000000007941 */ /* 0x000fea0003800000 */
.L_x_3598:
[----:B------:R-:W-:Y:S06]  /*7220*/  BAR.ARV 0xa, 0xa0 ;  /* 0x0282800000007b1d */ /* 0x000fec0000002000 */
[----:B------:R-:W-:Y:S04]  /*7230*/  BSSY B0, `(.L_x_3600) ;  /* 0x0000003000007945 */ /* 0x000fe80003800000 */
[----:B------:R-:W-:Y:S05]  /*7240*/  @!P0 BRA `(.L_x_3601) ;  /* 0x0000000000048947 */ /* 0x000fea0003800000 */
[----:B------:R-:W-:-:S04]  /*7250*/  DEPBAR.LE SB0, 0x0 ;  /* 0x000080000000791a */ /* 0x000fc80000000000 */
.L_x_3601:
[----:B------:R-:W-:Y:S05]  /*7260*/  BSYNC B0 ;  /* 0x0000000000007941 */ /* 0x000fea0003800000 */
.L_x_3600:
        /* <DEDUP_REMOVED lines=19> */
.L_x_3603:
[----:B------:R-:W-:Y:S05]  /*73a0*/  BSYNC B0 ;  /* 0x0000000000007941 */ /* 0x000fea0003800000 */
.L_x_3602:
[----:B------:R-:W-:Y:S02]  /*73b0*/  UIADD3 UR7, UR7, 0x2, URZ ;  /* 0x0000000207077890 */ /* 0x000fe4000fffe03f */
[----:B------:R-:W-:Y:S02]  /*73c0*/  UIADD3 UR6, UR6, 0x4000, URZ ;  /* 0x0000400006067890 */ /* 0x000fe4000fffe03f */
[----:B------:R-:W-:-:S06]  /*73d0*/  UISETP.GE.AND UP0, UPT, UR7, UR12, UPT ;  /* 0x0000000c0700728c */ /* 0x000fcc000bf06270 */
[----:B------:R-:W-:-:S13]  /*73e0*/  PLOP3.LUT P1, PT, PT, PT, UP0, 0x80, 0x0 ;  /* 0x000000000000781c */ /* 0x000fda0003f2f008 */
[----:B------:R-:W-:Y:S05]  /*73f0*/  @!P1 BRA `(.L_x_3604) ;  /* 0xfffffff400409947 */ /* 0x000fea000383ffff */
[----:B------:R-:W-:Y:S05]  /*7400*/  BRA `(.L_x_3517) ;  /* 0x0000002800587947 */ /* 0x000fea0003800000 */
.L_x_3557:
        /* <DEDUP_REMOVED lines=21> */
.L_x_3605:
[----:B------:R-:W1:Y:S01]  /*7560*/  LDC R3, c[0x0][0x8cc] ;  /* 0x00023300ff037b82 */ /* 0x000e620000000800 */
[----:B------:R-:W-:Y:S01]  /*7570*/  IMAD.MOV.U32 R0, RZ, RZ, R5 ;  /* 0x000000ffff007224 */ /* 0x000fe200078e0005 */
[----:B-1----:R-:W-:-:S13]  /*7580*/  ISETP.NE.AND P0, PT, R3, 0x1, PT ;  /* 0x000000010300780c */ /* 0x002fda0003f05270 */
[----:B------:R-:W1:Y:S02]  /*7590*/  @P0 LDC.64 R6, c[0x0][0x8d0] ;  /* 0x00023400ff060b82 */ /* 0x000e640000000a00 */
[----:B-1----:R-:W-:-:S05]  /*75a0*/  @P0 IMAD.HI.U32 R4, R5, R6, RZ ;  /* 0x0000000605040227 */ /* 0x002fca00078e00ff */
[----:B------:R-:W-:-:S05]  /*75b0*/  @P0 SHF.R.U32.HI R0, RZ, R7, R4 ;  /* 0x00000007ff000219 */ /* 0x000fca0000011604 */
[----:B------:R-:W-:-:S07]  /*75c0*/  IMAD R3, R0, R3, RZ ;  /* 0x0000000300037224 */ /* 0x000fce00078e02ff */
.L_x_3606:
        /* <DEDUP_REMOVED lines=23> */
.L_x_3607:
        /* <DEDUP_REMOVED lines=10> */
.L_x_3609:
[----:B------:R-:W2:Y:S02]  /*77e0*/  LDC R4, c[0x0][0x8f4] ;  /* 0x00023d00ff047b82 */ /* 0x000ea40000000800 */
.L_x_3608:
[----:B--2--5:R-:W-:Y:S01]  /*77f0*/  VIADD R4, R4, 0x7f ;  /* 0x0000007f04047836 */ /* 0x024fe20000000000 */
[----:B------:R-:W-:Y:S01]  /*7800*/  LOP3.LUT R12, R0, 0x1ffffff, RZ, 0x3c, !PT ;  /* 0x01ffffff000c7812 */ /* 0x000fe200078e3cff */
[----:B------:R-:W-:Y:S02]  /*7810*/  IMAD.MOV.U32 R10, RZ, RZ, 0x1 ;  /* 0x00000001ff0a7424 */ /* 0x000fe400078e00ff */
[----:B-1----:R-:W-:Y:S01]  /*7820*/  IMAD.MOV.U32 R2, RZ, RZ, RZ ;  /* 0x000000ffff027224 */ /* 0x002fe200078e00ff */
        /* <DEDUP_REMOVED lines=38> */
.L_x_3611:
        /* <DEDUP_REMOVED lines=20> */
.L_x_3612:
[----:B------:R-:W-:Y:S05]  /*7bd0*/  @!P0 BRA `(.L_x_3613) ;  /* 0x00000000000c8947 */ /* 0x000fea0003800000 */
[----:B------:R-:W2:Y:S04]  /*7be0*/  LDG.E R5, desc[UR46][R2.64] ;  /* 0x0000002e02057981 */ /* 0x000ea8000c1e1900 */
[----:B------:R-:W2:Y:S02]  /*7bf0*/  LDG.E R0, desc[UR46][R2.64+0x4] ;  /* 0x0000042e02007981 */ /* 0x000ea4000c1e1900 */
[----:B--2---:R-:W-:-:S07]  /*7c00*/  IMAD.IADD R0, R0, 0x1, -R5 ;  /* 0x0000000100007824 */ /* 0x004fce00078e0a05 */
.L_x_3613:
        /* <DEDUP_REMOVED lines=66> */
.L_x_3658:
        /* <DEDUP_REMOVED lines=15> */
.L_x_3616:
        /* <DEDUP_REMOVED lines=92> */
.L_x_3627:
[----:B-123--:R-:W-:-:S04]  /*86e0*/  SHF.L.U32 R18, R10, 0x1f, RZ ;  /* 0x0000001f0a127819 */ /* 0x00efc800000006ff */
[----:B------:R-:W2:Y:S02]  /*86f0*/  SYNCS.PHASECHK.TRANS64.TRYWAIT P1, [R15+URZ+0x30840], R18 ;  /* 0x030840120f0075a7 */ /* 0x000ea4000802017f */
[----:B--2---:R-:W-:Y:S05]  /*8700*/  @!P1 BRA `(.L_x_3619) ;  /* 0x0000001800989947 */ /* 0x004fea0003800000 */
.L_x_3659:
        /* <DEDUP_REMOVED lines=8> */
.L_x_3620:
        /* <DEDUP_REMOVED lines=37> */
.L_x_3660:
        /* <DEDUP_REMOVED lines=8> */
.L_x_3622:
        /* <DEDUP_REMOVED lines=37> */
.L_x_3661:
        /* <DEDUP_REMOVED lines=8> */
.L_x_3624:
        /* <DEDUP_REMOVED lines=31> */
.L_x_3663:
        /* <DEDUP_REMOVED lines=8> */
.L_x_3626:
        /* <DEDUP_REMOVED lines=37> */
.L_x_3618:
[----:B------:R-:W4:Y:S02]  /*91f0*/  LDL.LU R4, [R1+0x4] ;  /* 0x0000040001047983 */ /* 0x000f240000300800 */
[----:B----4-:R-:W-:Y:S02]  /*9200*/  ISETP.NE.AND P1, PT, R4, RZ, PT ;  /* 0x000000ff0400720c */ /* 0x010fe40003f25270 */
[----:B------:R4:W5:Y:S11]  /*9210*/  LDL R4, [R1] ;  /* 0x0000000001047983 */ /* 0x0009760000100800 */
[----:B----4-:R-:W-:Y:S05]  /*9220*/  @!P1 BRA `(.L_x_3617) ;  /* 0x00000004005c9947 */ /* 0x010fea0003800000 */
[----:B------:R-:W-:-:S04]  /*9230*/  SHF.L.U32 R12, R10, 0x1f, RZ ;  /* 0x0000001f0a0c7819 */ /* 0x000fc800000006ff */
[----:B------:R-:W4:Y:S02]  /*9240*/  SYNCS.PHASECHK.TRANS64.TRYWAIT P1, [R15+URZ+0x30840], R12 ;  /* 0x0308400c0f0075a7 */ /* 0x000f24000802017f */
[----:B----4-:R-:W-:Y:S05]  /*9250*/  @!P1 BRA `(.L_x_3628) ;  /* 0x0000001000189947 */ /* 0x010fea0003800000 */
.L_x_3664:
        /* <DEDUP_REMOVED lines=8> */
.L_x_3629:
        /* <DEDUP_REMOVED lines=34> */
.L_x_3665:
        /* <DEDUP_REMOVED lines=8> */
.L_x_3631:
        /* <DEDUP_REMOVED lines=34> */
.L_x_3617:
[----:B------:R-:W1:Y:S01]  /*97a0*/  S2R R0, SR_TID.X ;  /* 0x0000000000007919 */ /* 0x000e620000002100 */
[----:B------:R-:W-:Y:S01]  /*97b0*/  IMAD R3, R16, 0x8, R15 ;  /* 0x0000000810037824 */ /* 0x000fe200078e020f */
[----:B-1----:R-:W-:Y:S02]  /*97c0*/  LOP3.LUT R2, R0, 0x7f, RZ, 0xc0, !PT ;  /* 0x0000007f00027812 */ /* 0x002fe400078ec0ff */
[----:B------:R-:W-:Y:S02]  /*97d0*/  SHF.L.U32 R0, R10, 0x1f, RZ ;  /* 0x0000001f0a007819 */ /* 0x000fe400000006ff */
[----:B------:R-:W-:Y:S02]  /*97e0*/  ISETP.NE.AND P1, PT, R2, RZ, PT ;  /* 0x000000ff0200720c */ /* 0x000fe40003f25270 */
[----:B------:R-:W1:Y:S02]  /*97f0*/  SYNCS.PHASECHK.TRANS64.TRYWAIT P0, [R3+URZ+0x30840], R0 ;  /* 0x03084000030075a7 */ /* 0x000e64000800017f */
[----:B-1----:R-:W-:Y:S09]  /*9800*/  @!P0 BRA `(.L_x_3632) ;  /* 0x0000000800d48947 */ /* 0x002ff20003800000 */
.L_x_3666:
[----:B------:R-:W-:Y:S05]  /*9810*/  @P1 BRA `(.L_x_3633) ;  /* 0x0000000000181947 */ /* 0x000fea0003800000 */
[----:B------:R-:W1:Y:S01]  /*9820*/  S2R R2, SR_TID.X ;  /* 0x0000000000027919 */ /* 0x000e620000002100 */
[----:B------:R-:W-:-:S04]  /*9830*/  IMAD.MOV.U32 R0, RZ, RZ, 0x4100 ;  /* 0x00004100ff007424 */ /* 0x000fc800078e00ff */
[----:B------:R1:W-:Y:S02]  /*9840*/  SYNCS.ARRIVE.TRANS64 RZ, [R3+URZ+0x30830], R0 ;  /* 0x0308300003ff79a7 */ /* 0x0003e4000800003f */
[----:B-1----:R-:W-:-:S13]  /*9850*/  LOP3.LUT P0, RZ, R2, 0x1f, RZ, 0xc0, !PT ;  /* 0x0000001f02ff7812 */ /* 0x002fda000780c0ff */
[----:B------:R-:W-:Y:S05]  /*9860*/  @!P0 BRA `(.L_x_3633) ;  /* 0x0000000000048947 */ /* 0x000fea0003800000 */
[----:B------:R-:W-:Y:S01]  /*9870*/  BPT.TRAP 0x1 ;  /* 0x000000040000795c */ /* 0x000fe20000300000 */
.L_x_3633:
        /* <DEDUP_REMOVED lines=41> */
.L_x_3614:
[----:B------:R-:W-:Y:S05]  /*9b10*/  BSYNC B0 ;  /* 0x0000000000007941 */ /* 0x000fea0003800000 */
.L_x_3610:
[----:B------:R-:W-:-:S03]  /*9b20*/  UMOV UR7, 0xffffffff ;  /* 0xffffffff00077882 */ /* 0x000fc60000000000 */
[----:B------:R-:W-:Y:S05]  /*9b30*/  BRA.DIV UR7, `(.L_x_3634) ;  /* 0x0000000a071c7947 */ /* 0x000fea000b800000 */
[----:B------:R-:W-:-:S13]  /*9b40*/  ELECT P6, URZ, PT ;  /* 0x00000000003f782f */ /* 0x000fda00038c0000 */
.L_x_3669:
[----:B------:R-:W-:Y:S05]  /*9b50*/  @!P6 BRA `(.L_x_3517) ;  /* 0x000000000084e947 */ /* 0x000fea0003800000 */
[----:B------:R-:W-:-:S06]  /*9b60*/  ULOP3.LUT UR7, UR38, 0x2, URZ, 0xfc, !UPT ;  /* 0x0000000226077892 */ /* 0x000fcc000f8efc3f */
[----:B------:R-:W-:-:S05]  /*9b70*/  IMAD.U32 R0, RZ, RZ, UR7 ;  /* 0x00000007ff007e24 */ /* 0x000fca000f8e00ff */
[----:B------:R-:W-:-:S13]  /*9b80*/  ISETP.NE.AND P2, PT, R0, 0x3, PT ;  /* 0x000000030000780c */ /* 0x000fda0003f45270 */
[----:B------:R-:W-:Y:S05]  /*9b90*/  @!P2 BRA `(.L_x_3635) ;  /* 0x000000000004a947 */ /* 0x000fea0003800000 */
[----:B------:R-:W-:Y:S01]  /*9ba0*/  BPT.TRAP 0x1 ;  /* 0x000000040000795c */ /* 0x000fe20000300000 */
.L_x_3635:
        /* <DEDUP_REMOVED lines=15> */
.L_x_3670:
[----:B------:R-:W2:Y:S02]  /*9ca0*/  SYNCS.PHASECHK.TRANS64.TRYWAIT P0, [R3+URZ], R0 ;  /* 0x00000000030075a7 */ /* 0x000ea4000800017f */
[----:B--2---:R-:W-:Y:S05]  /*9cb0*/  @!P0 BRA `(.L_x_3637) ;  /* 0x0000000400f08947 */ /* 0x004fea0003800000 */
.L_x_3671:
[----:B------:R-:W-:Y:S05]  /*9cc0*/  @!P2 BRA `(.L_x_3638) ;  /* 0x000000000004a947 */ /* 0x000fea0003800000 */
[----:B------:R-:W-:Y:S01]  /*9cd0*/  BPT.TRAP 0x1 ;  /* 0x000000040000795c */ /* 0x000fe20000300000 */
.L_x_3638:
[----:B--2---:R-:W-:-:S04]  /*9ce0*/  VIADD R3, R8, 0x30840 ;  /* 0x0003084008037836 */ /* 0x004fc80000000000 */
[----:B------:R-:W-:-:S04]  /*9cf0*/  IMAD R5, R2, 0x8, R3 ;  /* 0x0000000802057824 */ /* 0x000fc800078e0203 */
[----:B------:R-:W2:Y:S02]  /*9d00*/  SYNCS.PHASECHK.TRANS64.TRYWAIT P0, [R5+URZ], R4 ;  /* 0x00000004050075a7 */ /* 0x000ea4000800017f */
[----:B--2---:R-:W-:Y:S05]  /*9d10*/  @!P0 BRA `(.L_x_3639) ;  /* 0x0000000400ec8947 */ /* 0x004fea0003800000 */
.L_x_3672:
[----:B------:R-:W-:-:S07]  /*9d20*/  IMAD R3, R6, 0x8, R3 ;  /* 0x0000000806037824 */ /* 0x000fce00078e0203 */
.L_x_3640:
[----:B---3--:R3:W4:Y:S02]  /*9d30*/  SYNCS.PHASECHK.TRANS64.TRYWAIT P0, [R3+URZ], R0 ;  /* 0x00000000030075a7 */ /* 0x008724000800017f */
[----:B----4-:R-:W-:Y:S05]  /*9d40*/  @!P0 NANOSLEEP.SYNCS 0x989680 ;  /* 0x009896800000895d */ /* 0x010fea0003900000 */
[----:B------:R-:W4:Y:S02]  /*9d50*/  @!P0 SYNCS.PHASECHK.TRANS64 P0, [R3+URZ], R0 ;  /* 0x00000000030085a7 */ /* 0x000f24000800007f */
[----:B----4-:R-:W-:Y:S05]  /*9d60*/  @!P0 BRA `(.L_x_3640) ;  /* 0xfffffffc00f08947 */ /* 0x010fea000383ffff */
.L_x_3517:
[----:B------:R-:W-:Y:S05]  /*9d70*/  BSYNC B6 ;  /* 0x0000000000067941 */ /* 0x000fea0003800000 */
.L_x_3509:
[----:B------:R-:W-:Y:S05]  /*9d80*/  EXIT ;  /* 0x000000000000794d */ /* 0x000fea0003800000 */
.L_x_3527:
[----:B------:R-:W-:Y:S02]  /*9d90*/  IMAD.MOV.U32 R12, RZ, RZ, RZ ;  /* 0x000000ffff0c7224 */ /* 0x000fe400078e00ff */
[----:B------:R-:W-:Y:S02]  /*9da0*/  IMAD.MOV.U32 R11, RZ, RZ, 0x1f ;  /* 0x0000001fff0b7424 */ /* 0x000fe400078e00ff */
[----:B------:R-:W-:-:S07]  /*9db0*/  IMAD.MOV.U32 R15, RZ, RZ, -0x1 ;  /* 0xffffffffff0f7424 */ /* 0x000fce00078e00ff */
[----:B------:R-:W-:Y:S05]  /*9dc0*/  WARPSYNC.COLLECTIVE R15, `(.L_x_3641) ;  /* 0x000000000f087348 */ /* 0x000fea0003c00000 */
[----:B------:R1:W2:Y:S02]  /*9dd0*/  SHFL.IDX P6, R14, R13, R12, R11 ;  /* 0x0000000c0d0e7389 */ /* 0x0002a400000c000b */
[----:B-12---:R-:W-:Y:S01]  /*9de0*/  ENDCOLLECTIVE ;  /* 0x000000000000791b */ /* 0x006fe20003800000 */
.L_x_3641:
[----:B------:R-:W-:Y:S05]  /*9df0*/  BRA `(.L_x_3642) ;  /* 0xffffff7800907947 */ /* 0x000fea000383ffff */
.L_x_3529:
[----:B---3--:R3:W4:Y:S02]  /*9e00*/  SYNCS.PHASECHK.TRANS64.TRYWAIT P0, [R228+URZ+0x30800], R9 ;  /* 0x03080009e40075a7 */ /* 0x008724000800017f */
[----:B----4-:R-:W-:Y:S05]  /*9e10*/  @!P0 NANOSLEEP.SYNCS 0x989680 ;  /* 0x009896800000895d */ /* 0x010fea0003900000 */
[----:B------:R-:W4:Y:S02]  /*9e20*/  @!P0 SYNCS.PHASECHK.TRANS64 P0, [R228+URZ+0x30800], R9 ;  /* 0x03080009e40085a7 */ /* 0x000f24000800007f */
[----:B----4-:R-:W-:Y:S05]  /*9e30*/  @!P0 BRA `(.L_x_3529) ;  /* 0xfffffffc00f08947 */ /* 0x010fea000383ffff */
[----:B------:R-:W-:Y:S05]  /*9e40*/  BRA `(.L_x_3528) ;  /* 0xffffff7800b87947 */ /* 0x000fea000383ffff */
.L_x_3533:
[----:B---3--:R3:W4:Y:S02]  /*9e50*/  SYNCS.PHASECHK.TRANS64.TRYWAIT P1, [R0+URZ+0x30810], R9 ;  /* 0x03081009000075a7 */ /* 0x008724000802017f */
[----:B----4-:R-:W-:Y:S05]  /*9e60*/  @!P1 NANOSLEEP.SYNCS 0x989680 ;  /* 0x009896800000995d */ /* 0x010fea0003900000 */
[----:B------:R-:W4:Y:S02]  /*9e70*/  @!P1 SYNCS.PHASECHK.TRANS64 P1, [R0+URZ+0x30810], R9 ;  /* 0x03081009000095a7 */ /* 0x000f24000802007f */
[----:B----4-:R-:W-:Y:S05]  /*9e80*/  @!P1 BRA `(.L_x_3533) ;  /* 0xfffffffc00f09947 */ /* 0x010fea000383ffff */
[----:B------:R-:W-:Y:S05]  /*9e90*/  BRA `(.L_x_3532) ;  /* 0xffffff8000687947 */ /* 0x000fea000383ffff */
.L_x_3537:
[----:B------:R1:W1:Y:S02]  /*9ea0*/  SYNCS.PHASECHK.TRANS64.TRYWAIT P1, [R0+URZ+0x30830], R9 ;  /* 0x03083009000075a7 */ /* 0x000264000802017f */
[----:B-1----:R-:W-:Y:S05]  /*9eb0*/  @!P1 NANOSLEEP.SYNCS 0x989680 ;  /* 0x009896800000995d */ /* 0x002fea0003900000 */
[----:B------:R-:W1:Y:S02]  /*9ec0*/  @!P1 SYNCS.PHASECHK.TRANS64 P1, [R0+URZ+0x30830], R9 ;  /* 0x03083009000095a7 */ /* 0x000e64000802007f */
[----:B-1----:R-:W-:Y:S05]  /*9ed0*/  @!P1 BRA `(.L_x_3537) ;  /* 0xfffffffc00f09947 */ /* 0x002fea000383ffff */
[----:B------:R-:W-:Y:S05]  /*9ee0*/  BRA `(.L_x_3536) ;  /* 0xffffff8400c07947 */ /* 0x000fea000383ffff */
.L_x_3544:
[----:B------:R-:W-:Y:S01]  /*9ef0*/  BSSY B0, `(.L_x_3643) ;  /* 0x0000005000007945 */ /* 0x000fe20003800000 */
[----:B------:R-:W-:-:S07]  /*9f00*/  IMAD.MOV.U32 R15, RZ, RZ, -0x1 ;  /* 0xffffffffff0f7424 */ /* 0x000fce00078e00ff */
[----:B-1----:R-:W-:Y:S05]  /*9f10*/  WARPSYNC.COLLECTIVE R15, `(.L_x_3644) ;  /* 0x000000000f087348 */ /* 0x002fea0003c00000 */
[----:B------:R-:W-:Y:S01]  /*9f20*/  NOP ;  /* 0x0000000000007918 */ /* 0x000fe20000000000 */
[----:B-1----:R-:W-:Y:S01]  /*9f30*/  ENDCOLLECTIVE ;  /* 0x000000000000791b */ /* 0x002fe20003800000 */
.L_x_3644:
[----:B------:R-:W-:Y:S05]  /*9f40*/  BSYNC B0 ;  /* 0x0000000000007941 */ /* 0x000fea0003800000 */
.L_x_3643:
[----:B------:R-:W-:Y:S05]  /*9f50*/  BRA `(.L_x_3645) ;  /* 0xffffffac00d87947 */ /* 0x000fea000383ffff */
.L_x_3553:
[----:B------:R-:W-:Y:S01]  /*9f60*/  BSSY B0, `(.L_x_3646) ;  /* 0x0000005000007945 */ /* 0x000fe20003800000 */
[----:B------:R-:W-:-:S07]  /*9f70*/  IMAD.MOV.U32 R15, RZ, RZ, -0x1 ;  /* 0xffffffffff0f7424 */ /* 0x000fce00078e00ff */
[----:B-12---:R-:W-:Y:S05]  /*9f80*/  WARPSYNC.COLLECTIVE R15, `(.L_x_3647) ;  /* 0x000000000f087348 */ /* 0x006fea0003c00000 */
[----:B------:R-:W-:Y:S01]  /*9f90*/  NOP ;  /* 0x0000000000007918 */ /* 0x000fe20000000000 */
[----:B-12---:R-:W-:Y:S01]  /*9fa0*/  ENDCOLLECTIVE ;  /* 0x000000000000791b */ /* 0x006fe20003800000 */
.L_x_3647:
[----:B------:R-:W-:Y:S05]  /*9fb0*/  BSYNC B0 ;  /* 0x0000000000007941 */ /* 0x000fea0003800000 */
.L_x_3646:
[----:B------:R-:W-:Y:S05]  /*9fc0*/  BRA `(.L_x_3648) ;  /* 0xffffffb000d87947 */ /* 0x000fea000383ffff */
.L_x_3570:
[----:B------:R-:W-:Y:S01]  /*9fd0*/  BSSY B0, `(.L_x_3649) ;  /* 0x0000005000007945 */ /* 0x000fe20003800000 */
[----:B------:R-:W-:-:S07]  /*9fe0*/  IMAD.MOV.U32 R15, RZ, RZ, -0x1 ;  /* 0xffffffffff0f7424 */ /* 0x000fce00078e00ff */
[----:B------:R-:W-:Y:S05]  /*9ff0*/  WARPSYNC.COLLECTIVE R15, `(.L_x_3650) ;  /* 0x000000000f087348 */ /* 0x000fea0003c00000 */
[----:B------:R-:W-:Y:S01]  /*a000*/  NOP ;  /* 0x0000000000007918 */ /* 0x000fe20000000000 */
[----:B------:R-:W-:Y:S01]  /*a010*/  ENDCOLLECTIVE ;  /* 0x000000000000791b */ /* 0x000fe20003800000 */
.L_x_3650:
[----:B------:R-:W-:Y:S05]  /*a020*/  BSYNC B0 ;  /* 0x0000000000007941 */ /* 0x000fea0003800000 */
.L_x_3649:
[----:B------:R-:W-:Y:S05]  /*a030*/  BRA `(.L_x_3651) ;  /* 0xffffffc000d07947 */ /* 0x000fea000383ffff */
.L_x_3583:
[----:B------:R-:W-:Y:S01]  /*a040*/  BSSY B0, `(.L_x_3652) ;  /* 0x0000005000007945 */ /* 0x000fe20003800000 */
[----:B------:R-:W-:-:S07]  /*a050*/  IMAD.MOV.U32 R15, RZ, RZ, -0x1 ;  /* 0xffffffffff0f7424 */ /* 0x000fce00078e00ff */
[----:B------:R-:W-:Y:S05]  /*a060*/  WARPSYNC.COLLECTIVE R15, `(.L_x_3653) ;  /* 0x000000000f087348 */ /* 0x000fea0003c00000 */
[----:B------:R-:W-:Y:S01]  /*a070*/  NOP ;  /* 0x0000000000007918 */ /* 0x000fe20000000000 */
[----:B------:R-:W-:Y:S01]  /*a080*/  ENDCOLLECTIVE ;  /* 0x000000000000791b */ /* 0x000fe20003800000 */
.L_x_3653:
[----:B------:R-:W-:Y:S05]  /*a090*/  BSYNC B0 ;  /* 0x0000000000007941 */ /* 0x000fea0003800000 */
.L_x_3652:
[----:B------:R-:W-:Y:S05]  /*a0a0*/  BRA `(.L_x_3654) ;  /* 0xffffffc800807947 */ /* 0x000fea000383ffff */
.L_x_3595:
[----:B------:R-:W-:Y:S01]  /*a0b0*/  BSSY B0, `(.L_x_3655) ;  /* 0x0000005000007945 */ /* 0x000fe20003800000 */
[----:B------:R-:W-:-:S07]  /*a0c0*/  IMAD.MOV.U32 R15, RZ, RZ, -0x1 ;  /* 0xffffffffff0f7424 */ /* 0x000fce00078e00ff */
[----:B------:R-:W-:Y:S05]  /*a0d0*/  WARPSYNC.COLLECTIVE R15, `(.L_x_3656) ;  /* 0x000000000f087348 */ /* 0x000fea0003c00000 */
[----:B------:R-:W-:Y:S01]  /*a0e0*/  NOP ;  /* 0x0000000000007918 */ /* 0x000fe20000000000 */
[----:B------:R-:W-:Y:S01]  /*a0f0*/  ENDCOLLECTIVE ;  /* 0x000000000000791b */ /* 0x000fe20003800000 */
.L_x_3656:
[----:B------:R-:W-:Y:S05]  /*a100*/  BSYNC B0 ;  /* 0x0000000000007941 */ /* 0x000fea0003800000 */
.L_x_3655:
[----:B------:R-:W-:Y:S05]  /*a110*/  BRA `(.L_x_3657) ;  /* 0xffffffcc00c07947 */ /* 0x000fea000383ffff */
.L_x_3615:
[----:B-1----:R1:W2:Y:S02]  /*a120*/  SYNCS.PHASECHK.TRANS64.TRYWAIT P0, [R15+URZ+0x30820], R2 ;  /* 0x030820020f0075a7 */ /* 0x0022a4000800017f */
[----:B--2---:R-:W-:Y:S05]  /*a130*/  @!P0 NANOSLEEP.SYNCS 0x989680 ;  /* 0x009896800000895d */ /* 0x004fea0003900000 */
[----:B------:R-:W2:Y:S02]  /*a140*/  @!P0 SYNCS.PHASECHK.TRANS64 P0, [R15+URZ+0x30820], R2 ;  /* 0x030820020f0085a7 */ /* 0x000ea4000800007f */
[----:B--2---:R-:W-:Y:S05]  /*a150*/  @!P0 BRA `(.L_x_3615) ;  /* 0xfffffffc00f08947 */ /* 0x004fea000383ffff */
[----:B------:R-:W-:Y:S05]  /*a160*/  BRA `(.L_x_3658) ;  /* 0xffffffdc00b07947 */ /* 0x000fea000383ffff */
.L_x_3619:
[----:B--2---:R2:W3:Y:S02]  /*a170*/  SYNCS.PHASECHK.TRANS64.TRYWAIT P1, [R15+URZ+0x30840], R18 ;  /* 0x030840120f0075a7 */ /* 0x0044e4000802017f */
[----:B---3--:R-:W-:Y:S05]  /*a180*/  @!P1 NANOSLEEP.SYNCS 0x989680 ;  /* 0x009896800000995d */ /* 0x008fea0003900000 */
[----:B------:R-:W3:Y:S02]  /*a190*/  @!P1 SYNCS.PHASECHK.TRANS64 P1, [R15+URZ+0x30840], R18 ;  /* 0x030840120f0095a7 */ /* 0x000ee4000802007f */
[----:B---3--:R-:W-:Y:S05]  /*a1a0*/  @!P1 BRA `(.L_x_3619) ;  /* 0xfffffffc00f09947 */ /* 0x008fea000383ffff */
[----:B------:R-:W-:Y:S05]  /*a1b0*/  BRA `(.L_x_3659) ;  /* 0xffffffe400547947 */ /* 0x000fea000383ffff */
.L_x_3621:
[----:B-1----:R1:W3:Y:S02]  /*a1c0*/  SYNCS.PHASECHK.TRANS64.TRYWAIT P1, [R15+URZ+0x30828], R18 ;  /* 0x030828120f0075a7 */ /* 0x0022e4000802017f */
[----:B---3--:R-:W-:Y:S05]  /*a1d0*/  @!P1 NANOSLEEP.SYNCS 0x989680 ;  /* 0x009896800000995d */ /* 0x008fea0003900000 */
[----:B------:R-:W3:Y:S02]  /*a1e0*/  @!P1 SYNCS.PHASECHK.TRANS64 P1, [R15+URZ+0x30828], R18 ;  /* 0x030828120f0095a7 */ /* 0x000ee4000802007f */
[----:B---3--:R-:W-:Y:S05]  /*a1f0*/  @!P1 BRA `(.L_x_3621) ;  /* 0xfffffffc00f09947 */ /* 0x008fea000383ffff */
[----:B------:R-:W-:Y:S05]  /*a200*/  BRA `(.L_x_3660) ;  /* 0xffffffe400f47947 */ /* 0x000fea000383ffff */
.L_x_3623:
[----:B---3--:R3:W4:Y:S02]  /*a210*/  SYNCS.PHASECHK.TRANS64.TRYWAIT P1, [R15+URZ+0x30848], R18 ;  /* 0x030848120f0075a7 */ /* 0x008724000802017f */
[----:B----4-:R-:W-:Y:S05]  /*a220*/  @!P1 NANOSLEEP.SYNCS 0x989680 ;  /* 0x009896800000995d */ /* 0x010fea0003900000 */
[----:B------:R-:W4:Y:S02]  /*a230*/  @!P1 SYNCS.PHASECHK.TRANS64 P1, [R15+URZ+0x30848], R18 ;  /* 0x030848120f0095a7 */ /* 0x000f24000802007f */
[----:B----4-:R-:W-:Y:S05]  /*a240*/  @!P1 BRA `(.L_x_3623) ;  /* 0xfffffffc00f09947 */ /* 0x010fea000383ffff */
[----:B------:R-:W-:Y:S05]  /*a250*/  BRA `(.L_x_3661) ;  /* 0xffffffe800947947 */ /* 0x000fea000383ffff */
.L_x_3625:
[----:B------:R-:W-:-:S07]  /*a260*/  SHF.L.U32 R4, R10, 0x1f, RZ ;  /* 0x0000001f0a047819 */ /* 0x000fce00000006ff */
.L_x_3662:
[----:B----4-:R4:W1:Y:S02]  /*a270*/  SYNCS.PHASECHK.TRANS64.TRYWAIT P1, [R15+URZ+0x30820], R4 ;  /* 0x030820040f0075a7 */ /* 0x010864000802017f */
[----:B-1----:R-:W-:Y:S05]  /*a280*/  @!P1 NANOSLEEP.SYNCS 0x989680 ;  /* 0x009896800000995d */ /* 0x002fea0003900000 */
[----:B------:R-:W1:Y:S02]  /*a290*/  @!P1 SYNCS.PHASECHK.TRANS64 P1, [R15+URZ+0x30820], R4 ;  /* 0x030820040f0095a7 */ /* 0x000e64000802007f */
[----:B-1----:R-:W-:Y:S05]  /*a2a0*/  @!P1 BRA `(.L_x_3662) ;  /* 0xfffffffc00f09947 */ /* 0x002fea000383ffff */
[----:B------:R-:W-:Y:S05]  /*a2b0*/  BRA `(.L_x_3663) ;  /* 0xffffffec00187947 */ /* 0x000fea000383ffff */
.L_x_3628:
[----:B----4-:R4:W1:Y:S02]  /*a2c0*/  SYNCS.PHASECHK.TRANS64.TRYWAIT P1, [R15+URZ+0x30840], R12 ;  /* 0x0308400c0f0075a7 */ /* 0x010864000802017f */
[----:B-1----:R-:W-:Y:S05]  /*a2d0*/  @!P1 NANOSLEEP.SYNCS 0x989680 ;  /* 0x009896800000995d */ /* 0x002fea0003900000 */
[----:B------:R-:W1:Y:S02]  /*a2e0*/  @!P1 SYNCS.PHASECHK.TRANS64 P1, [R15+URZ+0x30840], R12 ;  /* 0x0308400c0f0095a7 */ /* 0x000e64000802007f */
[----:B-1----:R-:W-:Y:S05]  /*a2f0*/  @!P1 BRA `(.L_x_3628) ;  /* 0xfffffffc00f09947 */ /* 0x002fea000383ffff */
[----:B------:R-:W-:Y:S05]  /*a300*/  BRA `(.L_x_3664) ;  /* 0xffffffec00d47947 */ /* 0x000fea000383ffff */
.L_x_3630:
[----:B-1----:R1:W2:Y:S02]  /*a310*/  SYNCS.PHASECHK.TRANS64.TRYWAIT P1, [R15+URZ+0x30828], R12 ;  /* 0x0308280c0f0075a7 */ /* 0x0022a4000802017f */
[----:B--2---:R-:W-:Y:S05]  /*a320*/  @!P1 NANOSLEEP.SYNCS 0x989680 ;  /* 0x009896800000995d */ /* 0x004fea0003900000 */
[----:B------:R-:W2:Y:S02]  /*a330*/  @!P1 SYNCS.PHASECHK.TRANS64 P1, [R15+URZ+0x30828], R12 ;  /* 0x0308280c0f0095a7 */ /* 0x000ea4000802007f */
[----:B--2---:R-:W-:Y:S05]  /*a340*/  @!P1 BRA `(.L_x_3630) ;  /* 0xfffffffc00f09947 */ /* 0x004fea000383ffff */
[----:B------:R-:W-:Y:S05]  /*a350*/  BRA `(.L_x_3665) ;  /* 0xfffffff000687947 */ /* 0x000fea000383ffff */
.L_x_3632:
[----:B------:R1:W1:Y:S02]  /*a360*/  SYNCS.PHASECHK.TRANS64.TRYWAIT P0, [R3+URZ+0x30840], R0 ;  /* 0x03084000030075a7 */ /* 0x000264000800017f */
[----:B-1----:R-:W-:Y:S05]  /*a370*/  @!P0 NANOSLEEP.SYNCS 0x989680 ;  /* 0x009896800000895d */ /* 0x002fea0003900000 */
[----:B------:R-:W1:Y:S02]  /*a380*/  @!P0 SYNCS.PHASECHK.TRANS64 P0, [R3+URZ+0x30840], R0 ;  /* 0x03084000030085a7 */ /* 0x000e64000800007f */
[----:B-1----:R-:W-:Y:S05]  /*a390*/  @!P0 BRA `(.L_x_3632) ;  /* 0xfffffffc00f08947 */ /* 0x002fea000383ffff */
[----:B------:R-:W-:Y:S05]  /*a3a0*/  BRA `(.L_x_3666) ;  /* 0xfffffff400187947 */ /* 0x000fea000383ffff */
.L_x_3634:
[----:B------:R-:W-:Y:S01]  /*a3b0*/  BSSY B0, `(.L_x_3667) ;  /* 0x0000006000007945 */ /* 0x000fe20003800000 */
[----:B------:R-:W-:-:S07]  /*a3c0*/  IMAD.MOV.U32 R15, RZ, RZ, -0x1 ;  /* 0xffffffffff0f7424 */ /* 0x000fce00078e00ff */
[----:B------:R-:W-:Y:S05]  /*a3d0*/  WARPSYNC.COLLECTIVE R15, `(.L_x_3668) ;  /* 0x000000000f0c7348 */ /* 0x000fea0003c00000 */
[----:B------:R-:W-:Y:S02]  /*a3e0*/  ELECT P6, UR62, PT ;  /* 0x00000000003e782f */ /* 0x000fe400038c0000 */
[----:B------:R-:W-:Y:S01]  /*a3f0*/  MOV R14, UR62 ;  /* 0x0000003e000e7c02 */ /* 0x000fe20008000f00 */
[----:B------:R-:W-:Y:S10]  /*a400*/  ENDCOLLECTIVE ;  /* 0x000000000000791b */ /* 0x000ff40003800000 */
.L_x_3668:
[----:B------:R-:W-:Y:S05]  /*a410*/  BSYNC B0 ;  /* 0x0000000000007941 */ /* 0x000fea0003800000 */
.L_x_3667:
[----:B------:R-:W-:Y:S05]  /*a420*/  BRA `(.L_x_3669) ;  /* 0xfffffff400c87947 */ /* 0x000fea000383ffff */
.L_x_3636:
[----:B-1----:R1:W2:Y:S02]  /*a430*/  SYNCS.PHASECHK.TRANS64.TRYWAIT P0, [R7+URZ], R4 ;  /* 0x00000004070075a7 */ /* 0x0022a4000800017f */
[----:B--2---:R-:W-:Y:S05]  /*a440*/  @!P0 NANOSLEEP.SYNCS 0x989680 ;  /* 0x009896800000895d */ /* 0x004fea0003900000 */
[----:B------:R-:W2:Y:S02]  /*a450*/  @!P0 SYNCS.PHASECHK.TRANS64 P0, [R7+URZ], R4 ;  /* 0x00000004070085a7 */ /* 0x000ea4000800007f */
[----:B--2---:R-:W-:Y:S05]  /*a460*/  @!P0 BRA `(.L_x_3636) ;  /* 0xfffffffc00f08947 */ /* 0x004fea000383ffff */
[----:B------:R-:W-:Y:S05]  /*a470*/  BRA `(.L_x_3670) ;  /* 0xfffffff800087947 */ /* 0x000fea000383ffff */
.L_x_3637:
[----:B--2---:R2:W3:Y:S02]  /*a480*/  SYNCS.PHASECHK.TRANS64.TRYWAIT P0, [R3+URZ], R0 ;  /* 0x00000000030075a7 */ /* 0x0044e4000800017f */
[----:B---3--:R-:W-:Y:S05]  /*a490*/  @!P0 NANOSLEEP.SYNCS 0x989680 ;  /* 0x009896800000895d */ /* 0x008fea0003900000 */
[----:B------:R-:W3:Y:S02]  /*a4a0*/  @!P0 SYNCS.PHASECHK.TRANS64 P0, [R3+URZ], R0 ;  /* 0x00000000030085a7 */ /* 0x000ee4000800007f */
[----:B---3--:R-:W-:Y:S05]  /*a4b0*/  @!P0 BRA `(.L_x_3637) ;  /* 0xfffffffc00f08947 */ /* 0x008fea000383ffff */
[----:B------:R-:W-:Y:S05]  /*a4c0*/  BRA `(.L_x_3671) ;  /* 0xfffffff400fc7947 */ /* 0x000fea000383ffff */
.L_x_3639:
[----:B--2---:R2:W3:Y:S02]  /*a4d0*/  SYNCS.PHASECHK.TRANS64.TRYWAIT P0, [R5+URZ], R4 ;  /* 0x00000004050075a7 */ /* 0x0044e4000800017f */
[----:B---3--:R-:W-:Y:S05]  /*a4e0*/  @!P0 NANOSLEEP.SYNCS 0x989680 ;  /* 0x009896800000895d */ /* 0x008fea0003900000 */
[----:B------:R-:W3:Y:S02]  /*a4f0*/  @!P0 SYNCS.PHASECHK.TRANS64 P0, [R5+URZ], R4 ;  /* 0x00000004050085a7 */ /* 0x000ee4000800007f */
[----:B---3--:R-:W-:Y:S05]  /*a500*/  @!P0 BRA `(.L_x_3639) ;  /* 0xfffffffc00f08947 */ /* 0x008fea000383ffff */
[----:B------:R-:W-:Y:S05]  /*a510*/  BRA `(.L_x_3672) ;  /* 0xfffffff800007947 */ /* 0x000fea000383ffff */
.L_x_3673:
        /* <DEDUP_REMOVED lines=14> */
.L_x_3711:


//--------------------- .text._ZN7cutlass13device_kernelIN5flash22FlashAttnBwdPreprocessIN4cute5tupleIJNS3_1CILi64EEENS5_ILi128EEEEEENS_10bfloat16_tEfNS_4arch4Sm90ELb1ELb1EEEEEvNT_6ParamsE --------------------------
	.section	.text._ZN7cutlass13device_kernelIN5flash22FlashAttnBwdPreprocessIN4cute5tupleIJNS3_1CILi64EEENS5_ILi128EEEEEENS_10bfloat16_tEfNS_4arch4Sm90ELb1ELb1EEEEEvNT_6ParamsE,"ax",@progbits
	.align	128
.text._ZN7cutlass13device_kernelIN5flash22FlashAttnBwdPreprocessIN4cute5tupleIJNS3_1CILi64EEENS5_ILi128EEEEEENS_10bfloat16_tEfNS_4arch4Sm90ELb1ELb1EEEEEvNT_6ParamsE:
        .type           _ZN7cutlass13device_kernelIN5flash22FlashAttnBwdPreprocessIN4cute5tupleIJNS3_1CILi64EEENS5_ILi128EEEEEENS_10bfloat16_tEfNS_4arch4Sm90ELb1ELb1EEEEEvNT_6ParamsE,@function
        .size           _ZN7cutlass13device_kernelIN5flash22FlashAttnBwdPreprocessIN4cute5tupleIJNS3_1CILi64EEENS5_ILi128EEEEEENS_10bfloat16_tEfNS_4arch4Sm90ELb1ELb1EEEEEvNT_6ParamsE,(.L_x_3712 - _ZN7cutlass13device_kernelIN5flash22FlashAttnBwdPreprocessIN4cute5tupleIJNS3_1CILi64EEENS5_ILi128EEEEEENS_10bfloat16_tEfNS_4arch4Sm90ELb1ELb1EEEEEvNT_6ParamsE)
        .other          _ZN7cutlass13device_kernelIN5flash22FlashAttnBwdPreprocessIN4cute5tupleIJNS3_1CILi64EEENS5_ILi128EEEEEENS_10bfloat16_tEfNS_4arch4Sm90ELb1ELb1EEEEEvNT_6ParamsE,@"STO_CUDA_ENTRY STV_DEFAULT"
_ZN7cutlass13device_kernelIN5flash22FlashAttnBwdPreprocessIN4cute5tupleIJNS3_1CILi64EEENS5_ILi128EEEEEENS_10bfloat16_tEfNS_4arch4Sm90ELb1ELb1EEEEEvNT_6ParamsE:
        /* <DEDUP_REMOVED lines=11> */
[----:B------:R-:W-:Y:S01]  /*00b0*/  ISETP.NE.U32.AND P2, PT, R4, RZ, PT ;  /* 0x000000ff0400720c */ /* 0x000fe20003f45070 */
[----:B-1----:R-:W-:-:S04]  /*00c0*/  IMAD.WIDE R6, R0, 0x4, R6 ;  /* 0x0000000400067825 */ /* 0x002fc800078e0206 */
[----:B------:R-:W0:Y:S01]  /*00d0*/  @P1 LDC.64 R8, c[0x0][0x2f8] ;  /* 0x0000be00ff081b82 */ /* 0x000e220000000a00 */
[----:B------:R-:W-:-:S05]  /*00e0*/  IMAD.U32 R4, RZ, RZ, UR6 ;  /* 0x00000006ff047e24 */ /* 0x000fca000f8e00ff */
[----:B------:R1:W5:Y:S01]  /*00f0*/  @P0 LDG.E R48, desc[UR4][R6.64] ;  /* 0x0000000406300981 */ /* 0x000362000c1e1900 */
[----:B------:R-:W-:Y:S01]  /*0100*/  ISETP.NE.AND.EX P2, PT, R5, RZ, PT, P2 ;  /* 0x000000ff0500720c */ /* 0x000fe20003f45320 */
[----:B------:R-:W2:Y:S01]  /*0110*/  S2R R2, SR_CTAID.X ;  /* 0x0000000000027919 */ /* 0x000ea20000002500 */
[----:B------:R-:W3:Y:S01]  /*0120*/  S2R R3, SR_TID.X ;  /* 0x0000000000037919 */ /* 0x000ee20000002100 */
[----:B0-----:R-:W-:-:S05]  /*0130*/  @P1 IMAD.WIDE R8, R0, 0x4, R8 ;  /* 0x0000000400081825 */ /* 0x001fca00078e0208 */
[----:B------:R1:W5:Y:S01]  /*0140*/  @P1 LDG.E R4, desc[UR4][R8.64] ;  /* 0x0000000408041981 */ /* 0x000362000c1e1900 */
[----:B--2---:R-:W-:Y:S01]  /*0150*/  IMAD.SHL.U32 R5, R2, 0x40, RZ ;  /* 0x0000004002057824 */ /* 0x004fe200078e00ff */
[----:B---3--:R-:W-:Y:S06]  /*0160*/  @P1 BRA `(.L_x_3674) ;  /* 0x0000000000101947 */ /* 0x008fec0003800000 */
[----:B------:R-:W-:Y:S05]  /*0170*/  @!P0 BRA `(.L_x_3674) ;  /* 0x00000000000c8947 */ /* 0x000fea0003800000 */
[----:B-1----:R-:W2:Y:S04]  /*0180*/  LDG.E R9, desc[UR4][R6.64] ;  /* 0x0000000406097981 */ /* 0x002ea8000c1e1900 */
[----:B-----5:R-:W2:Y:S02]  /*0190*/  LDG.E R4, desc[UR4][R6.64+0x4] ;  /* 0x0000040406047981 */ /* 0x020ea4000c1e1900 */
[----:B--2---:R-:W-:-:S07]  /*01a0*/  IADD3 R4, -R9, R4, RZ ;  /* 0x0000000409047210 */ /* 0x004fce0007ffe1ff */
.L_x_3674:
[----:B-----5:R-:W-:-:S13]  /*01b0*/  ISETP.LE.AND P1, PT, R4, R5, PT ;  /* 0x000000050400720c */ /* 0x020fda0003f23270 */
[----:B------:R-:W-:Y:S05]  /*01c0*/  @P2 EXIT P1 ;  /* 0x000000000000294d */ /* 0x000fea0000800000 */
[----:B------:R-:W0:Y:S01]  /*01d0*/  S2UR UR6, SR_CTAID.Y ;  /* 0x00000000000679c3 */ /* 0x000e220000002600 */
[----:B------:R-:W-:Y:S01]  /*01e0*/  IMAD.IADD R47, R4, 0x1, -R5 ;  /* 0x00000001042f7824 */ /* 0x000fe200078e0a05 */
[C---:B------:R-:W-:Y:S01]  /*01f0*/  ISETP.GT.AND P1, PT, R3.reuse, 0x3f, PT ;  /* 0x0000003f0300780c */ /* 0x040fe20003f24270 */
[----:B------:R-:W-:Y:S01]  /*0200*/  BSSY B0, `(.L_x_3675) ;  /* 0x0000025000007945 */ /* 0x000fe20003800000 */
[----:B-1----:R-:W-:Y:S02]  /*0210*/  SHF.R.S32.HI R6, RZ, 0x1f, R3 ;  /* 0x0000001fff067819 */ /* 0x002fe40000011403 */
[----:B------:R-:W-:Y:S02]  /*0220*/  CS2R R14, SRZ ;  /* 0x00000000000e7805 */ /* 0x000fe4000001ff00 */
[----:B------:R-:W-:Y:S01]  /*0230*/  ISETP.GE.OR P4, PT, R3, R47, P1 ;  /* 0x0000002f0300720c */ /* 0x000fe20000f86670 */
[----:B------:R-:W-:Y:S01]  /*0240*/  @P0 IMAD.MOV.U32 R14, RZ, RZ, R48 ;  /* 0x000000ffff0e0224 */ /* 0x000fe200078e0030 */
[----:B------:R-:W1:Y:S01]  /*0250*/  LDC.64 R10, c[0x0][0x230] ;  /* 0x00008c00ff0a7b82 */ /* 0x000e620000000a00 */
[----:B------:R-:W-:Y:S01]  /*0260*/  LEA.HI R7, R6, R3, RZ, 0x4 ;  /* 0x0000000306077211 */ /* 0x000fe200078f20ff */
[----:B------:R-:W-:Y:S01]  /*0270*/  IMAD.MOV.U32 R40, RZ, RZ, 0x7f800000 ;  /* 0x7f800000ff287424 */ /* 0x000fe200078e00ff */
[----:B------:R-:W-:-:S02]  /*0280*/  SHF.R.S32.HI R41, RZ, 0x1f, R0 ;  /* 0x0000001fff297819 */ /* 0x000fc40000011400 */
[----:B------:R-:W-:Y:S02]  /*0290*/  LOP3.LUT R8, R7, 0xfffffff0, RZ, 0xc0, !PT ;  /* 0xfffffff007087812 */ /* 0x000fe400078ec0ff */
[----:B------:R-:W-:Y:S02]  /*02a0*/  SHF.R.S32.HI R6, RZ, 0x4, R7 ;  /* 0x00000004ff067819 */ /* 0x000fe40000011407 */
[----:B------:R-:W-:Y:S02]  /*02b0*/  IADD3 R45, -R8, R3, RZ ;  /* 0x00000003082d7210 */ /* 0x000fe40007ffe1ff */
[----:B------:R-:W-:Y:S02]  /*02c0*/  @P0 SHF.R.S32.HI R15, RZ, 0x1f, R48 ;  /* 0x0000001fff0f0819 */ /* 0x000fe40000011430 */
[----:B------:R-:W-:Y:S01]  /*02d0*/  ISETP.GE.AND P3, PT, R6, R47, PT ;  /* 0x0000002f0600720c */ /* 0x000fe20003f66270 */
[----:B------:R-:W-:Y:S01]  /*02e0*/  IMAD.SHL.U32 R8, R45, 0x8, RZ ;  /* 0x000000082d087824 */ /* 0x000fe200078e00ff */
[----:B------:R-:W-:Y:S01]  /*02f0*/  SEL R7, R0, RZ, !P2 ;  /* 0x000000ff00077207 */ /* 0x000fe20005000000 */
[----:B0-----:R-:W-:Y:S01]  /*0300*/  USHF.R.S32.HI UR7, URZ, 0x1f, UR6 ;  /* 0x0000001f3f077899 */ /* 0x001fe20008011406 */
[----:B------:R-:W-:Y:S01]  /*0310*/  SEL R41, R41, RZ, !P2 ;  /* 0x000000ff29297207 */ /* 0x000fe20005000000 */
[----:B------:R-:W-:Y:S10]  /*0320*/  @P4 BRA `(.L_x_3676) ;  /* 0x0000000000484947 */ /* 0x000ff40003800000 */
[----:B------:R-:W0:Y:S01]  /*0330*/  LDC.64 R18, c[0x0][0x290] ;  /* 0x0000a400ff127b82 */ /* 0x000e220000000a00 */
[----:B------:R-:W-:Y:S01]  /*0340*/  SHF.R.S32.HI R13, RZ, 0x1f, R5 ;  /* 0x0000001fff0d7819 */ /* 0x000fe20000011405 */
[----:B------:R-:W-:Y:S01]  /*0350*/  ULDC.64 UR8, c[0x0][0x298] ;  /* 0x0000a60000087ab9 */ /* 0x000fe20000000a00 */
[--C-:B------:R-:W-:Y:S02]  /*0360*/  SHF.R.S32.HI R16, RZ, 0x1f, R3.reuse ;  /* 0x0000001fff107819 */ /* 0x100fe40000011403 */
[----:B------:R-:W-:-:S04]  /*0370*/  IADD3 R12, P2, P4, R14, R5, R3 ;  /* 0x000000050e0c7210 */ /* 0x000fc80007c5e003 */
[----:B------:R-:W-:Y:S01]  /*0380*/  IADD3.X R13, R15, R13, R16, P2, P4 ;  /* 0x0000000d0f0d7210 */ /* 0x000fe200017e8410 */
[C---:B0-----:R-:W-:Y:S02]  /*0390*/  IMAD R16, R18.reuse, UR7, RZ ;  /* 0x0000000712107c24 */ /* 0x041fe4000f8e02ff */
        /* <DEDUP_REMOVED lines=11> */
.L_x_3676:
[----:B------:R-:W-:Y:S05]  /*0450*/  BSYNC B0 ;  /* 0x0000000000007941 */ /* 0x000fea0003800000 */
.L_x_3675:
[----:B------:R-:W-:Y:S01]  /*0460*/  ULDC UR8, c[0x0][0x21c] ;  /* 0x0000870000087ab9 */ /* 0x000fe20000000800 */
[----:B0-----:R-:W0:Y:S01]  /*0470*/  LDC.64 R16, c[0x0][0x250] ;  /* 0x00009400ff107b82 */ /* 0x001e220000000a00 */
[----:B------:R-:W-:Y:S02]  /*0480*/  ISETP.LT.AND P6, PT, R8, UR8, !P3 ;  /* 0x0000000808007c0c */ /* 0x000fe4000dfc1270 */
[----:B------:R-:W-:Y:S02]  /*0490*/  SHF.R.S32.HI R42, RZ, 0x1f, R6 ;  /* 0x0000001fff2a7819 */ /* 0x000fe40000011406 */
[----:B------:R-:W-:Y:S01]  /*04a0*/  IADD3 R36, P2, R6, R14, RZ ;  /* 0x0000000e06247210 */ /* 0x000fe20007f5e0ff */
[----:B-1----:R-:W-:Y:S01]  /*04b0*/  IMAD R14, R10, UR7, RZ ;  /* 0x000000070a0e7c24 */ /* 0x002fe2000f8e02ff */
[----:B------:R-:W-:Y:S02]  /*04c0*/  SHF.R.S32.HI R9, RZ, 0x1f, R8 ;  /* 0x0000001fff097819 */ /* 0x000fe40000011408 */
[----:B------:R-:W-:Y:S01]  /*04d0*/  IADD3 R44, R6, 0x10, RZ ;  /* 0x00000010062c7810 */ /* 0x000fe20007ffe0ff */
[----:B------:R-:W-:Y:S01]  /*04e0*/  IMAD.X R37, R42, 0x1, R15, P2 ;  /* 0x000000012a257824 */ /* 0x000fe200010e060f */
[----:B------:R-:W-:Y:S01]  /*04f0*/  ISETP.GE.AND P2, PT, R8, UR8, PT ;  /* 0x0000000808007c0c */ /* 0x000fe2000bf46270 */
[----:B------:R-:W-:Y:S01]  /*0500*/  IMAD R11, R11, UR6, R14 ;  /* 0x000000060b0b7c24 */ /* 0x000fe2000f8e020e */
[----:B------:R-:W-:Y:S01]  /*0510*/  ULDC.64 UR8, c[0x0][0x238] ;  /* 0x00008e0000087ab9 */ /* 0x000fe20000000a00 */
[----:B------:R-:W1:Y:S01]  /*0520*/  @P6 LDC.64 R12, c[0x0][0x228] ;  /* 0x00008a00ff0c6b82 */ /* 0x000e620000000a00 */
[----:B------:R-:W-:Y:S01]  /*0530*/  IMAD.WIDE.U32 R14, R10, UR6, R8 ;  /* 0x000000060a0e7c25 */ /* 0x000fe2000f8e0008 */
[----:B------:R-:W-:-:S02]  /*0540*/  ISETP.LT.AND P4, PT, R44, R47, !P2 ;  /* 0x0000002f2c00720c */ /* 0x000fc40005781270 */
[----:B------:R-:W-:Y:S01]  /*0550*/  IADD3 R43, R6, 0x20, RZ ;  /* 0x00000020062b7810 */ /* 0x000fe20007ffe0ff */
[----:B------:R-:W-:Y:S02]  /*0560*/  IMAD.IADD R15, R15, 0x1, R11 ;  /* 0x000000010f0f7824 */ /* 0x000fe400078e020b */
[----:B------:R-:W-:Y:S01]  /*0570*/  IMAD R18, R41, UR8, RZ ;  /* 0x0000000829127c24 */ /* 0x000fe2000f8e02ff */
[----:B------:R-:W2:Y:S01]  /*0580*/  @P6 LDC.64 R20, c[0x0][0x210] ;  /* 0x00008400ff146b82 */ /* 0x000ea20000000a00 */
[----:B------:R-:W-:-:S04]  /*0590*/  IMAD.WIDE R36, R2, 0x40, R36 ;  /* 0x0000004002247825 */ /* 0x000fc800078e0224 */
[C---:B------:R-:W-:Y:S02]  /*05a0*/  IMAD R19, R7.reuse, UR9, R18 ;  /* 0x0000000907137c24 */ /* 0x040fe4000f8e0212 */
[----:B0-----:R-:W-:Y:S01]  /*05b0*/  IMAD R22, R16, UR7, RZ ;  /* 0x0000000710167c24 */ /* 0x001fe2000f8e02ff */
[----:B------:R-:W0:Y:S01]  /*05c0*/  @P6 LDC.64 R10, c[0x0][0x248] ;  /* 0x00009200ff0a6b82 */ /* 0x000e220000000a00 */
[----:B------:R-:W-:Y:S01]  /*05d0*/  IMAD.WIDE.U32 R38, R7, UR8, R14 ;  /* 0x0000000807267c25 */ /* 0x000fe2000f8e000e */
[----:B------:R-:W-:-:S03]  /*05e0*/  ULDC.64 UR8, c[0x0][0x258] ;  /* 0x0000960000087ab9 */ /* 0x000fc60000000a00 */
[----:B------:R-:W-:Y:S02]  /*05f0*/  IMAD R17, R17, UR6, R22 ;  /* 0x0000000611117c24 */ /* 0x000fe4000f8e0216 */
[----:B------:R-:W-:Y:S01]  /*0600*/  IMAD.WIDE.U32 R8, R16, UR6, R8 ;  /* 0x0000000610087c25 */ /* 0x000fe2000f8e0008 */
[----:B------:R-:W3:Y:S03]  /*0610*/  @P6 LDC.64 R22, c[0x0][0x240] ;  /* 0x00009000ff166b82 */ /* 0x000ee60000000a00 */
[-C--:B-1----:R-:W-:Y:S01]  /*0620*/  @P6 IMAD R18, R37, R12.reuse, RZ ;  /* 0x0000000c25126224 */ /* 0x082fe200078e02ff */
[----:B------:R-:W-:Y:S01]  /*0630*/  IADD3 R9, R9, R17, RZ ;  /* 0x0000001109097210 */ /* 0x000fe20007ffe0ff */
[----:B------:R-:W-:Y:S02]  /*0640*/  IMAD.IADD R39, R39, 0x1, R19 ;  /* 0x0000000127277824 */ /* 0x000fe400078e0213 */
[C---:B------:R-:W-:Y:S01]  /*0650*/  @P6 IMAD R15, R36.reuse, R13, R18 ;  /* 0x0000000d240f6224 */ /* 0x040fe200078e0212 */
[----:B------:R-:W1:Y:S01]  /*0660*/  @P4 LDC.64 R60, c[0x0][0x210] ;  /* 0x00008400ff3c4b82 */ /* 0x000e620000000a00 */
[----:B------:R-:W-:-:S04]  /*0670*/  @P6 IMAD.WIDE.U32 R12, R36, R12, R38 ;  /* 0x0000000c240c6225 */ /* 0x000fc800078e0026 */
[----:B------:R-:W-:Y:S01]  /*0680*/  IMAD R14, R41, UR8, RZ ;  /* 0x00000008290e7c24 */ /* 0x000fe2000f8e02ff */
[C---:B--2---:R-:W-:Y:S01]  /*0690*/  @P6 LEA R20, P5, R12.reuse, R20, 0x1 ;  /* 0x000000140c146211 */ /* 0x044fe200078a08ff */
[----:B------:R-:W-:Y:S01]  /*06a0*/  IMAD.WIDE.U32 R58, R7, UR8, R8 ;  /* 0x00000008073a7c25 */ /* 0x000fe2000f8e0008 */
[----:B------:R-:W2:Y:S03]  /*06b0*/  @P4 LDC.64 R18, c[0x0][0x228] ;  /* 0x00008a00ff124b82 */ /* 0x000ea60000000a00 */
[----:B------:R-:W-:Y:S01]  /*06c0*/  @P6 IMAD.IADD R8, R13, 0x1, R15 ;  /* 0x000000010d086824 */ /* 0x000fe200078e020f */
[----:B------:R-:W-:Y:S01]  /*06d0*/  @P6 MOV R52, R58 ;  /* 0x0000003a00346202 */ /* 0x000fe20000000f00 */
[----:B------:R-:W-:Y:S01]  /*06e0*/  IMAD R53, R7, UR9, R14 ;  /* 0x0000000907357c24 */ /* 0x000fe2000f8e020e */
[----:B------:R-:W-:Y:S01]  /*06f0*/  CS2R R14, SRZ ;  /* 0x00000000000e7805 */ /* 0x000fe2000001ff00 */
[-C--:B0-----:R-:W-:Y:S01]  /*0700*/  @P6 IMAD R9, R37, R10.reuse, RZ ;  /* 0x0000000a25096224 */ /* 0x081fe200078e02ff */
[----:B------:R-:W-:Y:S01]  /*0710*/  @P6 LEA.HI.X R21, R12, R21, R8, 0x1, P5 ;  /* 0x000000150c156211 */ /* 0x000fe200028f0c08 */
[----:B------:R-:W-:Y:S01]  /*0720*/  IMAD.IADD R53, R59, 0x1, R53 ;  /* 0x000000013b357824 */ /* 0x000fe200078e0235 */
[C---:B------:R-:W-:Y:S01]  /*0730*/  @P4 IADD3 R27, P5, R36.reuse, 0x10, RZ ;  /* 0x00000010241b4810 */ /* 0x040fe20007fbe0ff */
[C---:B------:R-:W-:Y:S01]  /*0740*/  @P6 IMAD R13, R36.reuse, R11, R9 ;  /* 0x0000000b240d6224 */ /* 0x040fe200078e0209 */
[----:B------:R-:W0:Y:S01]  /*0750*/  @P4 LDC.64 R16, c[0x0][0x248] ;  /* 0x00009200ff104b82 */ /* 0x000e220000000a00 */
[----:B------:R-:W-:-:S04]  /*0760*/  @P6 IMAD.WIDE.U32 R10, R36, R10, R52 ;  /* 0x0000000a240a6225 */ /* 0x000fc800078e0034 */
[----:B------:R-:W-:Y:S01]  /*0770*/  @P4 IMAD.X R9, RZ, RZ, R37, P5 ;  /* 0x000000ffff094224 */ /* 0x000fe200028e0625 */
[C---:B---3--:R-:W-:Y:S01]  /*0780*/  @P6 LEA R22, P5, R10.reuse, R22, 0x1 ;  /* 0x000000160a166211 */ /* 0x048fe200078a08ff */
[----:B------:R-:W-:Y:S01]  /*0790*/  @P6 IMAD.IADD R8, R11, 0x1, R13 ;  /* 0x000000010b086824 */ /* 0x000fe200078e020d */
[----:B------:R-:W3:Y:S01]  /*07a0*/  @P4 LDC.64 R32, c[0x0][0x240] ;  /* 0x00009000ff204b82 */ /* 0x000ee20000000a00 */
[----:B------:R-:W-:Y:S02]  /*07b0*/  @P4 IMAD.MOV.U32 R24, RZ, RZ, R38 ;  /* 0x000000ffff184224 */ /* 0x000fe400078e0026 */
[----:B------:R-:W-:Y:S01]  /*07c0*/  @P4 IMAD.MOV.U32 R25, RZ, RZ, R39 ;  /* 0x000000ffff194224 */ /* 0x000fe200078e0027 */
[----:B------:R-:W-:Y:S01]  /*07d0*/  @P6 LEA.HI.X R23, R10, R23, R8, 0x1, P5 ;  /* 0x000000170a176211 */ /* 0x000fe200028f0c08 */
[-C--:B--2---:R-:W-:Y:S01]  /*07e0*/  @P4 IMAD R12, R9, R18.reuse, RZ ;  /* 0x00000012090c4224 */ /* 0x084fe200078e02ff */
[----:B------:R-:W-:Y:S02]  /*07f0*/  CS2R R8, SRZ ;  /* 0x0000000000087805 */ /* 0x000fe4000001ff00 */
[----:B------:R-:W-:Y:S01]  /*0800*/  CS2R R10, SRZ ;  /* 0x00000000000a7805 */ /* 0x000fe2000001ff00 */
[----:B------:R-:W-:Y:S01]  /*0810*/  VIADD R46, R6, 0x30 ;  /* 0x00000030062e7836 */ /* 0x000fe20000000000 */
[----:B------:R-:W-:Y:S01]  /*0820*/  ISETP.LT.AND P5, PT, R43, R47, !P2 ;  /* 0x0000002f2b00720c */ /* 0x000fe200057a1270 */
[C---:B------:R-:W-:Y:S01]  /*0830*/  @P4 IMAD R29, R27.reuse, R19, R12 ;  /* 0x000000131b1d4224 */ /* 0x040fe200078e020c */
[----:B------:R-:W-:Y:S01]  /*0840*/  CS2R R12, SRZ ;  /* 0x00000000000c7805 */ /* 0x000fe2000001ff00 */
[----:B------:R-:W-:Y:S01]  /*0850*/  @P4 IMAD.WIDE.U32 R18, R27, R18, R24 ;  /* 0x000000121b124225 */ /* 0x000fe200078e0018 */
[----:B------:R2:W4:Y:S01]  /*0860*/  @P6 LDG.E.128 R8, desc[UR4][R20.64] ;  /* 0x0000000414086981 */ /* 0x000522000c1e1d00 */
[----:B------:R-:W-:-:S03]  /*0870*/  ISETP.LT.AND P2, PT, R46, R47, !P2 ;  /* 0x0000002f2e00720c */ /* 0x000fc60005741270 */
[----:B------:R0:W4:Y:S01]  /*0880*/  @P6 LDG.E.128 R12, desc[UR4][R22.64] ;  /* 0x00000004160c6981 */ /* 0x000122000c1e1d00 */
[----:B------:R-:W-:Y:S02]  /*0890*/  @P4 IADD3 R19, R19, R29, RZ ;  /* 0x0000001d13134210 */ /* 0x000fe40007ffe0ff */
[C---:B-1----:R-:W-:Y:S02]  /*08a0*/  @P4 LEA R60, P6, R18.reuse, R60, 0x1 ;  /* 0x0000003c123c4211 */ /* 0x042fe400078c08ff */
[----:B------:R-:W1:Y:S01]  /*08b0*/  @P5 LDC.64 R56, c[0x0][0x228] ;  /* 0x00008a00ff385b82 */ /* 0x000e620000000a00 */
[----:B--2---:R-:W-:Y:S01]  /*08c0*/  @P4 IMAD.MOV.U32 R20, RZ, RZ, R58 ;  /* 0x000000ffff144224 */ /* 0x004fe200078e003a */
[----:B------:R-:W-:Y:S01]  /*08d0*/  @P4 LEA.HI.X R61, R18, R61, R19, 0x1, P6 ;  /* 0x0000003d123d4211 */ /* 0x000fe200030f0c13 */
[----:B------:R-:W-:Y:S01]  /*08e0*/  @P4 IMAD.MOV.U32 R21, RZ, RZ, R53 ;  /* 0x000000ffff154224 */ /* 0x000fe200078e0035 */
[----:B------:R-:W-:Y:S01]  /*08f0*/  @P4 IADD3 R27, P6, R36, 0x10, RZ ;  /* 0x00000010241b4810 */ /* 0x000fe20007fde0ff */
[----:B------:R-:W-:Y:S01]  /*0900*/  @P5 IMAD.MOV.U32 R54, RZ, RZ, R38 ;  /* 0x000000ffff365224 */ /* 0x000fe200078e0026 */
[----:B------:R-:W-:-:S02]  /*0910*/  @P5 MOV R55, R39 ;  /* 0x0000002700375202 */ /* 0x000fc40000000f00 */
[----:B------:R-:W2:Y:S01]  /*0920*/  @P2 LDC.64 R34, c[0x0][0x228] ;  /* 0x00008a00ff222b82 */ /* 0x000ea20000000a00 */
[----:B------:R-:W-:-:S04]  /*0930*/  @P4 IMAD.X R19, RZ, RZ, R37, P6 ;  /* 0x000000ffff134224 */ /* 0x000fc800030e0625 */
[-C--:B0-----:R-:W-:Y:S01]  /*0940*/  @P4 IMAD R18, R19, R16.reuse, RZ ;  /* 0x0000001013124224 */ /* 0x081fe200078e02ff */
[C---:B------:R-:W-:Y:S02]  /*0950*/  @P5 IADD3 R19, P6, R36.reuse, 0x20, RZ ;  /* 0x0000002024135810 */ /* 0x040fe40007fde0ff */
[----:B------:R-:W0:Y:S01]  /*0960*/  @P5 LDC.64 R50, c[0x0][0x248] ;  /* 0x00009200ff325b82 */ /* 0x000e220000000a00 */
[C---:B------:R-:W-:Y:S01]  /*0970*/  @P4 IMAD R25, R27.reuse, R17, R18 ;  /* 0x000000111b194224 */ /* 0x040fe200078e0212 */
[----:B------:R-:W-:Y:S01]  /*0980*/  @P5 IADD3.X R23, RZ, R37, RZ, P6, !PT ;  /* 0x00000025ff175210 */ /* 0x000fe200037fe4ff */
[----:B------:R-:W-:Y:S01]  /*0990*/  @P4 IMAD.WIDE.U32 R16, R27, R16, R20 ;  /* 0x000000101b104225 */ /* 0x000fe200078e0014 */
[----:B------:R-:W-:-:S03]  /*09a0*/  @P5 IADD3 R18, P6, R36, 0x20, RZ ;  /* 0x0000002024125810 */ /* 0x000fc60007fde0ff */
[----:B------:R-:W-:Y:S01]  /*09b0*/  @P4 IMAD.IADD R17, R17, 0x1, R25 ;  /* 0x0000000111114824 */ /* 0x000fe200078e0219 */
[----:B------:R-:W-:Y:S01]  /*09c0*/  @P5 IADD3.X R49, RZ, R37, RZ, P6, !PT ;  /* 0x00000025ff315210 */ /* 0x000fe200037fe4ff */
[----:B------:R-:W0:Y:S01]  /*09d0*/  @P5 LDC.64 R30, c[0x0][0x210] ;  /* 0x00008400ff1e5b82 */ /* 0x000e220000000a00 */
[C---:B---3--:R-:W-:Y:S01]  /*09e0*/  @P4 LEA R32, P6, R16.reuse, R32, 0x1 ;  /* 0x0000002010204211 */ /* 0x048fe200078c08ff */
[-C--:B-1----:R-:W-:Y:S01]  /*09f0*/  @P5 IMAD R20, R23, R56.reuse, RZ ;  /* 0x0000003817145224 */ /* 0x082fe200078e02ff */
[----:B------:R-:W-:Y:S01]  /*0a00*/  CS2R R22, SRZ ;  /* 0x0000000000167805 */ /* 0x000fe2000001ff00 */
[C---:B------:R-:W-:Y:S01]  /*0a10*/  @P5 IMAD.WIDE.U32 R54, R19.reuse, R56, R54 ;  /* 0x0000003813365225 */ /* 0x040fe200078e0036 */
[----:B------:R-:W-:Y:S02]  /*0a20*/  @P4 LEA.HI.X R33, R16, R33, R17, 0x1, P6 ;  /* 0x0000002110214211 */ /* 0x000fe400030f0c11 */
[----:B------:R-:W-:Y:S01]  /*0a30*/  @P2 IADD3 R52, P6, R36, 0x30, RZ ;  /* 0x0000003024342810 */ /* 0x000fe20007fde0ff */
[----:B------:R-:W1:Y:S01]  /*0a40*/  @P2 LDC.64 R24, c[0x0][0x248] ;  /* 0x00009200ff182b82 */ /* 0x000e620000000a00 */
[----:B------:R-:W-:-:S02]  /*0a50*/  @P5 IMAD R57, R19, R57, R20 ;  /* 0x0000003913395224 */ /* 0x000fc400078e0214 */
[----:B------:R-:W-:Y:S01]  /*0a60*/  @P2 IADD3.X R21, RZ, R37, RZ, P6, !PT ;  /* 0x00000025ff152210 */ /* 0x000fe200037fe4ff */
[----:B------:R-:W-:Y:S02]  /*0a70*/  @P5 IMAD.MOV.U32 R16, RZ, RZ, R58 ;  /* 0x000000ffff105224 */ /* 0x000fe400078e003a */
[----:B------:R-:W-:Y:S02]  /*0a80*/  @P5 IMAD.MOV.U32 R17, RZ, RZ, R53 ;  /* 0x000000ffff115224 */ /* 0x000fe400078e0035 */
[----:B------:R-:W3:Y:S01]  /*0a90*/  @P2 LDC.64 R28, c[0x0][0x210] ;  /* 0x00008400ff1c2b82 */ /* 0x000ee20000000a00 */
[----:B--2---:R-:W-:Y:S01]  /*0aa0*/  @P2 IMAD R56, R21, R34, RZ ;  /* 0x0000002215382224 */ /* 0x004fe200078e02ff */
[----:B------:R-:W-:Y:S01]  /*0ab0*/  CS2R R20, SRZ ;  /* 0x0000000000147805 */ /* 0x000fe2000001ff00 */
[----:B0-----:R-:W-:Y:S02]  /*0ac0*/  @P5 IMAD R49, R49, R50, RZ ;  /* 0x0000003231315224 */ /* 0x001fe400078e02ff */
[----:B------:R-:W-:-:S02]  /*0ad0*/  @P2 IMAD R35, R52, R35, R56 ;  /* 0x0000002334232224 */ /* 0x000fc400078e0238 */
[C---:B------:R-:W-:Y:S01]  /*0ae0*/  @P5 IMAD R49, R18.reuse, R51, R49 ;  /* 0x0000003312315224 */ /* 0x040fe200078e0231 */
[----:B------:R-:W0:Y:S01]  /*0af0*/  @P5 LDC.64 R26, c[0x0][0x240] ;  /* 0x00009000ff1a5b82 */ /* 0x000e220000000a00 */
[----:B------:R-:W-:Y:S01]  /*0b00*/  @P5 IMAD.WIDE.U32 R50, R18, R50, R16 ;  /* 0x0000003212325225 */ /* 0x000fe200078e0010 */
[----:B------:R2:W4:Y:S01]  /*0b10*/  @P4 LDG.E.128 R20, desc[UR4][R32.64] ;  /* 0x0000000420144981 */ /* 0x000522000c1e1d00 */
[----:B------:R-:W-:Y:S02]  /*0b20*/  CS2R R16, SRZ ;  /* 0x0000000000107805 */ /* 0x000fe4000001ff00 */
[----:B------:R-:W-:Y:S02]  /*0b30*/  CS2R R18, SRZ ;  /* 0x0000000000127805 */ /* 0x000fe4000001ff00 */
[----:B------:R-:W-:Y:S01]  /*0b40*/  @P2 IADD3 R56, P6, R36, 0x30, RZ ;  /* 0x0000003024382810 */ /* 0x000fe20007fde0ff */
[----:B------:R-:W-:-:S03]  /*0b50*/  @P5 IMAD.IADD R55, R55, 0x1, R57 ;  /* 0x0000000137375824 */ /* 0x000fc600078e0239 */
[----:B------:R-:W4:Y:S01]  /*0b60*/  @P4 LDG.E.128 R16, desc[UR4][R60.64] ;  /* 0x000000043c104981 */ /* 0x000f22000c1e1d00 */
[----:B--2---:R-:W2:Y:S01]  /*0b70*/  @P2 LDC.64 R32, c[0x0][0x240] ;  /* 0x00009000ff202b82 */ /* 0x004ea20000000a00 */
[----:B------:R-:W-:Y:S01]  /*0b80*/  @P5 LEA R36, P4, R54, R30, 0x1 ;  /* 0x0000001e36245211 */ /* 0x000fe200078808ff */
[----:B------:R-:W-:Y:S02]  /*0b90*/  @P2 IMAD.X R30, RZ, RZ, R37, P6 ;  /* 0x000000ffff1e2224 */ /* 0x000fe400030e0625 */
[----:B------:R-:W-:Y:S01]  /*0ba0*/  @P2 IMAD.WIDE.U32 R38, R52, R34, R38 ;  /* 0x0000002234262225 */ /* 0x000fe200078e0026 */
[----:B------:R-:W-:-:S03]  /*0bb0*/  @P5 LEA.HI.X R37, R54, R31, R55, 0x1, P4 ;  /* 0x0000001f36255211 */ /* 0x000fc600020f0c37 */
[----:B-1----:R-:W-:Y:S02]  /*0bc0*/  @P2 IMAD R30, R30, R24, RZ ;  /* 0x000000181e1e2224 */ /* 0x002fe400078e02ff */
[----:B------:R-:W-:Y:S01]  /*0bd0*/  @P2 IMAD.MOV.U32 R59, RZ, RZ, R53 ;  /* 0x000000ffff3b2224 */ /* 0x000fe200078e0035 */
[----:B---3--:R-:W-:Y:S01]  /*0be0*/  @P2 LEA R52, P4, R38, R28, 0x1 ;  /* 0x0000001c26342211 */ /* 0x008fe200078808ff */
[----:B------:R-:W-:Y:S01]  /*0bf0*/  @P2 IMAD.IADD R35, R39, 0x1, R35 ;  /* 0x0000000127232824 */ /* 0x000fe200078e0223 */
[----:B------:R-:W-:Y:S01]  /*0c00*/  @P5 IADD3 R49, R51, R49, RZ ;  /* 0x0000003133315210 */ /* 0x000fe20007ffe0ff */
[----:B------:R-:W-:Y:S01]  /*0c10*/  @P2 IMAD R31, R56, R25, R30 ;  /* 0x00000019381f2224 */ /* 0x000fe200078e021e */
[----:B0-----:R-:W-:Y:S01]  /*0c20*/  @P5 LEA R34, P6, R50, R26, 0x1 ;  /* 0x0000001a32225211 */ /* 0x001fe200078c08ff */
[----:B------:R-:W-:Y:S01]  /*0c30*/  @P2 IMAD.WIDE.U32 R58, R56, R24, R58 ;  /* 0x00000018383a2225 */ /* 0x000fe200078e003a */
[----:B------:R-:W-:Y:S02]  /*0c40*/  @P2 LEA.HI.X R53, R38, R29, R35, 0x1, P4 ;  /* 0x0000001d26352211 */ /* 0x000fe400020f0c23 */
[----:B------:R-:W-:-:S02]  /*0c50*/  CS2R R24, SRZ ;  /* 0x0000000000187805 */ /* 0x000fc4000001ff00 */
[----:B------:R-:W-:Y:S02]  /*0c60*/  @P5 LEA.HI.X R35, R50, R27, R49, 0x1, P6 ;  /* 0x0000001b32235211 */ /* 0x000fe400030f0c31 */
[----:B------:R-:W-:Y:S02]  /*0c70*/  CS2R R26, SRZ ;  /* 0x00000000001a7805 */ /* 0x000fe4000001ff00 */
[----:B------:R-:W-:Y:S02]  /*0c80*/  @P2 IADD3 R38, R59, R31, RZ ;  /* 0x0000001f3b262210 */ /* 0x000fe40007ffe0ff */
[----:B------:R-:W-:Y:S02]  /*0c90*/  CS2R R28, SRZ ;  /* 0x00000000001c7805 */ /* 0x000fe4000001ff00 */
[----:B------:R-:W-:Y:S02]  /*0ca0*/  CS2R R30, SRZ ;  /* 0x00000000001e7805 */ /* 0x000fe4000001ff00 */
[C---:B--2---:R-:W-:Y:S01]  /*0cb0*/  @P2 LEA R50, P4, R58.reuse, R32, 0x1 ;  /* 0x000000203a322211 */ /* 0x044fe200078808ff */
[----:B------:R0:W2:Y:S03]  /*0cc0*/  @P5 LDG.E.128 R24, desc[UR4][R36.64] ;  /* 0x0000000424185981 */ /* 0x0000a6000c1e1d00 */
[----:B------:R-:W-:-:S02]  /*0cd0*/  @P2 LEA.HI.X R51, R58, R33, R38, 0x1, P4 ;  /* 0x000000213a332211 */ /* 0x000fc400020f0c26 */
[----:B------:R-:W-:Y:S01]  /*0ce0*/  CS2R R32, SRZ ;  /* 0x0000000000207805 */ /* 0x000fe2000001ff00 */
[----:B------:R1:W3:Y:S01]  /*0cf0*/  @P5 LDG.E.128 R28, desc[UR4][R34.64] ;  /* 0x00000004221c5981 */ /* 0x0002e2000c1e1d00 */
[----:B------:R-:W-:Y:S02]  /*0d00*/  CS2R R38, SRZ ;  /* 0x0000000000267805 */ /* 0x000fe4000001ff00 */
[----:B0-----:R-:W-:Y:S02]  /*0d10*/  CS2R R36, SRZ ;  /* 0x0000000000247805 */ /* 0x001fe4000001ff00 */
[----:B-1----:R-:W-:-:S04]  /*0d20*/  CS2R R34, SRZ ;  /* 0x0000000000227805 */ /* 0x002fc8000001ff00 */
[----:B------:R0:W3:Y:S04]  /*0d30*/  @P2 LDG.E.128 R36, desc[UR4][R50.64] ;  /* 0x0000000432242981 */ /* 0x0000e8000c1e1d00 */
[----:B------:R1:W3:Y:S01]  /*0d40*/  @P2 LDG.E.128 R32, desc[UR4][R52.64] ;  /* 0x0000000434202981 */ /* 0x0002e2000c1e1d00 */
[----:B------:R-:W-:Y:S02]  /*0d50*/  ISETP.NE.AND P5, PT, R45, RZ, PT ;  /* 0x000000ff2d00720c */ /* 0x000fe40003fa5270 */
[----:B------:R-:W-:Y:S01]  /*0d60*/  @P0 LEA R48, R0, R48, 0x6 ;  /* 0x0000003000300211 */ /* 0x000fe200078e30ff */
[----:B------:R-:W-:Y:S01]  /*0d70*/  BSSY B0, `(.L_x_3677) ;  /* 0x00000a3000007945 */ /* 0x000fe20003800000 */
[-C--:B------:R-:W-:Y:S02]  /*0d80*/  ISETP.GE.AND P4, PT, R44, R47.reuse, PT ;  /* 0x0000002f2c00720c */ /* 0x080fe40003f86270 */
[----:B------:R-:W-:Y:S01]  /*0d90*/  ISETP.GE.AND P2, PT, R43, R47, PT ;  /* 0x0000002f2b00720c */ /* 0x000fe20003f46270 */
[C---:B----4-:R-:W-:Y:S01]  /*0da0*/  IMAD.U32 R49, R8.reuse, 0x10000, RZ ;  /* 0x0001000008317824 */ /* 0x050fe200078e00ff */
[----:B------:R-:W-:-:S02]  /*0db0*/  LOP3.LUT R8, R8, 0xffff0000, RZ, 0xc0, !PT ;  /* 0xffff000008087812 */ /* 0x000fc400078ec0ff */
[C---:B------:R-:W-:Y:S01]  /*0dc0*/  LOP3.LUT R59, R12.reuse, 0xffff0000, RZ, 0xc0, !PT ;  /* 0xffff00000c3b7812 */ /* 0x040fe200078ec0ff */
[C---:B------:R-:W-:Y:S01]  /*0dd0*/  IMAD.U32 R54, R9.reuse, 0x10000, RZ ;  /* 0x0001000009367824 */ /* 0x040fe200078e00ff */
[----:B------:R-:W-:Y:S01]  /*0de0*/  LOP3.LUT R55, R9, 0xffff0000, RZ, 0xc0, !PT ;  /* 0xffff000009377812 */ /* 0x000fe200078ec0ff */
[----:B------:R-:W-:Y:S01]  /*0df0*/  IMAD.U32 R58, R12, 0x10000, RZ ;  /* 0x000100000c3a7824 */ /* 0x000fe200078e00ff */
[----:B------:R-:W-:Y:S01]  /*0e00*/  SHF.L.U32 R9, R10, 0x10, RZ ;  /* 0x000000100a097819 */ /* 0x000fe200000006ff */
[----:B------:R-:W-:Y:S01]  /*0e10*/  FMUL.FTZ R8, R8, R59 ;  /* 0x0000003b08087220 */ /* 0x000fe20000410000 */
[----:B------:R-:W-:Y:S02]  /*0e20*/  LOP3.LUT R57, R10, 0xffff0000, RZ, 0xc0, !PT ;  /* 0xffff00000a397812 */ /* 0x000fe400078ec0ff */
[C---:B0-----:R-:W-:Y:S02]  /*0e30*/  SHF.L.U32 R51, R13.reuse, 0x10, RZ ;  /* 0x000000100d337819 */ /* 0x041fe400000006ff */
[----:B------:R-:W-:Y:S01]  /*0e40*/  LOP3.LUT R50, R13, 0xffff0000, RZ, 0xc0, !PT ;  /* 0xffff00000d327812 */ /* 0x000fe200078ec0ff */
[C---:B------:R-:W-:Y:S01]  /*0e50*/  IMAD.U32 R13, R15.reuse, 0x10000, RZ ;  /* 0x000100000f0d7824 */ /* 0x040fe200078e00ff */
[----:B------:R-:W-:Y:S01]  /*0e60*/  LOP3.LUT R10, R15, 0xffff0000, RZ, 0xc0, !PT ;  /* 0xffff00000f0a7812 */ /* 0x000fe200078ec0ff */
[C---:B------:R-:W-:Y:S01]  /*0e70*/  IMAD.U32 R12, R14.reuse, 0x10000, RZ ;  /* 0x000100000e0c7824 */ /* 0x040fe200078e00ff */
[----:B------:R-:W-:Y:S01]  /*0e80*/  LOP3.LUT R14, R14, 0xffff0000, RZ, 0xc0, !PT ;  /* 0xffff00000e0e7812 */ /* 0x000fe200078ec0ff */
[----:B------:R-:W-:Y:S01]  /*0e90*/  IMAD.U32 R56, R11, 0x10000, RZ ;  /* 0x000100000b387824 */ /* 0x000fe200078e00ff */
[C---:B-1----:R-:W-:Y:S01]  /*0ea0*/  LOP3.LUT R52, R20.reuse, 0xffff0000, RZ, 0xc0, !PT ;  /* 0xffff000014347812 */ /* 0x042fe200078ec0ff */
[----:B------:R-:W-:Y:S01]  /*0eb0*/  IMAD.U32 R15, R20, 0x10000, RZ ;  /* 0x00010000140f7824 */ /* 0x000fe200078e00ff */
[----:B------:R-:W-:-:S02]  /*0ec0*/  LOP3.LUT R53, R16, 0xffff0000, RZ, 0xc0, !PT ;  /* 0xffff000010357812 */ /* 0x000fc400078ec0ff */
[----:B------:R-:W-:-:S03]  /*0ed0*/  SHF.L.U32 R16, R16, 0x10, RZ ;  /* 0x0000001010107819 */ /* 0x000fc600000006ff */
[----:B------:R-:W-:Y:S01]  /*0ee0*/  FMUL.FTZ R59, R53, R52 ;  /* 0x00000034353b7220 */ /* 0x000fe20000410000 */
[----:B------:R-:W-:Y:S01]  /*0ef0*/  FFMA.FTZ R53, R49, R58, R8 ;  /* 0x0000003a31357223 */ /* 0x000fe20000010008 */
[----:B------:R-:W-:Y:S01]  /*0f00*/  SHF.L.U32 R49, R21, 0x10, RZ ;  /* 0x0000001015317819 */ /* 0x000fe200000006ff */
[C---:B------:R-:W-:Y:S02]  /*0f10*/  IMAD.U32 R8, R17.reuse, 0x10000, RZ ;  /* 0x0001000011087824 */ /* 0x040fe400078e00ff */
[----:B------:R-:W-:Y:S01]  /*0f20*/  FFMA.FTZ R15, R16, R15, R59 ;  /* 0x0000000f100f7223 */ /* 0x000fe2000001003b */
[----:B------:R-:W-:Y:S02]  /*0f30*/  LOP3.LUT R17, R17, 0xffff0000, RZ, 0xc0, !PT ;  /* 0xffff000011117812 */ /* 0x000fe400078ec0ff */
[----:B------:R-:W-:Y:S01]  /*0f40*/  LOP3.LUT R16, R21, 0xffff0000, RZ, 0xc0, !PT ;  /* 0xffff000015107812 */ /* 0x000fe200078ec0ff */
[----:B------:R-:W-:Y:S01]  /*0f50*/  FFMA.FTZ R20, R8, R49, R15 ;  /* 0x0000003108147223 */ /* 0x000fe2000001000f */
[----:B------:R-:W-:Y:S01]  /*0f60*/  FFMA.FTZ R54, R54, R51, R53 ;  /* 0x0000003336367223 */ /* 0x000fe20000010035 */
[----:B------:R-:W-:-:S02]  /*0f70*/  IMAD.U32 R8, R18, 0x10000, RZ ;  /* 0x0001000012087824 */ /* 0x000fc400078e00ff */
[----:B------:R-:W-:Y:S02]  /*0f80*/  IMAD.U32 R15, R22, 0x10000, RZ ;  /* 0x00010000160f7824 */ /* 0x000fe400078e00ff */
[----:B------:R-:W-:Y:S01]  /*0f90*/  FFMA.FTZ R17, R17, R16, R20 ;  /* 0x0000001011117223 */ /* 0x000fe20000010014 */
[----:B------:R-:W-:-:S03]  /*0fa0*/  FFMA.FTZ R50, R55, R50, R54 ;  /* 0x0000003237327223 */ /* 0x000fc60000010036 */
[----:B------:R-:W-:Y:S01]  /*0fb0*/  FFMA.FTZ R17, R8, R15, R17 ;  /* 0x0000000f08117223 */ /* 0x000fe20000010011 */
[----:B------:R-:W-:Y:S01]  /*0fc0*/  FFMA.FTZ R12, R9, R12, R50 ;  /* 0x0000000c090c7223 */ /* 0x000fe20000010032 */
[C---:B------:R-:W-:Y:S01]  /*0fd0*/  IMAD.U32 R15, R23.reuse, 0x10000, RZ ;  /* 0x00010000170f7824 */ /* 0x040fe200078e00ff */
[----:B------:R-:W-:Y:S01]  /*0fe0*/  LOP3.LUT R8, R23, 0xffff0000, RZ, 0xc0, !PT ;  /* 0xffff000017087812 */ /* 0x000fe200078ec0ff */
[C---:B--2---:R-:W-:Y:S01]  /*0ff0*/  IMAD.U32 R21, R24.reuse, 0x10000, RZ ;  /* 0x0001000018157824 */ /* 0x044fe200078e00ff */
[----:B------:R-:W-:Y:S02]  /*1000*/  LOP3.LUT R24, R24, 0xffff0000, RZ, 0xc0, !PT ;  /* 0xffff000018187812 */ /* 0x000fe400078ec0ff */
[----:B------:R-:W-:Y:S02]  /*1010*/  LOP3.LUT R9, R22, 0xffff0000, RZ, 0xc0, !PT ;  /* 0xffff000016097812 */ /* 0x000fe400078ec0ff */
[C---:B---3--:R-:W-:Y:S02]  /*1020*/  SHF.L.U32 R50, R28.reuse, 0x10, RZ ;  /* 0x000000101c327819 */ /* 0x048fe400000006ff */
[----:B------:R-:W-:Y:S01]  /*1030*/  LOP3.LUT R23, R28, 0xffff0000, RZ, 0xc0, !PT ;  /* 0xffff00001c177812 */ /* 0x000fe200078ec0ff */
[C---:B------:R-:W-:Y:S01]  /*1040*/  IMAD.U32 R28, R29.reuse, 0x10000, RZ ;  /* 0x000100001d1c7824 */ /* 0x040fe200078e00ff */
[----:B------:R-:W-:-:S02]  /*1050*/  LOP3.LUT R20, R29, 0xffff0000, RZ, 0xc0, !PT ;  /* 0xffff00001d147812 */ /* 0x000fc400078ec0ff */
[----:B------:R-:W-:Y:S01]  /*1060*/  LOP3.LUT R18, R18, 0xffff0000, RZ, 0xc0, !PT ;  /* 0xffff000012127812 */ /* 0x000fe200078ec0ff */
[----:B------:R-:W-:Y:S01]  /*1070*/  FMUL.FTZ R24, R24, R23 ;  /* 0x0000001718187220 */ /* 0x000fe20000410000 */
[----:B------:R-:W-:Y:S02]  /*1080*/  LOP3.LUT R29, R36, 0xffff0000, RZ, 0xc0, !PT ;  /* 0xffff0000241d7812 */ /* 0x000fe400078ec0ff */
[----:B------:R-:W-:Y:S01]  /*1090*/  LOP3.LUT R22, R32, 0xffff0000, RZ, 0xc0, !PT ;  /* 0xffff000020167812 */ /* 0x000fe200078ec0ff */
[----:B------:R-:W-:Y:S01]  /*10a0*/  FFMA.FTZ R9, R18, R9, R17 ;  /* 0x0000000912097223 */ /* 0x000fe20000010011 */
[----:B------:R-:W-:Y:S01]  /*10b0*/  IMAD.U32 R32, R32, 0x10000, RZ ;  /* 0x0001000020207824 */ /* 0x000fe200078e00ff */
[----:B------:R-:W-:Y:S01]  /*10c0*/  SHF.L.U32 R17, R25, 0x10, RZ ;  /* 0x0000001019117819 */ /* 0x000fe200000006ff */
[----:B------:R-:W-:Y:S02]  /*10d0*/  IMAD.U32 R23, R36, 0x10000, RZ ;  /* 0x0001000024177824 */ /* 0x000fe400078e00ff */
[----:B------:R-:W-:Y:S01]  /*10e0*/  FMUL.FTZ R29, R22, R29 ;  /* 0x0000001d161d7220 */ /* 0x000fe20000410000 */
[----:B------:R-:W-:Y:S01]  /*10f0*/  FFMA.FTZ R24, R21, R50, R24 ;  /* 0x0000003215187223 */ /* 0x000fe20000010018 */
[----:B------:R-:W-:Y:S01]  /*1100*/  SHF.L.U32 R21, R33, 0x10, RZ ;  /* 0x0000001021157819 */ /* 0x000fe200000006ff */
[----:B------:R-:W-:-:S02]  /*1110*/  IMAD.U32 R22, R37, 0x10000, RZ ;  /* 0x0001000025167824 */ /* 0x000fc400078e00ff */
[----:B------:R-:W-:Y:S01]  /*1120*/  FFMA.FTZ R32, R32, R23, R29 ;  /* 0x0000001720207223 */ /* 0x000fe2000001001d */
[----:B------:R-:W-:Y:S01]  /*1130*/  FFMA.FTZ R57, R57, R14, R12 ;  /* 0x0000000e39397223 */ /* 0x000fe2000001000c */
[----:B------:R-:W-:Y:S01]  /*1140*/  LOP3.LUT R25, R25, 0xffff0000, RZ, 0xc0, !PT ;  /* 0xffff000019197812 */ /* 0x000fe200078ec0ff */
[----:B------:R-:W-:Y:S01]  /*1150*/  FFMA.FTZ R28, R17, R28, R24 ;  /* 0x0000001c111c7223 */ /* 0x000fe20000010018 */
[----:B------:R-:W-:Y:S01]  /*1160*/  SHF.L.U32 R12, R19, 0x10, RZ ;  /* 0x00000010130c7819 */ /* 0x000fe200000006ff */
[----:B------:R-:W-:Y:S01]  /*1170*/  FFMA.FTZ R22, R21, R22, R32 ;  /* 0x0000001615167223 */ /* 0x000fe20000010020 */
[----:B------:R-:W-:Y:S02]  /*1180*/  LOP3.LUT R33, R33, 0xffff0000, RZ, 0xc0, !PT ;  /* 0xffff000021217812 */ /* 0x000fe400078ec0ff */
[----:B------:R-:W-:Y:S01]  /*1190*/  LOP3.LUT R24, R37, 0xffff0000, RZ, 0xc0, !PT ;  /* 0xffff000025187812 */ /* 0x000fe200078ec0ff */
[----:B------:R-:W-:Y:S01]  /*11a0*/  FFMA.FTZ R56, R56, R13, R57 ;  /* 0x0000000d38387223 */ /* 0x000fe20000010039 */
[----:B------:R-:W-:-:S02]  /*11b0*/  IMAD.U32 R13, R26, 0x10000, RZ ;  /* 0x000100001a0d7824 */ /* 0x000fc400078e00ff */
[----:B------:R-:W-:Y:S01]  /*11c0*/  FFMA.FTZ R28, R25, R20, R28 ;  /* 0x00000014191c7223 */ /* 0x000fe2000001001c */
[----:B------:R-:W-:Y:S01]  /*11d0*/  IMAD.U32 R18, R30, 0x10000, RZ ;  /* 0x000100001e127824 */ /* 0x000fe200078e00ff */
[----:B------:R-:W-:Y:S01]  /*11e0*/  SHF.L.U32 R20, R38, 0x10, RZ ;  /* 0x0000001026147819 */ /* 0x000fe200000006ff */
[----:B------:R-:W-:Y:S01]  /*11f0*/  FFMA.FTZ R12, R12, R15, R9 ;  /* 0x0000000f0c0c7223 */ /* 0x000fe20000010009 */
        /* <DEDUP_REMOVED lines=8> */
[----:B------:R-:W-:Y:S01]  /*1280*/  IMAD.U32 R9, R27, 0x10000, RZ ;  /* 0x000100001b097824 */ /* 0x000fe200078e00ff */
[----:B------:R-:W-:Y:S01]  /*1290*/  SHF.L.U32 R16, R31, 0x10, RZ ;  /* 0x000000101f107819 */ /* 0x000fe200000006ff */
[----:B------:R-:W-:Y:S01]  /*12a0*/  FFMA.FTZ R26, R26, R15, R13 ;  /* 0x0000000f1a1a7223 */ /* 0x000fe2000001000d */
[----:B------:R-:W-:Y:S02]  /*12b0*/  IMAD.U32 R13, R35, 0x10000, RZ ;  /* 0x00010000230d7824 */ /* 0x000fe400078e00ff */
[----:B------:R-:W-:Y:S01]  /*12c0*/  FFMA.FTZ R34, R34, R21, R17 ;  /* 0x0000001522227223 */ /* 0x000fe20000010011 */
[----:B------:R-:W-:Y:S02]  /*12d0*/  IMAD.U32 R18, R39, 0x10000, RZ ;  /* 0x0001000027127824 */ /* 0x000fe400078e00ff */
[----:B------:R-:W-:Y:S01]  /*12e0*/  FFMA.FTZ R26, R9, R16, R26 ;  /* 0x00000010091a7223 */ /* 0x000fe2000001001a */
[----:B------:R-:W-:-:S02]  /*12f0*/  LOP3.LUT R11, R11, 0xffff0000, RZ, 0xc0, !PT ;  /* 0xffff00000b0b7812 */ /* 0x000fc400078ec0ff */
[----:B------:R-:W-:Y:S01]  /*1300*/  LOP3.LUT R19, R19, 0xffff0000, RZ, 0xc0, !PT ;  /* 0xffff000013137812 */ /* 0x000fe200078ec0ff */
[----:B------:R-:W-:Y:S01]  /*1310*/  FFMA.FTZ R18, R13, R18, R34 ;  /* 0x000000120d127223 */ /* 0x000fe20000010022 */
[----:B------:R-:W-:Y:S02]  /*1320*/  LOP3.LUT R27, R27, 0xffff0000, RZ, 0xc0, !PT ;  /* 0xffff00001b1b7812 */ /* 0x000fe400078ec0ff */
[----:B------:R-:W-:Y:S02]  /*1330*/  LOP3.LUT R14, R31, 0xffff0000, RZ, 0xc0, !PT ;  /* 0xffff00001f0e7812 */ /* 0x000fe400078ec0ff */
[----:B------:R-:W-:Y:S02]  /*1340*/  LOP3.LUT R35, R35, 0xffff0000, RZ, 0xc0, !PT ;  /* 0xffff000023237812 */ /* 0x000fe400078ec0ff */
[----:B------:R-:W-:Y:S01]  /*1350*/  LOP3.LUT R16, R39, 0xffff0000, RZ, 0xc0, !PT ;  /* 0xffff000027107812 */ /* 0x000fe200078ec0ff */
[----:B------:R-:W-:Y:S01]  /*1360*/  FFMA.FTZ R10, R11, R10, R56 ;  /* 0x0000000a0b0a7223 */ /* 0x000fe20000010038 */
[----:B------:R-:W-:Y:S01]  /*1370*/  FFMA.FTZ R12, R19, R8, R12 ;  /* 0x00000008130c7223 */ /* 0x000fe2000001000c */
[----:B------:R-:W-:-:S02]  /*1380*/  FFMA.FTZ R26, R27, R14, R26 ;  /* 0x0000000e1b1a7223 */ /* 0x000fc4000001001a */
        /* <DEDUP_REMOVED lines=28> */
[----:B------:R-:W3:Y:S04]  /*1550*/  SHFL.BFLY PT, R18, R17, 0x1, 0x1f ;  /* 0x0c201f0011127f89 */ /* 0x000ee800000e0000 */
[----:B------:R-:W4:Y:S01]  /*1560*/  SHFL.BFLY PT, R22, R19, 0x1, 0x1f ;  /* 0x0c201f0013167f89 */ /* 0x000f2200000e0000 */
[----:B------:R-:W-:Y:S01]  /*1570*/  @P0 SHF.R.S32.HI R11, RZ, 0x1f, R48 ;  /* 0x0000001fff0b0819 */ /* 0x000fe20000011430 */
[----:B------:R-:W-:-:S03]  /*1580*/  IMAD.MOV.U32 R10, RZ, RZ, RZ ;  /* 0x000000ffff0a7224 */ /* 0x000fc600078e00ff */
[----:B------:R-:W-:-:S04]  /*1590*/  @P0 LEA.HI R11, R11, R48, RZ, 0x6 ;  /* 0x000000300b0b0211 */ /* 0x000fc800078f30ff */
[----:B------:R-:W-:Y:S02]  /*15a0*/  @P0 LOP3.LUT R10, R11, 0xffffffc0, RZ, 0xc0, !PT ;  /* 0xffffffc00b0a0812 */ /* 0x000fe400078ec0ff */
[----:B------:R-:W-:Y:S01]  /*15b0*/  ISETP.GE.AND P0, PT, R46, R47, PT ;  /* 0x0000002f2e00720c */ /* 0x000fe20003f06270 */
[----:B0-----:R-:W-:Y:S01]  /*15c0*/  FADD.FTZ R20, R12, R13 ;  /* 0x0000000d0c147221 */ /* 0x001fe20000010000 */
[----:B--2---:R-:W-:Y:S01]  /*15d0*/  FADD.FTZ R15, R15, R16 ;  /* 0x000000100f0f7221 */ /* 0x004fe20000010000 */
[----:B---3--:R-:W-:Y:S01]  /*15e0*/  FADD.FTZ R18, R17, R18 ;  /* 0x0000001211127221 */ /* 0x008fe20000010000 */
[----:B----4-:R-:W-:Y:S01]  /*15f0*/  FADD.FTZ R19, R19, R22 ;  /* 0x0000001613137221 */ /* 0x010fe20000010000 */
[----:B------:R-:W-:Y:S08]  /*1600*/  @P5 BRA `(.L_x_3678) ;  /* 0x0000000000645947 */ /* 0x000ff00003800000 */
[----:B------:R-:W0:Y:S01]  /*1610*/  LDC.64 R16, c[0x0][0x278] ;  /* 0x00009e00ff107b82 */ /* 0x000e220000000a00 */
[----:B------:R-:W-:Y:S01]  /*1620*/  SHF.R.S32.HI R14, RZ, 0x1f, R10 ;  /* 0x0000001fff0e7819 */ /* 0x000fe2000001140a */
[----:B------:R-:W-:Y:S01]  /*1630*/  ULDC.64 UR8, c[0x0][0x280] ;  /* 0x0000a00000087ab9 */ /* 0x000fe20000000a00 */
[----:B------:R-:W-:Y:S02]  /*1640*/  IADD3 R12, P5, R5, R10, RZ ;  /* 0x0000000a050c7210 */ /* 0x000fe40007fbe0ff */
[----:B------:R-:W-:Y:S02]  /*1650*/  FSEL R15, R15, RZ, !P4 ;  /* 0x000000ff0f0f7208 */ /* 0x000fe40006000000 */
[----:B------:R-:W-:Y:S02]  /*1660*/  LEA.HI.X.SX32 R13, R5, R14, 0x1, P5 ;  /* 0x0000000e050d7211 */ /* 0x000fe400028f0eff */
[----:B------:R-:W-:Y:S01]  /*1670*/  FSEL R19, R19, RZ, !P0 ;  /* 0x000000ff13137208 */ /* 0x000fe20004000000 */
[----:B0-----:R-:W-:-:S02]  /*1680*/  IMAD R14, R16, UR7, RZ ;  /* 0x00000007100e7c24 */ /* 0x001fc4000f8e02ff */
[----:B------:R-:W-:-:S04]  /*1690*/  IMAD.WIDE.U32 R12, R16, UR6, R12 ;  /* 0x00000006100c7c25 */ /* 0x000fc8000f8e000c */
[----:B------:R-:W-:Y:S01]  /*16a0*/  IMAD R11, R17, UR6, R14 ;  /* 0x00000006110b7c24 */ /* 0x000fe2000f8e020e */
[----:B------:R-:W-:Y:S01]  /*16b0*/  FSEL R17, R18, RZ, !P2 ;  /* 0x000000ff12117208 */ /* 0x000fe20005000000 */
[----:B------:R-:W-:Y:S02]  /*16c0*/  IMAD R14, R41, UR8, RZ ;  /* 0x00000008290e7c24 */ /* 0x000fe4000f8e02ff */
[----:B------:R-:W-:Y:S02]  /*16d0*/  IMAD.IADD R13, R13, 0x1, R11 ;  /* 0x000000010d0d7824 */ /* 0x000fe400078e020b */
[C---:B------:R-:W-:Y:S02]  /*16e0*/  IMAD R11, R7.reuse, UR9, R14 ;  /* 0x00000009070b7c24 */ /* 0x040fe4000f8e020e */
[----:B------:R-:W-:Y:S01]  /*16f0*/  IMAD.WIDE.U32 R12, R7, UR8, R12 ;  /* 0x00000008070c7c25 */ /* 0x000fe2000f8e000c */
[----:B------:R-:W-:Y:S02]  /*1700*/  ULDC.64 UR8, c[0x0][0x260] ;  /* 0x0000980000087ab9 */ /* 0x000fe40000000a00 */
[----:B------:R-:W-:-:S04]  /*1710*/  IADD3 R6, P5, R6, R12, RZ ;  /* 0x0000000c06067210 */ /* 0x000fc80007fbe0ff */
[----:B------:R-:W-:Y:S02]  /*1720*/  IADD3.X R13, R42, R13, R11, P5, !PT ;  /* 0x0000000d2a0d7210 */ /* 0x000fe40002ffe40b */
[----:B------:R-:W-:Y:S02]  /*1730*/  LEA R12, P5, R6, UR8, 0x2 ;  /* 0x00000008060c7c11 */ /* 0x000fe4000f8a10ff */
[----:B------:R-:W-:Y:S02]  /*1740*/  FSEL R11, R20, RZ, !P3 ;  /* 0x000000ff140b7208 */ /* 0x000fe40005800000 */
[----:B------:R-:W-:-:S05]  /*1750*/  LEA.HI.X R13, R6, UR9, R13, 0x2, P5 ;  /* 0x00000009060d7c11 */ /* 0x000fca000a8f140d */
[----:B------:R0:W-:Y:S04]  /*1760*/  STG.E desc[UR4][R12.64], R11 ;  /* 0x0000000b0c007986 */ /* 0x0001e8000c101904 */
[----:B------:R0:W-:Y:S04]  /*1770*/  STG.E desc[UR4][R12.64+0x40], R15 ;  /* 0x0000400f0c007986 */ /* 0x0001e8000c101904 */
[----:B------:R0:W-:Y:S04]  /*1780*/  STG.E desc[UR4][R12.64+0x80], R17 ;  /* 0x000080110c007986 */ /* 0x0001e8000c101904 */
[----:B------:R0:W-:Y:S02]  /*1790*/  STG.E desc[UR4][R12.64+0xc0], R19 ;  /* 0x0000c0130c007986 */ /* 0x0001e4000c101904 */
.L_x_3678:
[----:B------:R-:W-:Y:S05]  /*17a0*/  BSYNC B0 ;  /* 0x0000000000007941 */ /* 0x000fea0003800000 */
.L_x_3677:
[----:B------:R-:W-:Y:S01]  /*17b0*/  IADD3 R4, R4, 0x3f, RZ ;  /* 0x0000003f04047810 */ /* 0x000fe20007ffe0ff */
[----:B0-----:R-:W-:Y:S01]  /*17c0*/  IMAD.SHL.U32 R12, R10, 0x80, RZ ;  /* 0x000000800a0c7824 */ /* 0x001fe200078e00ff */
[----:B------:R-:W-:Y:S01]  /*17d0*/  SHF.L.U32 R6, R3, 0x2, RZ ;  /* 0x0000000203067819 */ /* 0x000fe200000006ff */
[----:B------:R-:W-:Y:S01]  /*17e0*/  IMAD.SHL.U32 R13, R2, 0x2000, RZ ;  /* 0x00002000020d7824 */ /* 0x000fe200078e00ff */
[----:B------:R-:W-:Y:S01]  /*17f0*/  SHF.R.S32.HI R11, RZ, 0x1f, R4 ;  /* 0x0000001fff0b7819 */ /* 0x000fe20000011404 */
[----:B------:R-:W-:Y:S01]  /*1800*/  BSSY B0, `(.L_x_3679) ;  /* 0x0000025000007945 */ /* 0x000fe20003800000 */
[----:B------:R-:W-:Y:S02]  /*1810*/  SHF.R.S32.HI R14, RZ, 0x1f, R12 ;  /* 0x0000001fff0e7819 */ /* 0x000fe4000001140c */
[----:B------:R-:W-:Y:S02]  /*1820*/  LEA.HI R11, R11, R4, RZ, 0x6 ;  /* 0x000000040b0b7211 */ /* 0x000fe400078f30ff */
[----:B------:R-:W-:-:S02]  /*1830*/  IADD3 R12, P0, P2, R12, R6, R13 ;  /* 0x000000060c0c7210 */ /* 0x000fc40007a1e00d */
[----:B------:R-:W-:Y:S02]  /*1840*/  LOP3.LUT R4, R11, 0xffffffc0, RZ, 0xc0, !PT ;  /* 0xffffffc00b047812 */ /* 0x000fe400078ec0ff */
[----:B------:R-:W-:Y:S02]  /*1850*/  SHF.R.S32.HI R13, RZ, 0x1f, R13 ;  /* 0x0000001fff0d7819 */ /* 0x000fe4000001140d */
[----:B------:R-:W-:Y:S01]  /*1860*/  SHF.R.S32.HI R6, RZ, 0x1f, R6 ;  /* 0x0000001fff067819 */ /* 0x000fe20000011406 */
[----:B------:R-:W-:-:S03]  /*1870*/  IMAD.IADD R4, R4, 0x1, -R5 ;  /* 0x0000000104047824 */ /* 0x000fc600078e0a05 */
[----:B------:R-:W-:Y:S01]  /*1880*/  IADD3.X R13, R14, R6, R13, P0, P2 ;  /* 0x000000060e0d7210 */ /* 0x000fe200007e440d */
[----:B-1----:R-:W-:Y:S01]  /*1890*/  IMAD R6, R8, UR7, RZ ;  /* 0x0000000708067c24 */ /* 0x002fe2000f8e02ff */
[----:B------:R-:W-:-:S03]  /*18a0*/  ISETP.GE.OR P1, PT, R3, R4, P1 ;  /* 0x000000040300720c */ /* 0x000fc60000f26670 */
[----:B------:R-:W-:Y:S02]  /*18b0*/  IMAD R9, R9, UR6, R6 ;  /* 0x0000000609097c24 */ /* 0x000fe4000f8e0206 */
[----:B------:R-:W-:-:S05]  /*18c0*/  IMAD.WIDE.U32 R12, R8, UR6, R12 ;  /* 0x00000006080c7c25 */ /* 0x000fca000f8e000c */
[----:B------:R-:W-:-:S03]  /*18d0*/  IADD3 R11, R13, R9, RZ ;  /* 0x000000090d0b7210 */ /* 0x000fc60007ffe0ff */
[----:B------:R-:W-:Y:S05]  /*18e0*/  @P1 BRA `(.L_x_3680) ;  /* 0x0000000000581947 */ /* 0x000fea0003800000 */
[----:B------:R-:W0:Y:S01]  /*18f0*/  LDC.64 R8, c[0x0][0x2a8] ;  /* 0x0000aa00ff087b82 */ /* 0x000e220000000a00 */
[----:B------:R-:W-:Y:S01]  /*1900*/  SHF.R.S32.HI R6, RZ, 0x1f, R5 ;  /* 0x0000001fff067819 */ /* 0x000fe20000011405 */
[----:B------:R-:W-:Y:S01]  /*1910*/  ULDC.64 UR8, c[0x0][0x2b0] ;  /* 0x0000ac0000087ab9 */ /* 0x000fe20000000a00 */
[--C-:B------:R-:W-:Y:S02]  /*1920*/  IADD3 R4, P0, P1, R10, R5, R3.reuse ;  /* 0x000000050a047210 */ /* 0x100fe4000791e003 */
[----:B------:R-:W-:Y:S02]  /*1930*/  SHF.R.S32.HI R14, RZ, 0x1f, R10 ;  /* 0x0000001fff0e7819 */ /* 0x000fe4000001140a */
[----:B------:R-:W-:-:S04]  /*1940*/  SHF.R.S32.HI R5, RZ, 0x1f, R3 ;  /* 0x0000001fff057819 */ /* 0x000fc80000011403 */
[----:B------:R-:W-:Y:S02]  /*1950*/  IADD3.X R5, R14, R6, R5, P0, P1 ;  /* 0x000000060e057210 */ /* 0x000fe400007e2405 */
[----:B-----5:R-:W-:Y:S01]  /*1960*/  FSETP.NEU.FTZ.AND P0, PT, R40, -INF , PT ;  /* 0xff8000002800780b */ /* 0x020fe20003f1d000 */
[C---:B0-----:R-:W-:Y:S02]  /*1970*/  IMAD R6, R8.reuse, UR7, RZ ;  /* 0x0000000708067c24 */ /* 0x041fe4000f8e02ff */
[----:B------:R-:W-:-:S04]  /*1980*/  IMAD.WIDE.U32 R4, R8, UR6, R4 ;  /* 0x0000000608047c25 */ /* 0x000fc8000f8e0004 */
[----:B------:R-:W-:Y:S02]  /*1990*/  IMAD R9, R9, UR6, R6 ;  /* 0x0000000609097c24 */ /* 0x000fe4000f8e0206 */
[----:B------:R-:W-:Y:S02]  /*19a0*/  IMAD R6, R41, UR8, RZ ;  /* 0x0000000829067c24 */ /* 0x000fe4000f8e02ff */
[----:B------:R-:W-:Y:S02]  /*19b0*/  IMAD.IADD R5, R5, 0x1, R9 ;  /* 0x0000000105057824 */ /* 0x000fe400078e0209 */
[C---:B------:R-:W-:Y:S02]  /*19c0*/  IMAD R9, R7.reuse, UR9, R6 ;  /* 0x0000000907097c24 */ /* 0x040fe4000f8e0206 */
[----:B------:R-:W-:Y:S01]  /*19d0*/  FMUL.FTZ R6, R40, 1.4426950216293334961 ;  /* 0x3fb8aa3b28067820 */ /* 0x000fe20000410000 */
[----:B------:R-:W-:Y:S01]  /*19e0*/  IMAD.WIDE.U32 R4, R7, UR8, R4 ;  /* 0x0000000807047c25 */ /* 0x000fe2000f8e0004 */
[----:B------:R-:W-:-:S04]  /*19f0*/  ULDC.64 UR8, c[0x0][0x2a0] ;  /* 0x0000a80000087ab9 */ /* 0x000fc80000000a00 */
[----:B------:R-:W-:Y:S02]  /*1a00*/  IADD3 R5, R5, R9, RZ ;  /* 0x0000000905057210 */ /* 0x000fe40007ffe0ff */
[----:B------:R-:W-:-:S04]  /*1a10*/  LEA R8, P1, R4, UR8, 0x2 ;  /* 0x0000000804087c11 */ /* 0x000fc8000f8210ff */
[----:B------:R-:W-:Y:S02]  /*1a20*/  LEA.HI.X R9, R4, UR9, R5, 0x2, P1 ;  /* 0x0000000904097c11 */ /* 0x000fe400088f1405 */
[----:B------:R-:W-:-:S05]  /*1a30*/  FSEL R5, R6, RZ, P0 ;  /* 0x000000ff06057208 */ /* 0x000fca0000000000 */
[----:B------:R0:W-:Y:S02]  /*1a40*/  STG.E desc[UR4][R8.64], R5 ;  /* 0x0000000508007986 */ /* 0x0001e4000c101904 */
.L_x_3680:
[----:B------:R-:W-:Y:S05]  /*1a50*/  BSYNC B0 ;  /* 0x0000000000007941 */ /* 0x000fea0003800000 */
.L_x_3679:
[----:B------:R-:W-:Y:S01]  /*1a60*/  ULDC.64 UR10, c[0x0][0x2e8] ;  /* 0x0000ba00000a7ab9 */ /* 0x000fe20000000a00 */
[----:B------:R-:W-:Y:S01]  /*1a70*/  ULDC.64 UR8, c[0x0][0x2d8] ;  /* 0x0000b60000087ab9 */ /* 0x000fe20000000a00 */
[----:B------:R-:W-:Y:S01]  /*1a80*/  ISETP.NE.U32.AND P0, PT, RZ, UR10, PT ;  /* 0x0000000aff007c0c */ /* 0x000fe2000bf05070 */
[----:B------:R-:W-:Y:S02]  /*1a90*/  IMAD.MOV.U32 R10, RZ, RZ, R12 ;  /* 0x000000ffff0a7224 */ /* 0x000fe400078e000c */
[----:B------:R-:W-:Y:S01]  /*1aa0*/  IMAD R6, R41, UR8, RZ ;  /* 0x0000000829067c24 */ /* 0x000fe2000f8e02ff */
[----:B------:R-:W-:Y:S01]  /*1ab0*/  ISETP.NE.AND.EX P0, PT, RZ, UR11, PT, P0 ;  /* 0x0000000bff007c0c */ /* 0x000fe2000bf05300 */
[----:B0-----:R-:W-:-:S03]  /*1ac0*/  IMAD.WIDE.U32 R4, R7, UR8, R10 ;  /* 0x0000000807047c25 */ /* 0x001fc6000f8e000a */
[----:B------:R-:W-:Y:S01]  /*1ad0*/  ISETP.NE.OR P0, PT, R3, RZ, !P0 ;  /* 0x000000ff0300720c */ /* 0x000fe20004705670 */
[----:B------:R-:W-:Y:S01]  /*1ae0*/  IMAD R7, R7, UR9, R6 ;  /* 0x0000000907077c24 */ /* 0x000fe2000f8e0206 */
[----:B------:R-:W-:Y:S02]  /*1af0*/  ULDC.64 UR8, c[0x0][0x2b8] ;  /* 0x0000ae0000087ab9 */ /* 0x000fe40000000a00 */
        /* <DEDUP_REMOVED lines=20> */
.L_x_3681:
        /* <DEDUP_REMOVED lines=12> */
.L_x_3712:


//--------------------- .nv.global.init           --------------------------
	.section	.nv.global.init,"aw",@progbits
.nv.global.init:
	.type		$str$23,@object
	.size		$str$23,($str$24 - $str$23)
$str$23:
        /*0000*/ 	.byte	0x28, 0x61, 0x64, 0x64, 0x72, 0x65, 0x73, 0x73, 0x20, 0x26, 0x20, 0x6d, 0x61, 0x73, 0x6b, 0x29
        /*0010*/ 	.byte	0x20, 0x3d, 0x3d, 0x20, 0x30, 0x00
	.type		$str$24,@object
	.size		$str$24,(__unnamed_4 - $str$24)
$str$24:
        /*0016*/ 	.byte	0x2f, 0x74, 0x6d, 0x70, 0x2f, 0x6f, 0x73, 0x73, 0x5f, 0x6b, 0x65, 0x72, 0x6e, 0x65, 0x6c, 0x73
        /*0026*/ 	.byte	0x5f, 0x73, 0x72, 0x63, 0x2f, 0x66, 0x6c, 0x61, 0x73, 0x68, 0x5f, 0x61, 0x74, 0x74, 0x65, 0x6e
        /*0036*/ 	.byte	0x74, 0x69, 0x6f, 0x6e, 0x2f, 0x63, 0x73, 0x72, 0x63, 0x2f, 0x63, 0x75, 0x74, 0x6c, 0x61, 0x73
        /*0046*/ 	.byte	0x73, 0x2f, 0x69, 0x6e, 0x63, 0x6c, 0x75, 0x64, 0x65, 0x2f, 0x63, 0x75, 0x74, 0x65, 0x2f, 0x70
        /*0056*/ 	.byte	0x6f, 0x69, 0x6e, 0x74, 0x65, 0x72, 0x5f, 0x66, 0x6c, 0x61, 0x67, 0x67, 0x65, 0x64, 0x2e, 0x68
        /*0066*/ 	.byte	0x70, 0x70, 0x00
	.type		__unnamed_4,@object
	.size		__unnamed_4,(__unnamed_2 - __unnamed_4)
__unnamed_4:
        /* <DEDUP_REMOVED lines=20> */
        /*01a9*/ 	.byte	0x75, 0x74, 0x65, 0x3a, 0x3a, 0x43, 0x3c, 0x36, 0x34, 0x3e, 0x3e, 0x3e, 0x3e, 0x5d, 0x00
	.type		__unnamed_2,@object
	.size		__unnamed_2,(__unnamed_6 - __unnamed_2)
__unnamed_2:
        /* <DEDUP_REMOVED lines=22> */
        /*0318*/ 	.byte	0x31, 0x39, 0x32, 0x3e, 0x3e, 0x3e, 0x3e, 0x20, 0x26, 0x5d, 0x00
	.type		__unnamed_6,@object
	.size		__unnamed_6,(__unnamed_3 - __unnamed_6)
__unnamed_6:
        /* <DEDUP_REMOVED lines=23> */
	.type		__unnamed_3,@object
	.size		__unnamed_3,(__unnamed_1 - __unnamed_3)
__unnamed_3:
        /* <DEDUP_REMOVED lines=24> */
        /*060f*/ 	.byte	0x5d, 0x00
	.type		__unnamed_1,@object
	.size		__unnamed_1,(__unnamed_5 - __unnamed_1)
__unnamed_1:
        /* <DEDUP_REMOVED lines=29> */
	.type		__unnamed_5,@object
	.size		__unnamed_5,(.L_4 - __unnamed_5)
__unnamed_5:
        /* <DEDUP_REMOVED lines=30> */
.L_4:


//--------------------- .nv.shared._ZN7cutlass13device_kernelIN5flash11enable_sm90INS1_16FlashAttnBwdSm90INS1_25CollectiveMainloopBwdSm90ILi2ELi2ELi2EN4cute5tupleIJNS5_1CILi1EEES8_S8_EEENS6_IJNS7_ILi80EEENS7_ILi128EEESB_EEENS_10bfloat16_tEfNS_4arch4Sm90ELb0ELb0ELb0ELb0ELb0ELb1ELb0ELb1ELi2ELi1ELi2ELi1ELb0EEENS1_21CollectiveEpilogueBwdISC_SD_SF_Li256ELb0ELb0ELi1EEENS1_19SingleTileSchedulerILb0ELb0ELb0ELi128EEEEEEEEEvNT_6ParamsE --------------------------
	.section	.nv.shared._ZN7cutlass13device_kernelIN5flash11enable_sm90INS1_16FlashAttnBwdSm90INS1_25CollectiveMainloopBwdSm90ILi2ELi2ELi2EN4cute5tupleIJNS5_1CILi1EEES8_S8_EEENS6_IJNS7_ILi80EEENS7_ILi128EEESB_EEENS_10bfloat16_tEfNS_4arch4Sm90ELb0ELb0ELb0ELb0ELb0ELb1ELb0ELb1ELi2ELi1ELi2ELi1ELb0EEENS1_21CollectiveEpilogueBwdISC_SD_SF_Li256ELb0ELb0ELi1EEENS1_19SingleTileSchedulerILb0ELb0ELb0ELi128EEEEEEEEEvNT_6ParamsE,"aw",@nobits
	.sectionflags	@""
	.align	16
	.zero		1024


//--------------------- .nv.shared.reserved.0     --------------------------
	.section	.nv.shared.reserved.0,"aw",@nobits
	.weak		__nv_reservedSMEM_offset_0_alias
	.size		__nv_reservedSMEM_offset_0_alias, 0, 0
	.other		__nv_reservedSMEM_offset_0_alias,@"STO_CUDA_RESERVED_SHARED STV_DEFAULT"
__nv_reservedSMEM_offset_0_alias:
	.zero		0


//--------------------- .nv.global                --------------------------
	.section	.nv.global,"aw",@nobits
.nv.global:
	.type		_ZN66_INTERNAL_1792fac5_30_flash_bwd_hdim128_bf16_sm90_cu_49158569_29574cute1_E,@object
	.size		_ZN66_INTERNAL_1792fac5_30_flash_bwd_hdim128_bf16_sm90_cu_49158569_29574cute1_E,(_ZN66_INTERNAL_1792fac5_30_flash_bwd_hdim128_bf16_sm90_cu_49158569_29574cuda3std3__45__cpo6cbeginE - _ZN66_INTERNAL_1792fac5_30_flash_bwd_hdim128_bf16_sm90_cu_49158569_29574cute1_E)
_ZN66_INTERNAL_1792fac5_30_flash_bwd_hdim128_bf16_sm90_cu_49158569_29574cute1_E:
	.zero		1
	.type		_ZN66_INTERNAL_1792fac5_30_flash_bwd_hdim128_bf16_sm90_cu_49158569_29574cuda3std3__45__cpo6cbeginE,@object
	.size		_ZN66_INTERNAL_1792fac5_30_flash_bwd_hdim128_bf16_sm90_cu_49158569_29574cuda3std3__45__cpo6cbeginE,(_ZN66_INTERNAL_1792fac5_30_flash_bwd_hdim128_bf16_sm90_cu_49158569_29574cuda3std3__48in_placeE - _ZN66_INTERNAL_1792fac5_30_flash_bwd_hdim128_bf16_sm90_cu_49158569_29574cuda3std3__45__cpo6cbeginE)
_ZN66_INTERNAL_1792fac5_30_flash_bwd_hdim128_bf16_sm90_cu_49158569_29574cuda3std3__45__cpo6cbeginE:
	.zero		1
	.type		_ZN66_INTERNAL_1792fac5_30_flash_bwd_hdim128_bf16_sm90_cu_49158569_29574cuda3std3__48in_placeE,@object
	.size		_ZN66_INTERNAL_1792fac5_30_flash_bwd_hdim128_bf16_sm90_cu_49158569_29574cuda3std3__48in_placeE,(_ZN66_INTERNAL_1792fac5_30_flash_bwd_hdim128_bf16_sm90_cu_49158569_29574cuda3std6ranges3__45__cpo9iter_moveE - _ZN66_INTERNAL_1792fac5_30_flash_bwd_hdim128_bf16_sm90_cu_49158569_29574cuda3std3__48in_placeE)
_ZN66_INTERNAL_1792fac5_30_flash_bwd_hdim128_bf16_sm90_cu_49158569_29574cuda3std3__48in_placeE:
	.zero		1
	.type		_ZN66_INTERNAL_1792fac5_30_flash_bwd_hdim128_bf16_sm90_cu_49158569_29574cuda3std6ranges3__45__cpo9iter_moveE,@object
	.size		_ZN66_INTERNAL_1792fac5_30_flash_bwd_hdim128_bf16_sm90_cu_49158569_29574cuda3std6ranges3__45__cpo9iter_moveE,(_ZN66_INTERNAL_1792fac5_30_flash_bwd_hdim128_bf16_sm90_cu_49158569_29574cuda3std3__45__cpo5beginE - _ZN66_INTERNAL_1792fac5_30_flash_bwd_hdim128_bf16_sm90_cu_49158569_29574cuda3std6ranges3__45__cpo9iter_moveE)
_ZN66_INTERNAL_1792fac5_30_flash_bwd_hdim128_bf16_sm90_cu_49158569_29574cuda3std6ranges3__45__cpo9iter_moveE:
	.zero		1
	.type		_ZN66_INTERNAL_1792fac5_30_flash_bwd_hdim128_bf16_sm90_cu_49158569_29574cuda3std3__45__cpo5beginE,@object
	.size		_ZN66_INTERNAL_1792fac5_30_flash_bwd_hdim128_bf16_sm90_cu_49158569_29574cuda3std3__45__cpo5beginE,(_ZN66_INTERNAL_1792fac5_30_flash_bwd_hdim128_bf16_sm90_cu_49158569_29574cuda3std3__468_GLOBAL__N__1792fac5_30_flash_bwd_hdim128_bf16_sm90_cu_49158569_29576ignoreE - _ZN66_INTERNAL_1792fac5_30_flash_bwd_hdim128_bf16_sm90_cu_49158569_29574cuda3std3__45__cpo5beginE)
_ZN66_INTERNAL_1792fac5_30_flash_bwd_hdim128_bf16_sm90_cu_49158569_29574cuda3std3__45__cpo5beginE:
	.zero		1
	.type		_ZN66_INTERNAL_1792fac5_30_flash_bwd_hdim128_bf16_sm90_cu_49158569_29574cuda3std3__468_GLOBAL__N__1792fac5_30_flash_bwd_hdim128_bf16_sm90_cu_49158569_29576ignoreE,@object
	.size		_ZN66_INTERNAL_1792fac5_30_flash_bwd_hdim128_bf16_sm90_cu_49158569_29574cuda3std3__468_GLOBAL__N__1792fac5_30_flash_bwd_hdim128_bf16_sm90_cu_49158569_29576ignoreE,(_ZN66_INTERNAL_1792fac5_30_flash_bwd_hdim128_bf16_sm90_cu_49158569_29574cute7productE - _ZN66_INTERNAL_1792fac5_30_flash_bwd_hdim128_bf16_sm90_cu_49158569_29574cuda3std3__468_GLOBAL__N__1792fac5_30_flash_bwd_hdim128_bf16_sm90_cu_49158569_29576ignoreE)
_ZN66_INTERNAL_1792fac5_30_flash_bwd_hdim128_bf16_sm90_cu_49158569_29574cuda3std3__468_GLOBAL__N__1792fac5_30_flash_bwd_hdim128_bf16_sm90_cu_49158569_29576ignoreE:
	.zero		1
	.type		_ZN66_INTERNAL_1792fac5_30_flash_bwd_hdim128_bf16_sm90_cu_49158569_29574cute7productE,@object
	.size		_ZN66_INTERNAL_1792fac5_30_flash_bwd_hdim128_bf16_sm90_cu_49158569_29574cute7productE,(_ZN66_INTERNAL_1792fac5_30_flash_bwd_hdim128_bf16_sm90_cu_49158569_29574cuda3std3__45__cpo3endE - _ZN66_INTERNAL_1792fac5_30_flash_bwd_hdim128_bf16_sm90_cu_49158569_29574cute7productE)
_ZN66_INTERNAL_1792fac5_30_flash_bwd_hdim128_bf16_sm90_cu_49158569_29574cute7productE:
	.zero		1
	.type		_ZN66_INTERNAL_1792fac5_30_flash_bwd_hdim128_bf16_sm90_cu_49158569_29574cuda3std3__45__cpo3endE,@object
	.size		_ZN66_INTERNAL_1792fac5_30_flash_bwd_hdim128_bf16_sm90_cu_49158569_29574cuda3std3__45__cpo3endE,(_ZN66_INTERNAL_1792fac5_30_flash_bwd_hdim128_bf16_sm90_cu_49158569_29574cuda3std3__419piecewise_constructE - _ZN66_INTERNAL_1792fac5_30_flash_bwd_hdim128_bf16_sm90_cu_49158569_29574cuda3std3__45__cpo3endE)
_ZN66_INTERNAL_1792fac5_30_flash_bwd_hdim128_bf16_sm90_cu_49158569_29574cuda3std3__45__cpo3endE:
	.zero		1
	.type		_ZN66_INTERNAL_1792fac5_30_flash_bwd_hdim128_bf16_sm90_cu_49158569_29574cuda3std3__419piecewise_constructE,@object
	.size		_ZN66_INTERNAL_1792fac5_30_flash_bwd_hdim128_bf16_sm90_cu_49158569_29574cuda3std3__419piecewise_constructE,(_ZN66_INTERNAL_1792fac5_30_flash_bwd_hdim128_bf16_sm90_cu_49158569_29574cuda3std3__45__cpo4cendE - _ZN66_INTERNAL_1792fac5_30_flash_bwd_hdim128_bf16_sm90_cu_49158569_29574cuda3std3__419piecewise_constructE)
_ZN66_INTERNAL_1792fac5_30_flash_bwd_hdim128_bf16_sm90_cu_49158569_29574cuda3std3__419piecewise_constructE:
	.zero		1
	.type		_ZN66_INTERNAL_1792fac5_30_flash_bwd_hdim128_bf16_sm90_cu_49158569_29574cuda3std3__45__cpo4cendE,@object
	.size		_ZN66_INTERNAL_1792fac5_30_flash_bwd_hdim128_bf16_sm90_cu_49158569_29574cuda3std3__45__cpo4cendE,(_ZN66_INTERNAL_1792fac5_30_flash_bwd_hdim128_bf16_sm90_cu_49158569_29574cuda3std6ranges3__45__cpo4swapE - _ZN66_INTERNAL_1792fac5_30_flash_bwd_hdim128_bf16_sm90_cu_49158569_29574cuda3std3__45__cpo4cendE)
_ZN66_INTERNAL_1792fac5_30_flash_bwd_hdim128_bf16_sm90_cu_49158569_29574cuda3std3__45__cpo4cendE:
	.zero		1
	.type		_ZN66_INTERNAL_1792fac5_30_flash_bwd_hdim128_bf16_sm90_cu_49158569_29574cuda3std6ranges3__45__cpo4swapE,@object
	.size		_ZN66_INTERNAL_1792fac5_30_flash_bwd_hdim128_bf16_sm90_cu_49158569_29574cuda3std6ranges3__45__cpo4swapE,(.L_13 - _ZN66_INTERNAL_1792fac5_30_flash_bwd_hdim128_bf16_sm90_cu_49158569_29574cuda3std6ranges3__45__cpo4swapE)
_ZN66_INTERNAL_1792fac5_30_flash_bwd_hdim128_bf16_sm90_cu_49158569_29574cuda3std6ranges3__45__cpo4swapE:
	.zero		1
.L_13:


//--------------------- .nv.shared._ZN7cutlass13device_kernelIN5flash11enable_sm90INS1_16FlashAttnBwdSm90INS1_25CollectiveMainloopBwdSm90ILi2ELi2ELi2EN4cute5tupleIJNS5_1CILi1EEES8_S8_EEENS6_IJNS7_ILi80EEENS7_ILi128EEESB_EEENS_10bfloat16_tEfNS_4arch4Sm90ELb0ELb0ELb0ELb0ELb1ELb1ELb0ELb1ELi2ELi1ELi2ELi1ELb0EEENS1_21CollectiveEpilogueBwdISC_SD_SF_Li256ELb0ELb0ELi1EEENS1_19SingleTileSchedulerILb0ELb0ELb0ELi128EEEEEEEEEvNT_6ParamsE --------------------------
	.section	.nv.shared._ZN7cutlass13device_kernelIN5flash11enable_sm90INS1_16FlashAttnBwdSm90INS1_25CollectiveMainloopBwdSm90ILi2ELi2ELi2EN4cute5tupleIJNS5_1CILi1EEES8_S8_EEENS6_IJNS7_ILi80EEENS7_ILi128EEESB_EEENS_10bfloat16_tEfNS_4arch4Sm90ELb0ELb0ELb0ELb0ELb1ELb1ELb0ELb1ELi2ELi1ELi2ELi1ELb0EEENS1_21CollectiveEpilogueBwdISC_SD_SF_Li256ELb0ELb0ELi1EEENS1_19SingleTileSchedulerILb0ELb0ELb0ELi128EEEEEEEEEvNT_6ParamsE,"aw",@nobits
	.sectionflags	@""
	.align	16
	.zero		1024


//--------------------- .nv.shared._ZN7cutlass13device_kernelIN5flash11enable_sm90INS1_16FlashAttnBwdSm90INS1_25CollectiveMainloopBwdSm90ILi2ELi2ELi2EN4cute5tupleIJNS5_1CILi1EEES8_S8_EEENS6_IJNS7_ILi80EEENS7_ILi128EEESB_EEENS_10bfloat16_tEfNS_4arch4Sm90ELb0ELb0ELb0ELb0ELb0ELb1ELb0ELb1ELi2ELi1ELi2ELi1ELb0EEENS1_24CollectiveEpilogueBwdGQAISC_fSF_Li256ELb0ELb0EEENS1_19SingleTileSchedulerILb0ELb0ELb0ELi128EEEEEEEEEvNT_6ParamsE --------------------------
	.section	.nv.shared._ZN7cutlass13device_kernelIN5flash11enable_sm90INS1_16FlashAttnBwdSm90INS1_25CollectiveMainloopBwdSm90ILi2ELi2ELi2EN4cute5tupleIJNS5_1CILi1EEES8_S8_EEENS6_IJNS7_ILi80EEENS7_ILi128EEESB_EEENS_10bfloat16_tEfNS_4arch4Sm90ELb0ELb0ELb0ELb0ELb0ELb1ELb0ELb1ELi2ELi1ELi2ELi1ELb0EEENS1_24CollectiveEpilogueBwdGQAISC_fSF_Li256ELb0ELb0EEENS1_19SingleTileSchedulerILb0ELb0ELb0ELi128EEEEEEEEEvNT_6ParamsE,"aw",@nobits
	.sectionflags	@""
	.align	16
	.zero		1024


//--------------------- .nv.shared._ZN7cutlass13device_kernelIN5flash11enable_sm90INS1_16FlashAttnBwdSm90INS1_25CollectiveMainloopBwdSm90ILi2ELi2ELi2EN4cute5tupleIJNS5_1CILi1EEES8_S8_EEENS6_IJNS7_ILi80EEENS7_ILi128EEESB_EEENS_10bfloat16_tEfNS_4arch4Sm90ELb0ELb0ELb0ELb0ELb1ELb1ELb0ELb1ELi2ELi1ELi2ELi1ELb0EEENS1_24CollectiveEpilogueBwdGQAISC_fSF_Li256ELb0ELb1EEENS1_19SingleTileSchedulerILb0ELb0ELb0ELi128EEEEEEEEEvNT_6ParamsE --------------------------
	.section	.nv.shared._ZN7cutlass13device_kernelIN5flash11enable_sm90INS1_16FlashAttnBwdSm90INS1_25CollectiveMainloopBwdSm90ILi2ELi2ELi2EN4cute5tupleIJNS5_1CILi1EEES8_S8_EEENS6_IJNS7_ILi80EEENS7_ILi128EEESB_EEENS_10bfloat16_tEfNS_4arch4Sm90ELb0ELb0ELb0ELb0ELb1ELb1ELb0ELb1ELi2ELi1ELi2ELi1ELb0EEENS1_24CollectiveEpilogueBwdGQAISC_fSF_Li256ELb0ELb1EEENS1_19SingleTileSchedulerILb0ELb0ELb0ELi128EEEEEEEEEvNT_6ParamsE,"aw",@nobits
	.sectionflags	@""
	.align	16
	.zero		1024


//--------------------- .nv.shared._ZN7cutlass13device_kernelIN5flash22FlashAttnBwdPreprocessIN4cute5tupleIJNS3_1CILi80EEENS5_ILi128EEEEEENS_10bfloat16_tEfNS_4arch4Sm90ELb1ELb0EEEEEvNT_6ParamsE --------------------------
	.section	.nv.shared._ZN7cutlass13device_kernelIN5flash22FlashAttnBwdPreprocessIN4cute5tupleIJNS3_1CILi80EEENS5_ILi128EEEEEENS_10bfloat16_tEfNS_4arch4Sm90ELb1ELb0EEEEEvNT_6ParamsE,"aw",@nobits
	.sectionflags	@""
	.align	16
	.zero		1024


//--------------------- .nv.shared._ZN7cutlass13device_kernelIN5flash11enable_sm90INS1_16FlashAttnBwdSm90INS1_25CollectiveMainloopBwdSm90ILi2ELi2ELi2EN4cute5tupleIJNS5_1CILi1EEES8_S8_EEENS6_IJNS7_ILi80EEENS7_ILi128EEESB_EEENS_10bfloat16_tEfNS_4arch4Sm90ELb0ELb0ELb0ELb1ELb0ELb1ELb0ELb1ELi2ELi1ELi2ELi1ELb0EEENS1_21CollectiveEpilogueBwdISC_SD_SF_Li256ELb1ELb0ELi1EEENS1_19SingleTileSchedulerILb1ELb0ELb0ELi128EEEEEEEEEvNT_6ParamsE --------------------------
	.section	.nv.shared._ZN7cutlass13device_kernelIN5flash11enable_sm90INS1_16FlashAttnBwdSm90INS1_25CollectiveMainloopBwdSm90ILi2ELi2ELi2EN4cute5tupleIJNS5_1CILi1EEES8_S8_EEENS6_IJNS7_ILi80EEENS7_ILi128EEESB_EEENS_10bfloat16_tEfNS_4arch4Sm90ELb0ELb0ELb0ELb1ELb0ELb1ELb0ELb1ELi2ELi1ELi2ELi1ELb0EEENS1_21CollectiveEpilogueBwdISC_SD_SF_Li256ELb1ELb0ELi1EEENS1_19SingleTileSchedulerILb1ELb0ELb0ELi128EEEEEEEEEvNT_6ParamsE,"aw",@nobits
	.sectionflags	@""
	.align	16
	.zero		1024


//--------------------- .nv.shared._ZN7cutlass13device_kernelIN5flash11enable_sm90INS1_16FlashAttnBwdSm90INS1_25CollectiveMainloopBwdSm90ILi2ELi2ELi2EN4cute5tupleIJNS5_1CILi1EEES8_S8_EEENS6_IJNS7_ILi80EEENS7_ILi128EEESB_EEENS_10bfloat16_tEfNS_4arch4Sm90ELb0ELb0ELb0ELb1ELb1ELb1ELb0ELb1ELi2ELi1ELi2ELi1ELb0EEENS1_21CollectiveEpilogueBwdISC_SD_SF_Li256ELb1ELb0ELi1EEENS1_19SingleTileSchedulerILb1ELb0ELb0ELi128EEEEEEEEEvNT_6ParamsE --------------------------
	.section	.nv.shared._ZN7cutlass13device_kernelIN5flash11enable_sm90INS1_16FlashAttnBwdSm90INS1_25CollectiveMainloopBwdSm90ILi2ELi2ELi2EN4cute5tupleIJNS5_1CILi1EEES8_S8_EEENS6_IJNS7_ILi80EEENS7_ILi128EEESB_EEENS_10bfloat16_tEfNS_4arch4Sm90ELb0ELb0ELb0ELb1ELb1ELb1ELb0ELb1ELi2ELi1ELi2ELi1ELb0EEENS1_21CollectiveEpilogueBwdISC_SD_SF_Li256ELb1ELb0ELi1EEENS1_19SingleTileSchedulerILb1ELb0ELb0ELi128EEEEEEEEEvNT_6ParamsE,"aw",@nobits
	.sectionflags	@""
	.align	16
	.zero		1024


//--------------------- .nv.shared._ZN7cutlass13device_kernelIN5flash11enable_sm90INS1_16FlashAttnBwdSm90INS1_25CollectiveMainloopBwdSm90ILi2ELi2ELi2EN4cute5tupleIJNS5_1CILi1EEES8_S8_EEENS6_IJNS7_ILi80EEENS7_ILi128EEESB_EEENS_10bfloat16_tEfNS_4arch4Sm90ELb0ELb0ELb0ELb1ELb0ELb1ELb0ELb1ELi2ELi1ELi2ELi1ELb0EEENS1_24CollectiveEpilogueBwdGQAISC_fSF_Li256ELb1ELb0EEENS1_19SingleTileSchedulerILb1ELb0ELb0ELi128EEEEEEEEEvNT_6ParamsE --------------------------
	.section	.nv.shared._ZN7cutlass13device_kernelIN5flash11enable_sm90INS1_16FlashAttnBwdSm90INS1_25CollectiveMainloopBwdSm90ILi2ELi2ELi2EN4cute5tupleIJNS5_1CILi1EEES8_S8_EEENS6_IJNS7_ILi80EEENS7_ILi128EEESB_EEENS_10bfloat16_tEfNS_4arch4Sm90ELb0ELb0ELb0ELb1ELb0ELb1ELb0ELb1ELi2ELi1ELi2ELi1ELb0EEENS1_24CollectiveEpilogueBwdGQAISC_fSF_Li256ELb1ELb0EEENS1_19SingleTileSchedulerILb1ELb0ELb0ELi128EEEEEEEEEvNT_6ParamsE,"aw",@nobits
	.sectionflags	@""
	.align	16
	.zero		1024


//--------------------- .nv.shared._ZN7cutlass13device_kernelIN5flash32FlashAttnBwdPostprocessConvertdQIN4cute5tupleIJNS3_1CILi80EEENS5_ILi128EEEEEENS_10bfloat16_tEfNS_4arch4Sm90ELi256ENS3_8TiledMMAINS3_8MMA_AtomIJNS3_4SM904GMMA27MMA_64x16x16_F32BF16BF16_SSILNSF_5MajorE1ELSH_0ELNSF_7ScaleInE1ELSI_1EEEEEENS3_6LayoutINS4_IJNS5_ILi2EEENS5_ILi1EEESN_EEENS4_IJSN_NS5_ILi0EEESP_EEEEENS4_IJNS3_10UnderscoreESS_SS_EEEEELb1EEEEEvNT_6ParamsE --------------------------
	.section	.nv.shared._ZN7cutlass13device_kernelIN5flash32FlashAttnBwdPostprocessConvertdQIN4cute5tupleIJNS3_1CILi80EEENS5_ILi128EEEEEENS_10bfloat16_tEfNS_4arch4Sm90ELi256ENS3_8TiledMMAINS3_8MMA_AtomIJNS3_4SM904GMMA27MMA_64x16x16_F32BF16BF16_SSILNSF_5MajorE1ELSH_0ELNSF_7ScaleInE1ELSI_1EEEEEENS3_6LayoutINS4_IJNS5_ILi2EEENS5_ILi1EEESN_EEENS4_IJSN_NS5_ILi0EEESP_EEEEENS4_IJNS3_10UnderscoreESS_SS_EEEEELb1EEEEEvNT_6ParamsE,"aw",@nobits
	.sectionflags	@""
	.align	16
	.zero		1024


//--------------------- .nv.shared._ZN7cutlass13device_kernelIN5flash11enable_sm90INS1_16FlashAttnBwdSm90INS1_25CollectiveMainloopBwdSm90ILi2ELi2ELi2EN4cute5tupleIJNS5_1CILi1EEES8_S8_EEENS6_IJNS7_ILi80EEENS7_ILi128EEESB_EEENS_10bfloat16_tEfNS_4arch4Sm90ELb0ELb0ELb0ELb1ELb1ELb1ELb0ELb1ELi2ELi1ELi2ELi1ELb0EEENS1_24CollectiveEpilogueBwdGQAISC_fSF_Li256ELb1ELb1EEENS1_19SingleTileSchedulerILb1ELb0ELb0ELi128EEEEEEEEEvNT_6ParamsE --------------------------
	.section	.nv.shared._ZN7cutlass13device_kernelIN5flash11enable_sm90INS1_16FlashAttnBwdSm90INS1_25CollectiveMainloopBwdSm90ILi2ELi2ELi2EN4cute5tupleIJNS5_1CILi1EEES8_S8_EEENS6_IJNS7_ILi80EEENS7_ILi128EEESB_EEENS_10bfloat16_tEfNS_4arch4Sm90ELb0ELb0ELb0ELb1ELb1ELb1ELb0ELb1ELi2ELi1ELi2ELi1ELb0EEENS1_24CollectiveEpilogueBwdGQAISC_fSF_Li256ELb1ELb1EEENS1_19SingleTileSchedulerILb1ELb0ELb0ELi128EEEEEEEEEvNT_6ParamsE,"aw",@nobits
	.sectionflags	@""
	.align	16
	.zero		1024


//--------------------- .nv.shared._ZN7cutlass13device_kernelIN5flash22FlashAttnBwdPreprocessIN4cute5tupleIJNS3_1CILi80EEENS5_ILi128EEEEEENS_10bfloat16_tEfNS_4arch4Sm90ELb1ELb1EEEEEvNT_6ParamsE --------------------------
	.section	.nv.shared._ZN7cutlass13device_kernelIN5flash22FlashAttnBwdPreprocessIN4cute5tupleIJNS3_1CILi80EEENS5_ILi128EEEEEENS_10bfloat16_tEfNS_4arch4Sm90ELb1ELb1EEEEEvNT_6ParamsE,"aw",@nobits
	.sectionflags	@""
	.align	16
	.zero		1024


//--------------------- .nv.shared._ZN7cutlass13device_kernelIN5flash11enable_sm90INS1_16FlashAttnBwdSm90INS1_25CollectiveMainloopBwdSm90ILi2ELi2ELi2EN4cute5tupleIJNS5_1CILi1EEES8_S8_EEENS6_IJNS7_ILi64EEENS7_ILi128EEESB_EEENS_10bfloat16_tEfNS_4arch4Sm90ELb0ELb1ELb0ELb0ELb0ELb1ELb0ELb0ELi2ELi1ELi2ELi1ELb0EEENS1_21CollectiveEpilogueBwdISC_SD_SF_Li256ELb0ELb0ELi1EEENS1_19SingleTileSchedulerILb0ELb0ELb0ELi128EEEEEEEEEvNT_6ParamsE --------------------------
	.section	.nv.shared._ZN7cutlass13device_kernelIN5flash11enable_sm90INS1_16FlashAttnBwdSm90INS1_25CollectiveMainloopBwdSm90ILi2ELi2ELi2EN4cute5tupleIJNS5_1CILi1EEES8_S8_EEENS6_IJNS7_ILi64EEENS7_ILi128EEESB_EEENS_10bfloat16_tEfNS_4arch4Sm90ELb0ELb1ELb0ELb0ELb0ELb1ELb0ELb0ELi2ELi1ELi2ELi1ELb0EEENS1_21CollectiveEpilogueBwdISC_SD_SF_Li256ELb0ELb0ELi1EEENS1_19SingleTileSchedulerILb0ELb0ELb0ELi128EEEEEEEEEvNT_6ParamsE,"aw",@nobits
	.sectionflags	@""
	.align	16
	.zero		1024


//--------------------- .nv.shared._ZN7cutlass13device_kernelIN5flash11enable_sm90INS1_16FlashAttnBwdSm90INS1_25CollectiveMainloopBwdSm90ILi2ELi2ELi2EN4cute5tupleIJNS5_1CILi1EEES8_S8_EEENS6_IJNS7_ILi64EEENS7_ILi128EEESB_EEENS_10bfloat16_tEfNS_4arch4Sm90ELb0ELb1ELb0ELb0ELb1ELb1ELb0ELb0ELi2ELi1ELi2ELi1ELb0EEENS1_21CollectiveEpilogueBwdISC_SD_SF_Li256ELb0ELb0ELi1EEENS1_19SingleTileSchedulerILb0ELb0ELb0ELi128EEEEEEEEEvNT_6ParamsE --------------------------
	.section	.nv.shared._ZN7cutlass13device_kernelIN5flash11enable_sm90INS1_16FlashAttnBwdSm90INS1_25CollectiveMainloopBwdSm90ILi2ELi2ELi2EN4cute5tupleIJNS5_1CILi1EEES8_S8_EEENS6_IJNS7_ILi64EEENS7_ILi128EEESB_EEENS_10bfloat16_tEfNS_4arch4Sm90ELb0ELb1ELb0ELb0ELb1ELb1ELb0ELb0ELi2ELi1ELi2ELi1ELb0EEENS1_21CollectiveEpilogueBwdISC_SD_SF_Li256ELb0ELb0ELi1EEENS1_19SingleTileSchedulerILb0ELb0ELb0ELi128EEEEEEEEEvNT_6ParamsE,"aw",@nobits
	.sectionflags	@""
	.align	16
	.zero		1024


//--------------------- .nv.shared._ZN7cutlass13device_kernelIN5flash11enable_sm90INS1_16FlashAttnBwdSm90INS1_25CollectiveMainloopBwdSm90ILi2ELi2ELi2EN4cute5tupleIJNS5_1CILi1EEES8_S8_EEENS6_IJNS7_ILi64EEENS7_ILi128EEESB_EEENS_10bfloat16_tEfNS_4arch4Sm90ELb0ELb1ELb0ELb0ELb0ELb1ELb0ELb0ELi2ELi1ELi2ELi1ELb0EEENS1_24CollectiveEpilogueBwdGQAISC_fSF_Li256ELb0ELb0EEENS1_19SingleTileSchedulerILb0ELb0ELb0ELi128EEEEEEEEEvNT_6ParamsE --------------------------
	.section	.nv.shared._ZN7cutlass13device_kernelIN5flash11enable_sm90INS1_16FlashAttnBwdSm90INS1_25CollectiveMainloopBwdSm90ILi2ELi2ELi2EN4cute5tupleIJNS5_1CILi1EEES8_S8_EEENS6_IJNS7_ILi64EEENS7_ILi128EEESB_EEENS_10bfloat16_tEfNS_4arch4Sm90ELb0ELb1ELb0ELb0ELb0ELb1ELb0ELb0ELi2ELi1ELi2ELi1ELb0EEENS1_24CollectiveEpilogueBwdGQAISC_fSF_Li256ELb0ELb0EEENS1_19SingleTileSchedulerILb0ELb0ELb0ELi128EEEEEEEEEvNT_6ParamsE,"aw",@nobits
	.sectionflags	@""
	.align	16
	.zero		1024


//--------------------- .nv.shared._ZN7cutlass13device_kernelIN5flash11enable_sm90INS1_16FlashAttnBwdSm90INS1_25CollectiveMainloopBwdSm90ILi2ELi2ELi2EN4cute5tupleIJNS5_1CILi1EEES8_S8_EEENS6_IJNS7_ILi64EEENS7_ILi128EEESB_EEENS_10bfloat16_tEfNS_4arch4Sm90ELb0ELb1ELb0ELb0ELb1ELb1ELb0ELb0ELi2ELi1ELi2ELi1ELb0EEENS1_24CollectiveEpilogueBwdGQAISC_fSF_Li256ELb0ELb1EEENS1_19SingleTileSchedulerILb0ELb0ELb0ELi128EEEEEEEEEvNT_6ParamsE --------------------------
	.section	.nv.shared._ZN7cutlass13device_kernelIN5flash11enable_sm90INS1_16FlashAttnBwdSm90INS1_25CollectiveMainloopBwdSm90ILi2ELi2ELi2EN4cute5tupleIJNS5_1CILi1EEES8_S8_EEENS6_IJNS7_ILi64EEENS7_ILi128EEESB_EEENS_10bfloat16_tEfNS_4arch4Sm90ELb0ELb1ELb0ELb0ELb1ELb1ELb0ELb0ELi2ELi1ELi2ELi1ELb0EEENS1_24CollectiveEpilogueBwdGQAISC_fSF_Li256ELb0ELb1EEENS1_19SingleTileSchedulerILb0ELb0ELb0ELi128EEEEEEEEEvNT_6ParamsE,"aw",@nobits
	.sectionflags	@""
	.align	16
	.zero		1024


//--------------------- .nv.shared._ZN7cutlass13device_kernelIN5flash11enable_sm90INS1_16FlashAttnBwdSm90INS1_25CollectiveMainloopBwdSm90ILi2ELi2ELi2EN4cute5tupleIJNS5_1CILi1EEES8_S8_EEENS6_IJNS7_ILi64EEENS7_ILi128EEESB_EEENS_10bfloat16_tEfNS_4arch4Sm90ELb0ELb1ELb0ELb1ELb0ELb1ELb0ELb0ELi2ELi1ELi2ELi1ELb0EEENS1_21CollectiveEpilogueBwdISC_SD_SF_Li256ELb1ELb0ELi1EEENS1_19SingleTileSchedulerILb1ELb0ELb0ELi128EEEEEEEEEvNT_6ParamsE --------------------------
	.section	.nv.shared._ZN7cutlass13device_kernelIN5flash11enable_sm90INS1_16FlashAttnBwdSm90INS1_25CollectiveMainloopBwdSm90ILi2ELi2ELi2EN4cute5tupleIJNS5_1CILi1EEES8_S8_EEENS6_IJNS7_ILi64EEENS7_ILi128EEESB_EEENS_10bfloat16_tEfNS_4arch4Sm90ELb0ELb1ELb0ELb1ELb0ELb1ELb0ELb0ELi2ELi1ELi2ELi1ELb0EEENS1_21CollectiveEpilogueBwdISC_SD_SF_Li256ELb1ELb0ELi1EEENS1_19SingleTileSchedulerILb1ELb0ELb0ELi128EEEEEEEEEvNT_6ParamsE,"aw",@nobits
	.sectionflags	@""
	.align	16
	.zero		1024


//--------------------- .nv.shared._ZN7cutlass13device_kernelIN5flash11enable_sm90INS1_16FlashAttnBwdSm90INS1_25CollectiveMainloopBwdSm90ILi2ELi2ELi2EN4cute5tupleIJNS5_1CILi1EEES8_S8_EEENS6_IJNS7_ILi64EEENS7_ILi128EEESB_EEENS_10bfloat16_tEfNS_4arch4Sm90ELb0ELb1ELb0ELb1ELb1ELb1ELb0ELb0ELi2ELi1ELi2ELi1ELb0EEENS1_21CollectiveEpilogueBwdISC_SD_SF_Li256ELb1ELb0ELi1EEENS1_19SingleTileSchedulerILb1ELb0ELb0ELi128EEEEEEEEEvNT_6ParamsE --------------------------
	.section	.nv.shared._ZN7cutlass13device_kernelIN5flash11enable_sm90INS1_16FlashAttnBwdSm90INS1_25CollectiveMainloopBwdSm90ILi2ELi2ELi2EN4cute5tupleIJNS5_1CILi1EEES8_S8_EEENS6_IJNS7_ILi64EEENS7_ILi128EEESB_EEENS_10bfloat16_tEfNS_4arch4Sm90ELb0ELb1ELb0ELb1ELb1ELb1ELb0ELb0ELi2ELi1ELi2ELi1ELb0EEENS1_21CollectiveEpilogueBwdISC_SD_SF_Li256ELb1ELb0ELi1EEENS1_19SingleTileSchedulerILb1ELb0ELb0ELi128EEEEEEEEEvNT_6ParamsE,"aw",@nobits
	.sectionflags	@""
	.align	16
	.zero		1024


//--------------------- .nv.shared._ZN7cutlass13device_kernelIN5flash11enable_sm90INS1_16FlashAttnBwdSm90INS1_25CollectiveMainloopBwdSm90ILi2ELi2ELi2EN4cute5tupleIJNS5_1CILi1EEES8_S8_EEENS6_IJNS7_ILi64EEENS7_ILi128EEESB_EEENS_10bfloat16_tEfNS_4arch4Sm90ELb0ELb1ELb0ELb1ELb0ELb1ELb0ELb0ELi2ELi1ELi2ELi1ELb0EEENS1_24CollectiveEpilogueBwdGQAISC_fSF_Li256ELb1ELb0EEENS1_19SingleTileSchedulerILb1ELb0ELb0ELi128EEEEEEEEEvNT_6ParamsE --------------------------
	.section	.nv.shared._ZN7cutlass13device_kernelIN5flash11enable_sm90INS1_16FlashAttnBwdSm90INS1_25CollectiveMainloopBwdSm90ILi2ELi2ELi2EN4cute5tupleIJNS5_1CILi1EEES8_S8_EEENS6_IJNS7_ILi64EEENS7_ILi128EEESB_EEENS_10bfloat16_tEfNS_4arch4Sm90ELb0ELb1ELb0ELb1ELb0ELb1ELb0ELb0ELi2ELi1ELi2ELi1ELb0EEENS1_24CollectiveEpilogueBwdGQAISC_fSF_Li256ELb1ELb0EEENS1_19SingleTileSchedulerILb1ELb0ELb0ELi128EEEEEEEEEvNT_6ParamsE,"aw",@nobits
	.sectionflags	@""
	.align	16
	.zero		1024


//--------------------- .nv.shared._ZN7cutlass13device_kernelIN5flash11enable_sm90INS1_16FlashAttnBwdSm90INS1_25CollectiveMainloopBwdSm90ILi2ELi2ELi2EN4cute5tupleIJNS5_1CILi1EEES8_S8_EEENS6_IJNS7_ILi64EEENS7_ILi128EEESB_EEENS_10bfloat16_tEfNS_4arch4Sm90ELb0ELb1ELb0ELb1ELb1ELb1ELb0ELb0ELi2ELi1ELi2ELi1ELb0EEENS1_24CollectiveEpilogueBwdGQAISC_fSF_Li256ELb1ELb1EEENS1_19SingleTileSchedulerILb1ELb0ELb0ELi128EEEEEEEEEvNT_6ParamsE --------------------------
	.section	.nv.shared._ZN7cutlass13device_kernelIN5flash11enable_sm90INS1_16FlashAttnBwdSm90INS1_25CollectiveMainloopBwdSm90ILi2ELi2ELi2EN4cute5tupleIJNS5_1CILi1EEES8_S8_EEENS6_IJNS7_ILi64EEENS7_ILi128EEESB_EEENS_10bfloat16_tEfNS_4arch4Sm90ELb0ELb1ELb0ELb1ELb1ELb1ELb0ELb0ELi2ELi1ELi2ELi1ELb0EEENS1_24CollectiveEpilogueBwdGQAISC_fSF_Li256ELb1ELb1EEENS1_19SingleTileSchedulerILb1ELb0ELb0ELi128EEEEEEEEEvNT_6ParamsE,"aw",@nobits
	.sectionflags	@""
	.align	16
	.zero		1024


//--------------------- .nv.shared._ZN7cutlass13device_kernelIN5flash11enable_sm90INS1_16FlashAttnBwdSm90INS1_25CollectiveMainloopBwdSm90ILi2ELi2ELi2EN4cute5tupleIJNS5_1CILi1EEES8_S8_EEENS6_IJNS7_ILi64EEENS7_ILi128EEESB_EEENS_10bfloat16_tEfNS_4arch4Sm90ELb1ELb0ELb0ELb0ELb0ELb1ELb0ELb0ELi2ELi1ELi2ELi1ELb0EEENS1_21CollectiveEpilogueBwdISC_SD_SF_Li256ELb0ELb0ELi1EEENS1_25SingleTileBwdLPTSchedulerILb0ELi128ELb0EEEEEEEEEvNT_6ParamsE --------------------------
	.section	.nv.shared._ZN7cutlass13device_kernelIN5flash11enable_sm90INS1_16FlashAttnBwdSm90INS1_25CollectiveMainloopBwdSm90ILi2ELi2ELi2EN4cute5tupleIJNS5_1CILi1EEES8_S8_EEENS6_IJNS7_ILi64EEENS7_ILi128EEESB_EEENS_10bfloat16_tEfNS_4arch4Sm90ELb1ELb0ELb0ELb0ELb0ELb1ELb0ELb0ELi2ELi1ELi2ELi1ELb0EEENS1_21CollectiveEpilogueBwdISC_SD_SF_Li256ELb0ELb0ELi1EEENS1_25SingleTileBwdLPTSchedulerILb0ELi128ELb0EEEEEEEEEvNT_6ParamsE,"aw",@nobits
	.sectionflags	@""
	.align	16
	.zero		1024


//--------------------- .nv.shared._ZN7cutlass13device_kernelIN5flash11enable_sm90INS1_16FlashAttnBwdSm90INS1_25CollectiveMainloopBwdSm90ILi2ELi2ELi2EN4cute5tupleIJNS5_1CILi1EEES8_S8_EEENS6_IJNS7_ILi64EEENS7_ILi128EEESB_EEENS_10bfloat16_tEfNS_4arch4Sm90ELb1ELb0ELb0ELb0ELb1ELb1ELb0ELb0ELi2ELi1ELi2ELi1ELb0EEENS1_21CollectiveEpilogueBwdISC_SD_SF_Li256ELb0ELb0ELi1EEENS1_25SingleTileBwdLPTSchedulerILb0ELi128ELb1EEEEEEEEEvNT_6ParamsE --------------------------
	.section	.nv.shared._ZN7cutlass13device_kernelIN5flash11enable_sm90INS1_16FlashAttnBwdSm90INS1_25CollectiveMainloopBwdSm90ILi2ELi2ELi2EN4cute5tupleIJNS5_1CILi1EEES8_S8_EEENS6_IJNS7_ILi64EEENS7_ILi128EEESB_EEENS_10bfloat16_tEfNS_4arch4Sm90ELb1ELb0ELb0ELb0ELb1ELb1ELb0ELb0ELi2ELi1ELi2ELi1ELb0EEENS1_21CollectiveEpilogueBwdISC_SD_SF_Li256ELb0ELb0ELi1EEENS1_25SingleTileBwdLPTSchedulerILb0ELi128ELb1EEEEEEEEEvNT_6ParamsE,"aw",@nobits
	.sectionflags	@""
	.align	16
	.zero		1024


//--------------------- .nv.shared._ZN7cutlass13device_kernelIN5flash11enable_sm90INS1_16FlashAttnBwdSm90INS1_25CollectiveMainloopBwdSm90ILi2ELi2ELi2EN4cute5tupleIJNS5_1CILi1EEES8_S8_EEENS6_IJNS7_ILi64EEENS7_ILi128EEESB_EEENS_10bfloat16_tEfNS_4arch4Sm90ELb1ELb0ELb0ELb0ELb0ELb1ELb0ELb0ELi2ELi1ELi2ELi1ELb0EEENS1_24CollectiveEpilogueBwdGQAISC_fSF_Li256ELb0ELb0EEENS1_25SingleTileBwdLPTSchedulerILb0ELi128ELb0EEEEEEEEEvNT_6ParamsE --------------------------
	.section	.nv.shared._ZN7cutlass13device_kernelIN5flash11enable_sm90INS1_16FlashAttnBwdSm90INS1_25CollectiveMainloopBwdSm90ILi2ELi2ELi2EN4cute5tupleIJNS5_1CILi1EEES8_S8_EEENS6_IJNS7_ILi64EEENS7_ILi128EEESB_EEENS_10bfloat16_tEfNS_4arch4Sm90ELb1ELb0ELb0ELb0ELb0ELb1ELb0ELb0ELi2ELi1ELi2ELi1ELb0EEENS1_24CollectiveEpilogueBwdGQAISC_fSF_Li256ELb0ELb0EEENS1_25SingleTileBwdLPTSchedulerILb0ELi128ELb0EEEEEEEEEvNT_6ParamsE,"aw",@nobits
	.sectionflags	@""
	.align	16
	.zero		1024


//--------------------- .nv.shared._ZN7cutlass13device_kernelIN5flash11enable_sm90INS1_16FlashAttnBwdSm90INS1_25CollectiveMainloopBwdSm90ILi2ELi2ELi2EN4cute5tupleIJNS5_1CILi1EEES8_S8_EEENS6_IJNS7_ILi64EEENS7_ILi128EEESB_EEENS_10bfloat16_tEfNS_4arch4Sm90ELb1ELb0ELb0ELb0ELb1ELb1ELb0ELb0ELi2ELi1ELi2ELi1ELb0EEENS1_24CollectiveEpilogueBwdGQAISC_fSF_Li256ELb0ELb1EEENS1_25SingleTileBwdLPTSchedulerILb0ELi128ELb1EEEEEEEEEvNT_6ParamsE --------------------------
	.section	.nv.shared._ZN7cutlass13device_kernelIN5flash11enable_sm90INS1_16FlashAttnBwdSm90INS1_25CollectiveMainloopBwdSm90ILi2ELi2ELi2EN4cute5tupleIJNS5_1CILi1EEES8_S8_EEENS6_IJNS7_ILi64EEENS7_ILi128EEESB_EEENS_10bfloat16_tEfNS_4arch4Sm90ELb1ELb0ELb0ELb0ELb1ELb1ELb0ELb0ELi2ELi1ELi2ELi1ELb0EEENS1_24CollectiveEpilogueBwdGQAISC_fSF_Li256ELb0ELb1EEENS1_25SingleTileBwdLPTSchedulerILb0ELi128ELb1EEEEEEEEEvNT_6ParamsE,"aw",@nobits
	.sectionflags	@""
	.align	16
	.zero		1024


//--------------------- .nv.shared._ZN7cutlass13device_kernelIN5flash22FlashAttnBwdPreprocessIN4cute5tupleIJNS3_1CILi64EEENS5_ILi128EEEEEENS_10bfloat16_tEfNS_4arch4Sm90ELb1ELb0EEEEEvNT_6ParamsE --------------------------
	.section	.nv.shared._ZN7cutlass13device_kernelIN5flash22FlashAttnBwdPreprocessIN4cute5tupleIJNS3_1CILi64EEENS5_ILi128EEEEEENS_10bfloat16_tEfNS_4arch4Sm90ELb1ELb0EEEEEvNT_6ParamsE,"aw",@nobits
	.sectionflags	@""
	.align	16
	.zero		1024


//--------------------- .nv.shared._ZN7cutlass13device_kernelIN5flash11enable_sm90INS1_16FlashAttnBwdSm90INS1_25CollectiveMainloopBwdSm90ILi2ELi2ELi2EN4cute5tupleIJNS5_1CILi1EEES8_S8_EEENS6_IJNS7_ILi64EEENS7_ILi128EEESB_EEENS_10bfloat16_tEfNS_4arch4Sm90ELb1ELb0ELb0ELb1ELb0ELb1ELb0ELb0ELi2ELi1ELi2ELi1ELb0EEENS1_21CollectiveEpilogueBwdISC_SD_SF_Li256ELb1ELb0ELi1EEENS1_25SingleTileBwdLPTSchedulerILb1ELi128ELb0EEEEEEEEEvNT_6ParamsE --------------------------
	.section	.nv.shared._ZN7cutlass13device_kernelIN5flash11enable_sm90INS1_16FlashAttnBwdSm90INS1_25CollectiveMainloopBwdSm90ILi2ELi2ELi2EN4cute5tupleIJNS5_1CILi1EEES8_S8_EEENS6_IJNS7_ILi64EEENS7_ILi128EEESB_EEENS_10bfloat16_tEfNS_4arch4Sm90ELb1ELb0ELb0ELb1ELb0ELb1ELb0ELb0ELi2ELi1ELi2ELi1ELb0EEENS1_21CollectiveEpilogueBwdISC_SD_SF_Li256ELb1ELb0ELi1EEENS1_25SingleTileBwdLPTSchedulerILb1ELi128ELb0EEEEEEEEEvNT_6ParamsE,"aw",@nobits
	.sectionflags	@""
	.align	16
	.zero		1024


//--------------------- .nv.shared._ZN7cutlass13device_kernelIN5flash11enable_sm90INS1_16FlashAttnBwdSm90INS1_25CollectiveMainloopBwdSm90ILi2ELi2ELi2EN4cute5tupleIJNS5_1CILi1EEES8_S8_EEENS6_IJNS7_ILi64EEENS7_ILi128EEESB_EEENS_10bfloat16_tEfNS_4arch4Sm90ELb1ELb0ELb0ELb1ELb1ELb1ELb0ELb0ELi2ELi1ELi2ELi1ELb0EEENS1_21CollectiveEpilogueBwdISC_SD_SF_Li256ELb1ELb0ELi1EEENS1_25SingleTileBwdLPTSchedulerILb1ELi128ELb1EEEEEEEEEvNT_6ParamsE --------------------------
	.section	.nv.shared._ZN7cutlass13device_kernelIN5flash11enable_sm90INS1_16FlashAttnBwdSm90INS1_25CollectiveMainloopBwdSm90ILi2ELi2ELi2EN4cute5tupleIJNS5_1CILi1EEES8_S8_EEENS6_IJNS7_ILi64EEENS7_ILi128EEESB_EEENS_10bfloat16_tEfNS_4arch4Sm90ELb1ELb0ELb0ELb1ELb1ELb1ELb0ELb0ELi2ELi1ELi2ELi1ELb0EEENS1_21CollectiveEpilogueBwdISC_SD_SF_Li256ELb1ELb0ELi1EEENS1_25SingleTileBwdLPTSchedulerILb1ELi128ELb1EEEEEEEEEvNT_6ParamsE,"aw",@nobits
	.sectionflags	@""
	.align	16
	.zero		1024


//--------------------- .nv.shared._ZN7cutlass13device_kernelIN5flash11enable_sm90INS1_16FlashAttnBwdSm90INS1_25CollectiveMainloopBwdSm90ILi2ELi2ELi2EN4cute5tupleIJNS5_1CILi1EEES8_S8_EEENS6_IJNS7_ILi64EEENS7_ILi128EEESB_EEENS_10bfloat16_tEfNS_4arch4Sm90ELb1ELb0ELb0ELb1ELb0ELb1ELb0ELb0ELi2ELi1ELi2ELi1ELb0EEENS1_24CollectiveEpilogueBwdGQAISC_fSF_Li256ELb1ELb0EEENS1_25SingleTileBwdLPTSchedulerILb1ELi128ELb0EEEEEEEEEvNT_6ParamsE --------------------------
	.section	.nv.shared._ZN7cutlass13device_kernelIN5flash11enable_sm90INS1_16FlashAttnBwdSm90INS1_25CollectiveMainloopBwdSm90ILi2ELi2ELi2EN4cute5tupleIJNS5_1CILi1EEES8_S8_EEENS6_IJNS7_ILi64EEENS7_ILi128EEESB_EEENS_10bfloat16_tEfNS_4arch4Sm90ELb1ELb0ELb0ELb1ELb0ELb1ELb0ELb0ELi2ELi1ELi2ELi1ELb0EEENS1_24CollectiveEpilogueBwdGQAISC_fSF_Li256ELb1ELb0EEENS1_25SingleTileBwdLPTSchedulerILb1ELi128ELb0EEEEEEEEEvNT_6ParamsE,"aw",@nobits
	.sectionflags	@""
	.align	16
	.zero		1024


//--------------------- .nv.shared._ZN7cutlass13device_kernelIN5flash32FlashAttnBwdPostprocessConvertdQIN4cute5tupleIJNS3_1CILi128EEES6_EEENS_10bfloat16_tEfNS_4arch4Sm90ELi256ENS3_8TiledMMAINS3_8MMA_AtomIJNS3_4SM904GMMA28MMA_64x128x16_F32BF16BF16_RSILNSE_5MajorE0ELSG_1ELNSE_7ScaleInE1ELSH_1EEEEEENS3_6LayoutINS4_IJNS5_ILi2EEENS5_ILi1EEESM_EEENS4_IJSM_NS5_ILi0EEESO_EEEEENS4_IJNS3_10UnderscoreESR_SR_EEEEELb0EEEEEvNT_6ParamsE --------------------------
	.section	.nv.shared._ZN7cutlass13device_kernelIN5flash32FlashAttnBwdPostprocessConvertdQIN4cute5tupleIJNS3_1CILi128EEES6_EEENS_10bfloat16_tEfNS_4arch4Sm90ELi256ENS3_8TiledMMAINS3_8MMA_AtomIJNS3_4SM904GMMA28MMA_64x128x16_F32BF16BF16_RSILNSE_5MajorE0ELSG_1ELNSE_7ScaleInE1ELSH_1EEEEEENS3_6LayoutINS4_IJNS5_ILi2EEENS5_ILi1EEESM_EEENS4_IJSM_NS5_ILi0EEESO_EEEEENS4_IJNS3_10UnderscoreESR_SR_EEEEELb0EEEEEvNT_6ParamsE,"aw",@nobits
	.sectionflags	@""
	.align	16
	.zero		1024


//--------------------- .nv.shared._ZN7cutlass13device_kernelIN5flash32FlashAttnBwdPostprocessConvertdQIN4cute5tupleIJNS3_1CILi64EEENS5_ILi128EEEEEENS_10bfloat16_tEfNS_4arch4Sm90ELi256ENS3_8TiledMMAINS3_8MMA_AtomIJNS3_4SM904GMMA27MMA_64x64x16_F32BF16BF16_SSILNSF_5MajorE0ELSH_1ELNSF_7ScaleInE1ELSI_1EEEEEENS3_6LayoutINS4_IJNS5_ILi1EEENS5_ILi2EEESM_EEENS4_IJNS5_ILi0EEESM_SP_EEEEENS4_IJNS3_10UnderscoreESS_SS_EEEEELb0EEEEEvNT_6ParamsE --------------------------
	.section	.nv.shared._ZN7cutlass13device_kernelIN5flash32FlashAttnBwdPostprocessConvertdQIN4cute5tupleIJNS3_1CILi64EEENS5_ILi128EEEEEENS_10bfloat16_tEfNS_4arch4Sm90ELi256ENS3_8TiledMMAINS3_8MMA_AtomIJNS3_4SM904GMMA27MMA_64x64x16_F32BF16BF16_SSILNSF_5MajorE0ELSH_1ELNSF_7ScaleInE1ELSI_1EEEEEENS3_6LayoutINS4_IJNS5_ILi1EEENS5_ILi2EEESM_EEENS4_IJNS5_ILi0EEESM_SP_EEEEENS4_IJNS3_10UnderscoreESS_SS_EEEEELb0EEEEEvNT_6ParamsE,"aw",@nobits
	.sectionflags	@""
	.align	16
	.zero		1024


//--------------------- .nv.shared._ZN7cutlass13device_kernelIN5flash11enable_sm90INS1_16FlashAttnBwdSm90INS1_25CollectiveMainloopBwdSm90ILi2ELi2ELi2EN4cute5tupleIJNS5_1CILi1EEES8_S8_EEENS6_IJNS7_ILi64EEENS7_ILi128EEESB_EEENS_10bfloat16_tEfNS_4arch4Sm90ELb1ELb0ELb0ELb1ELb1ELb1ELb0ELb0ELi2ELi1ELi2ELi1ELb0EEENS1_24CollectiveEpilogueBwdGQAISC_fSF_Li256ELb1ELb1EEENS1_25SingleTileBwdLPTSchedulerILb1ELi128ELb1EEEEEEEEEvNT_6ParamsE --------------------------
	.section	.nv.shared._ZN7cutlass13device_kernelIN5flash11enable_sm90INS1_16FlashAttnBwdSm90INS1_25CollectiveMainloopBwdSm90ILi2ELi2ELi2EN4cute5tupleIJNS5_1CILi1EEES8_S8_EEENS6_IJNS7_ILi64EEENS7_ILi128EEESB_EEENS_10bfloat16_tEfNS_4arch4Sm90ELb1ELb0ELb0ELb1ELb1ELb1ELb0ELb0ELi2ELi1ELi2ELi1ELb0EEENS1_24CollectiveEpilogueBwdGQAISC_fSF_Li256ELb1ELb1EEENS1_25SingleTileBwdLPTSchedulerILb1ELi128ELb1EEEEEEEEEvNT_6ParamsE,"aw",@nobits
	.sectionflags	@""
	.align	16
	.zero		1024


//--------------------- .nv.shared._ZN7cutlass13device_kernelIN5flash22FlashAttnBwdPreprocessIN4cute5tupleIJNS3_1CILi64EEENS5_ILi128EEEEEENS_10bfloat16_tEfNS_4arch4Sm90ELb1ELb1EEEEEvNT_6ParamsE --------------------------
	.section	.nv.shared._ZN7cutlass13device_kernelIN5flash22FlashAttnBwdPreprocessIN4cute5tupleIJNS3_1CILi64EEENS5_ILi128EEEEEENS_10bfloat16_tEfNS_4arch4Sm90ELb1ELb1EEEEEvNT_6ParamsE,"aw",@nobits
	.sectionflags	@""
	.align	16
	.zero		1024


//--------------------- .nv.constant0._ZN7cutlass13device_kernelIN5flash11enable_sm90INS1_16FlashAttnBwdSm90INS1_25CollectiveMainloopBwdSm90ILi2ELi2ELi2EN4cute5tupleIJNS5_1CILi1EEES8_S8_EEENS6_IJNS7_ILi80EEENS7_ILi128EEESB_EEENS_10bfloat16_tEfNS_4arch4Sm90ELb0ELb0ELb0ELb0ELb0ELb1ELb0ELb1ELi2ELi1ELi2ELi1ELb0EEENS1_21CollectiveEpilogueBwdISC_SD_SF_Li256ELb0ELb0ELi1EEENS1_19SingleTileSchedulerILb0ELb0ELb0ELi128EEEEEEEEEvNT_6ParamsE --------------------------
	.section	.nv.constant0._ZN7cutlass13device_kernelIN5flash11enable_sm90INS1_16FlashAttnBwdSm90INS1_25CollectiveMainloopBwdSm90ILi2ELi2ELi2EN4cute5tupleIJNS5_1CILi1EEES8_S8_EEENS6_IJNS7_ILi80EEENS7_ILi128EEESB_EEENS_10bfloat16_tEfNS_4arch4Sm90ELb0ELb0ELb0ELb0ELb0ELb1ELb0ELb1ELi2ELi1ELi2ELi1ELb0EEENS1_21CollectiveEpilogueBwdISC_SD_SF_Li256ELb0ELb0ELi1EEENS1_19SingleTileSchedulerILb0ELb0ELb0ELi128EEEEEEEEEvNT_6ParamsE,"a",@progbits
	.sectionflags	@""
	.align	4
.nv.constant0._ZN7cutlass13device_kernelIN5flash11enable_sm90INS1_16FlashAttnBwdSm90INS1_25CollectiveMainloopBwdSm90ILi2ELi2ELi2EN4cute5tupleIJNS5_1CILi1EEES8_S8_EEENS6_IJNS7_ILi80EEENS7_ILi128EEESB_EEENS_10bfloat16_tEfNS_4arch4Sm90ELb0ELb0ELb0ELb0ELb0ELb1ELb0ELb1ELi2ELi1ELi2ELi1ELb0EEENS1_21CollectiveEpilogueBwdISC_SD_SF_Li256ELb0ELb0ELi1EEENS1_19SingleTileSchedulerILb0ELb0ELb0ELi128EEEEEEEEEvNT_6ParamsE:
	.zero		2944


//--------------------- .nv.constant0._ZN7cutlass13device_kernelIN5flash11enable_sm90INS1_16FlashAttnBwdSm90INS1_25CollectiveMainloopBwdSm90ILi2ELi2ELi2EN4cute5tupleIJNS5_1CILi1EEES8_S8_EEENS6_IJNS7_ILi80EEENS7_ILi128EEESB_EEENS_10bfloat16_tEfNS_4arch4Sm90ELb0ELb0ELb0ELb0ELb1ELb1ELb0ELb1ELi2ELi1ELi2ELi1ELb0EEENS1_21CollectiveEpilogueBwdISC_SD_SF_Li256ELb0ELb0ELi1EEENS1_19SingleTileSchedulerILb0ELb0ELb0ELi128EEEEEEEEEvNT_6ParamsE --------------------------
	.section	.nv.constant0._ZN7cutlass13device_kernelIN5flash11enable_sm90INS1_16FlashAttnBwdSm90INS1_25CollectiveMainloopBwdSm90ILi2ELi2ELi2EN4cute5tupleIJNS5_1CILi1EEES8_S8_EEENS6_IJNS7_ILi80EEENS7_ILi128EEESB_EEENS_10bfloat16_tEfNS_4arch4Sm90ELb0ELb0ELb0ELb0ELb1ELb1ELb0ELb1ELi2ELi1ELi2ELi1ELb0EEENS1_21CollectiveEpilogueBwdISC_SD_SF_Li256ELb0ELb0ELi1EEENS1_19SingleTileSchedulerILb0ELb0ELb0ELi128EEEEEEEEEvNT_6ParamsE,"a",@progbits
	.sectionflags	@""
	.align	4
.nv.constant0._ZN7cutlass13device_kernelIN5flash11enable_sm90INS1_16FlashAttnBwdSm90INS1_25CollectiveMainloopBwdSm90ILi2ELi2ELi2EN4cute5tupleIJNS5_1CILi1EEES8_S8_EEENS6_IJNS7_ILi80EEENS7_ILi128EEESB_EEENS_10bfloat16_tEfNS_4arch4Sm90ELb0ELb0ELb0ELb0ELb1ELb1ELb0ELb1ELi2ELi1ELi2ELi1ELb0EEENS1_21CollectiveEpilogueBwdISC_SD_SF_Li256ELb0ELb0ELi1EEENS1_19SingleTileSchedulerILb0ELb0ELb0ELi128EEEEEEEEEvNT_6ParamsE:
	.zero		2944


//--------------------- .nv.constant0._ZN7cutlass13device_kernelIN5flash11enable_sm90INS1_16FlashAttnBwdSm90INS1_25CollectiveMainloopBwdSm90ILi2ELi2ELi2EN4cute5tupleIJNS5_1CILi1EEES8_S8_EEENS6_IJNS7_ILi80EEENS7_ILi128EEESB_EEENS_10bfloat16_tEfNS_4arch4Sm90ELb0ELb0ELb0ELb0ELb0ELb1ELb0ELb1ELi2ELi1ELi2ELi1ELb0EEENS1_24CollectiveEpilogueBwdGQAISC_fSF_Li256ELb0ELb0EEENS1_19SingleTileSchedulerILb0ELb0ELb0ELi128EEEEEEEEEvNT_6ParamsE --------------------------
	.section	.nv.constant0._ZN7cutlass13device_kernelIN5flash11enable_sm90INS1_16FlashAttnBwdSm90INS1_25CollectiveMainloopBwdSm90ILi2ELi2ELi2EN4cute5tupleIJNS5_1CILi1EEES8_S8_EEENS6_IJNS7_ILi80EEENS7_ILi128EEESB_EEENS_10bfloat16_tEfNS_4arch4Sm90ELb0ELb0ELb0ELb0ELb0ELb1ELb0ELb1ELi2ELi1ELi2ELi1ELb0EEENS1_24CollectiveEpilogueBwdGQAISC_fSF_Li256ELb0ELb0EEENS1_19SingleTileSchedulerILb0ELb0ELb0ELi128EEEEEEEEEvNT_6ParamsE,"a",@progbits
	.sectionflags	@""
	.align	4
.nv.constant0._ZN7cutlass13device_kernelIN5flash11enable_sm90INS1_16FlashAttnBwdSm90INS1_25CollectiveMainloopBwdSm90ILi2ELi2ELi2EN4cute5tupleIJNS5_1CILi1EEES8_S8_EEENS6_IJNS7_ILi80EEENS7_ILi128EEESB_EEENS_10bfloat16_tEfNS_4arch4Sm90ELb0ELb0ELb0ELb0ELb0ELb1ELb0ELb1ELi2ELi1ELi2ELi1ELb0EEENS1_24CollectiveEpilogueBwdGQAISC_fSF_Li256ELb0ELb0EEENS1_19SingleTileSchedulerILb0ELb0ELb0ELi128EEEEEEEEEvNT_6ParamsE:
	.zero		2304


//--------------------- .nv.constant0._ZN7cutlass13device_kernelIN5flash11enable_sm90INS1_16FlashAttnBwdSm90INS1_25CollectiveMainloopBwdSm90ILi2ELi2ELi2EN4cute5tupleIJNS5_1CILi1EEES8_S8_EEENS6_IJNS7_ILi80EEENS7_ILi128EEESB_EEENS_10bfloat16_tEfNS_4arch4Sm90ELb0ELb0ELb0ELb0ELb1ELb1ELb0ELb1ELi2ELi1ELi2ELi1ELb0EEENS1_24CollectiveEpilogueBwdGQAISC_fSF_Li256ELb0ELb1EEENS1_19SingleTileSchedulerILb0ELb0ELb0ELi128EEEEEEEEEvNT_6ParamsE --------------------------
	.section	.nv.constant0._ZN7cutlass13device_kernelIN5flash11enable_sm90INS1_16FlashAttnBwdSm90INS1_25CollectiveMainloopBwdSm90ILi2ELi2ELi2EN4cute5tupleIJNS5_1CILi1EEES8_S8_EEENS6_IJNS7_ILi80EEENS7_ILi128EEESB_EEENS_10bfloat16_tEfNS_4arch4Sm90ELb0ELb0ELb0ELb0ELb1ELb1ELb0ELb1ELi2ELi1ELi2ELi1ELb0EEENS1_24CollectiveEpilogueBwdGQAISC_fSF_Li256ELb0ELb1EEENS1_19SingleTileSchedulerILb0ELb0ELb0ELi128EEEEEEEEEvNT_6ParamsE,"a",@progbits
	.sectionflags	@""
	.align	4
.nv.constant0._ZN7cutlass13device_kernelIN5flash11enable_sm90INS1_16FlashAttnBwdSm90INS1_25CollectiveMainloopBwdSm90ILi2ELi2ELi2EN4cute5tupleIJNS5_1CILi1EEES8_S8_EEENS6_IJNS7_ILi80EEENS7_ILi128EEESB_EEENS_10bfloat16_tEfNS_4arch4Sm90ELb0ELb0ELb0ELb0ELb1ELb1ELb0ELb1ELi2ELi1ELi2ELi1ELb0EEENS1_24CollectiveEpilogueBwdGQAISC_fSF_Li256ELb0ELb1EEENS1_19SingleTileSchedulerILb0ELb0ELb0ELi128EEEEEEEEEvNT_6ParamsE:
	.zero		2304


//--------------------- .nv.constant0._ZN7cutlass13device_kernelIN5flash22FlashAttnBwdPreprocessIN4cute5tupleIJNS3_1CILi80EEENS5_ILi128EEEEEENS_10bfloat16_tEfNS_4arch4Sm90ELb1ELb0EEEEEvNT_6ParamsE --------------------------
	.section	.nv.constant0._ZN7cutlass13device_kernelIN5flash22FlashAttnBwdPreprocessIN4cute5tupleIJNS3_1CILi80EEENS5_ILi128EEEEEENS_10bfloat16_tEfNS_4arch4Sm90ELb1ELb0EEEEEvNT_6ParamsE,"a",@progbits
	.sectionflags	@""
	.align	4
.nv.constant0._ZN7cutlass13device_kernelIN5flash22FlashAttnBwdPreprocessIN4cute5tupleIJNS3_1CILi80EEENS5_ILi128EEEEEENS_10bfloat16_tEfNS_4arch4Sm90ELb1ELb0EEEEEvNT_6ParamsE:
	.zero		768


//--------------------- .nv.constant0._ZN7cutlass13device_kernelIN5flash11enable_sm90INS1_16FlashAttnBwdSm90INS1_25CollectiveMainloopBwdSm90ILi2ELi2ELi2EN4cute5tupleIJNS5_1CILi1EEES8_S8_EEENS6_IJNS7_ILi80EEENS7_ILi128EEESB_EEENS_10bfloat16_tEfNS_4arch4Sm90ELb0ELb0ELb0ELb1ELb0ELb1ELb0ELb1ELi2ELi1ELi2ELi1ELb0EEENS1_21CollectiveEpilogueBwdISC_SD_SF_Li256ELb1ELb0ELi1EEENS1_19SingleTileSchedulerILb1ELb0ELb0ELi128EEEEEEEEEvNT_6ParamsE --------------------------
	.section	.nv.constant0._ZN7cutlass13device_kernelIN5flash11enable_sm90INS1_16FlashAttnBwdSm90INS1_25CollectiveMainloopBwdSm90ILi2ELi2ELi2EN4cute5tupleIJNS5_1CILi1EEES8_S8_EEENS6_IJNS7_ILi80EEENS7_ILi128EEESB_EEENS_10bfloat16_tEfNS_4arch4Sm90ELb0ELb0ELb0ELb1ELb0ELb1ELb0ELb1ELi2ELi1ELi2ELi1ELb0EEENS1_21CollectiveEpilogueBwdISC_SD_SF_Li256ELb1ELb0ELi1EEENS1_19SingleTileSchedulerILb1ELb0ELb0ELi128EEEEEEEEEvNT_6ParamsE,"a",@progbits
	.sectionflags	@""
	.align	4
.nv.constant0._ZN7cutlass13device_kernelIN5flash11enable_sm90INS1_16FlashAttnBwdSm90INS1_25CollectiveMainloopBwdSm90ILi2ELi2ELi2EN4cute5tupleIJNS5_1CILi1EEES8_S8_EEENS6_IJNS7_ILi80EEENS7_ILi128EEESB_EEENS_10bfloat16_tEfNS_4arch4Sm90ELb0ELb0ELb0ELb1ELb0ELb1ELb0ELb1ELi2ELi1ELi2ELi1ELb0EEENS1_21CollectiveEpilogueBwdISC_SD_SF_Li256ELb1ELb0ELi1EEENS1_19SingleTileSchedulerILb1ELb0ELb0ELi128EEEEEEEEEvNT_6ParamsE:
	.zero		2304


//--------------------- .nv.constant0._ZN7cutlass13device_kernelIN5flash11enable_sm90INS1_16FlashAttnBwdSm90INS1_25CollectiveMainloopBwdSm90ILi2ELi2ELi2EN4cute5tupleIJNS5_1CILi1EEES8_S8_EEENS6_IJNS7_ILi80EEENS7_ILi128EEESB_EEENS_10bfloat16_tEfNS_4arch4Sm90ELb0ELb0ELb0ELb1ELb1ELb1ELb0ELb1ELi2ELi1ELi2ELi1ELb0EEENS1_21CollectiveEpilogueBwdISC_SD_SF_Li256ELb1ELb0ELi1EEENS1_19SingleTileSchedulerILb1ELb0ELb0ELi128EEEEEEEEEvNT_6ParamsE --------------------------
	.section	.nv.constant0._ZN7cutlass13device_kernelIN5flash11enable_sm90INS1_16FlashAttnBwdSm90INS1_25CollectiveMainloopBwdSm90ILi2ELi2ELi2EN4cute5tupleIJNS5_1CILi1EEES8_S8_EEENS6_IJNS7_ILi80EEENS7_ILi128EEESB_EEENS_10bfloat16_tEfNS_4arch4Sm90ELb0ELb0ELb0ELb1ELb1ELb1ELb0ELb1ELi2ELi1ELi2ELi1ELb0EEENS1_21CollectiveEpilogueBwdISC_SD_SF_Li256ELb1ELb0ELi1EEENS1_19SingleTileSchedulerILb1ELb0ELb0ELi128EEEEEEEEEvNT_6ParamsE,"a",@progbits
	.sectionflags	@""
	.align	4
.nv.constant0._ZN7cutlass13device_kernelIN5flash11enable_sm90INS1_16FlashAttnBwdSm90INS1_25CollectiveMainloopBwdSm90ILi2ELi2ELi2EN4cute5tupleIJNS5_1CILi1EEES8_S8_EEENS6_IJNS7_ILi80EEENS7_ILi128EEESB_EEENS_10bfloat16_tEfNS_4arch4Sm90ELb0ELb0ELb0ELb1ELb1ELb1ELb0ELb1ELi2ELi1ELi2ELi1ELb0EEENS1_21CollectiveEpilogueBwdISC_SD_SF_Li256ELb1ELb0ELi1EEENS1_19SingleTileSchedulerILb1ELb0ELb0ELi128EEEEEEEEEvNT_6ParamsE:
	.zero		2304


//--------------------- .nv.constant0._ZN7cutlass13device_kernelIN5flash11enable_sm90INS1_16FlashAttnBwdSm90INS1_25CollectiveMainloopBwdSm90ILi2ELi2ELi2EN4cute5tupleIJNS5_1CILi1EEES8_S8_EEENS6_IJNS7_ILi80EEENS7_ILi128EEESB_EEENS_10bfloat16_tEfNS_4arch4Sm90ELb0ELb0ELb0ELb1ELb0ELb1ELb0ELb1ELi2ELi1ELi2ELi1ELb0EEENS1_24CollectiveEpilogueBwdGQAISC_fSF_Li256ELb1ELb0EEENS1_19SingleTileSchedulerILb1ELb0ELb0ELi128EEEEEEEEEvNT_6ParamsE --------------------------
	.section	.nv.constant0._ZN7cutlass13device_kernelIN5flash11enable_sm90INS1_16FlashAttnBwdSm90INS1_25CollectiveMainloopBwdSm90ILi2ELi2ELi2EN4cute5tupleIJNS5_1CILi1EEES8_S8_EEENS6_IJNS7_ILi80EEENS7_ILi128EEESB_EEENS_10bfloat16_tEfNS_4arch4Sm90ELb0ELb0ELb0ELb1ELb0ELb1ELb0ELb1ELi2ELi1ELi2ELi1ELb0EEENS1_24CollectiveEpilogueBwdGQAISC_fSF_Li256ELb1ELb0EEENS1_19SingleTileSchedulerILb1ELb0ELb0ELi128EEEEEEEEEvNT_6ParamsE,"a",@progbits
	.sectionflags	@""
	.align	4
.nv.constant0._ZN7cutlass13device_kernelIN5flash11enable_sm90INS1_16FlashAttnBwdSm90INS1_25CollectiveMainloopBwdSm90ILi2ELi2ELi2EN4cute5tupleIJNS5_1CILi1EEES8_S8_EEENS6_IJNS7_ILi80EEENS7_ILi128EEESB_EEENS_10bfloat16_tEfNS_4arch4Sm90ELb0ELb0ELb0ELb1ELb0ELb1ELb0ELb1ELi2ELi1ELi2ELi1ELb0EEENS1_24CollectiveEpilogueBwdGQAISC_fSF_Li256ELb1ELb0EEENS1_19SingleTileSchedulerILb1ELb0ELb0ELi128EEEEEEEEEvNT_6ParamsE:
	.zero		2304


//--------------------- .nv.constant0._ZN7cutlass13device_kernelIN5flash32FlashAttnBwdPostprocessConvertdQIN4cute5tupleIJNS3_1CILi80EEENS5_ILi128EEEEEENS_10bfloat16_tEfNS_4arch4Sm90ELi256ENS3_8TiledMMAINS3_8MMA_AtomIJNS3_4SM904GMMA27MMA_64x16x16_F32BF16BF16_SSILNSF_5MajorE1ELSH_0ELNSF_7ScaleInE1ELSI_1EEEEEENS3_6LayoutINS4_IJNS5_ILi2EEENS5_ILi1EEESN_EEENS4_IJSN_NS5_ILi0EEESP_EEEEENS4_IJNS3_10UnderscoreESS_SS_EEEEELb1EEEEEvNT_6ParamsE --------------------------
	.section	.nv.constant0._ZN7cutlass13device_kernelIN5flash32FlashAttnBwdPostprocessConvertdQIN4cute5tupleIJNS3_1CILi80EEENS5_ILi128EEEEEENS_10bfloat16_tEfNS_4arch4Sm90ELi256ENS3_8TiledMMAINS3_8MMA_AtomIJNS3_4SM904GMMA27MMA_64x16x16_F32BF16BF16_SSILNSF_5MajorE1ELSH_0ELNSF_7ScaleInE1ELSI_1EEEEEENS3_6LayoutINS4_IJNS5_ILi2EEENS5_ILi1EEESN_EEENS4_IJSN_NS5_ILi0EEESP_EEEEENS4_IJNS3_10UnderscoreESS_SS_EEEEELb1EEEEEvNT_6ParamsE,"a",@progbits
	.sectionflags	@""
	.align	4
.nv.constant0._ZN7cutlass13device_kernelIN5flash32FlashAttnBwdPostprocessConvertdQIN4cute5tupleIJNS3_1CILi80EEENS5_ILi128EEEEEENS_10bfloat16_tEfNS_4arch4Sm90ELi256ENS3_8TiledMMAINS3_8MMA_AtomIJNS3_4SM904GMMA27MMA_64x16x16_F32BF16BF16_SSILNSF_5MajorE1ELSH_0ELNSF_7ScaleInE1ELSI_1EEEEEENS3_6LayoutINS4_IJNS5_ILi2EEENS5_ILi1EEESN_EEENS4_IJSN_NS5_ILi0EEESP_EEEEENS4_IJNS3_10UnderscoreESS_SS_EEEEELb1EEEEEvNT_6ParamsE:
	.zero		640


//--------------------- .nv.constant0._ZN7cutlass13device_kernelIN5flash11enable_sm90INS1_16FlashAttnBwdSm90INS1_25CollectiveMainloopBwdSm90ILi2ELi2ELi2EN4cute5tupleIJNS5_1CILi1EEES8_S8_EEENS6_IJNS7_ILi80EEENS7_ILi128EEESB_EEENS_10bfloat16_tEfNS_4arch4Sm90ELb0ELb0ELb0ELb1ELb1ELb1ELb0ELb1ELi2ELi1ELi2ELi1ELb0EEENS1_24CollectiveEpilogueBwdGQAISC_fSF_Li256ELb1ELb1EEENS1_19SingleTileSchedulerILb1ELb0ELb0ELi128EEEEEEEEEvNT_6ParamsE --------------------------
	.section	.nv.constant0._ZN7cutlass13device_kernelIN5flash11enable_sm90INS1_16FlashAttnBwdSm90INS1_25CollectiveMainloopBwdSm90ILi2ELi2ELi2EN4cute5tupleIJNS5_1CILi1EEES8_S8_EEENS6_IJNS7_ILi80EEENS7_ILi128EEESB_EEENS_10bfloat16_tEfNS_4arch4Sm90ELb0ELb0ELb0ELb1ELb1ELb1ELb0ELb1ELi2ELi1ELi2ELi1ELb0EEENS1_24CollectiveEpilogueBwdGQAISC_fSF_Li256ELb1ELb1EEENS1_19SingleTileSchedulerILb1ELb0ELb0ELi128EEEEEEEEEvNT_6ParamsE,"a",@progbits
	.sectionflags	@""
	.align	4
.nv.constant0._ZN7cutlass13device_kernelIN5flash11enable_sm90INS1_16FlashAttnBwdSm90INS1_25CollectiveMainloopBwdSm90ILi2ELi2ELi2EN4cute5tupleIJNS5_1CILi1EEES8_S8_EEENS6_IJNS7_ILi80EEENS7_ILi128EEESB_EEENS_10bfloat16_tEfNS_4arch4Sm90ELb0ELb0ELb0ELb1ELb1ELb1ELb0ELb1ELi2ELi1ELi2ELi1ELb0EEENS1_24CollectiveEpilogueBwdGQAISC_fSF_Li256ELb1ELb1EEENS1_19SingleTileSchedulerILb1ELb0ELb0ELi128EEEEEEEEEvNT_6ParamsE:
	.zero		2304


//--------------------- .nv.constant0._ZN7cutlass13device_kernelIN5flash22FlashAttnBwdPreprocessIN4cute5tupleIJNS3_1CILi80EEENS5_ILi128EEEEEENS_10bfloat16_tEfNS_4arch4Sm90ELb1ELb1EEEEEvNT_6ParamsE --------------------------
	.section	.nv.constant0._ZN7cutlass13device_kernelIN5flash22FlashAttnBwdPreprocessIN4cute5tupleIJNS3_1CILi80EEENS5_ILi128EEEEEENS_10bfloat16_tEfNS_4arch4Sm90ELb1ELb1EEEEEvNT_6ParamsE,"a",@progbits
	.sectionflags	@""
	.align	4
.nv.constant0._ZN7cutlass13device_kernelIN5flash22FlashAttnBwdPreprocessIN4cute5tupleIJNS3_1CILi80EEENS5_ILi128EEEEEENS_10bfloat16_tEfNS_4arch4Sm90ELb1ELb1EEEEEvNT_6ParamsE:
	.zero		768


//--------------------- .nv.constant0._ZN7cutlass13device_kernelIN5flash11enable_sm90INS1_16FlashAttnBwdSm90INS1_25CollectiveMainloopBwdSm90ILi2ELi2ELi2EN4cute5tupleIJNS5_1CILi1EEES8_S8_EEENS6_IJNS7_ILi64EEENS7_ILi128EEESB_EEENS_10bfloat16_tEfNS_4arch4Sm90ELb0ELb1ELb0ELb0ELb0ELb1ELb0ELb0ELi2ELi1ELi2ELi1ELb0EEENS1_21CollectiveEpilogueBwdISC_SD_SF_Li256ELb0ELb0ELi1EEENS1_19SingleTileSchedulerILb0ELb0ELb0ELi128EEEEEEEEEvNT_6ParamsE --------------------------
	.section	.nv.constant0._ZN7cutlass13device_kernelIN5flash11enable_sm90INS1_16FlashAttnBwdSm90INS1_25CollectiveMainloopBwdSm90ILi2ELi2ELi2EN4cute5tupleIJNS5_1CILi1EEES8_S8_EEENS6_IJNS7_ILi64EEENS7_ILi128EEESB_EEENS_10bfloat16_tEfNS_4arch4Sm90ELb0ELb1ELb0ELb0ELb0ELb1ELb0ELb0ELi2ELi1ELi2ELi1ELb0EEENS1_21CollectiveEpilogueBwdISC_SD_SF_Li256ELb0ELb0ELi1EEENS1_19SingleTileSchedulerILb0ELb0ELb0ELi128EEEEEEEEEvNT_6ParamsE,"a",@progbits
	.sectionflags	@""
	.align	4
.nv.constant0._ZN7cutlass13device_kernelIN5flash11enable_sm90INS1_16FlashAttnBwdSm90INS1_25CollectiveMainloopBwdSm90ILi2ELi2ELi2EN4cute5tupleIJNS5_1CILi1EEES8_S8_EEENS6_IJNS7_ILi64EEENS7_ILi128EEESB_EEENS_10bfloat16_tEfNS_4arch4Sm90ELb0ELb1ELb0ELb0ELb0ELb1ELb0ELb0ELi2ELi1ELi2ELi1ELb0EEENS1_21CollectiveEpilogueBwdISC_SD_SF_Li256ELb0ELb0ELi1EEENS1_19SingleTileSchedulerILb0ELb0ELb0ELi128EEEEEEEEEvNT_6ParamsE:
	.zero		2944


//--------------------- .nv.constant0._ZN7cutlass13device_kernelIN5flash11enable_sm90INS1_16FlashAttnBwdSm90INS1_25CollectiveMainloopBwdSm90ILi2ELi2ELi2EN4cute5tupleIJNS5_1CILi1EEES8_S8_EEENS6_IJNS7_ILi64EEENS7_ILi128EEESB_EEENS_10bfloat16_tEfNS_4arch4Sm90ELb0ELb1ELb0ELb0ELb1ELb1ELb0ELb0ELi2ELi1ELi2ELi1ELb0EEENS1_21CollectiveEpilogueBwdISC_SD_SF_Li256ELb0ELb0ELi1EEENS1_19SingleTileSchedulerILb0ELb0ELb0ELi128EEEEEEEEEvNT_6ParamsE --------------------------
	.section	.nv.constant0._ZN7cutlass13device_kernelIN5flash11enable_sm90INS1_16FlashAttnBwdSm90INS1_25CollectiveMainloopBwdSm90ILi2ELi2ELi2EN4cute5tupleIJNS5_1CILi1EEES8_S8_EEENS6_IJNS7_ILi64EEENS7_ILi128EEESB_EEENS_10bfloat16_tEfNS_4arch4Sm90ELb0ELb1ELb0ELb0ELb1ELb1ELb0ELb0ELi2ELi1ELi2ELi1ELb0EEENS1_21CollectiveEpilogueBwdISC_SD_SF_Li256ELb0ELb0ELi1EEENS1_19SingleTileSchedulerILb0ELb0ELb0ELi128EEEEEEEEEvNT_6ParamsE,"a",@progbits
	.sectionflags	@""
	.align	4
.nv.constant0._ZN7cutlass13device_kernelIN5flash11enable_sm90INS1_16FlashAttnBwdSm90INS1_25CollectiveMainloopBwdSm90ILi2ELi2ELi2EN4cute5tupleIJNS5_1CILi1EEES8_S8_EEENS6_IJNS7_ILi64EEENS7_ILi128EEESB_EEENS_10bfloat16_tEfNS_4arch4Sm90ELb0ELb1ELb0ELb0ELb1ELb1ELb0ELb0ELi2ELi1ELi2ELi1ELb0EEENS1_21CollectiveEpilogueBwdISC_SD_SF_Li256ELb0ELb0ELi1EEENS1_19SingleTileSchedulerILb0ELb0ELb0ELi128EEEEEEEEEvNT_6ParamsE:
	.zero		2944


//--------------------- .nv.constant0._ZN7cutlass13device_kernelIN5flash11enable_sm90INS1_16FlashAttnBwdSm90INS1_25CollectiveMainloopBwdSm90ILi2ELi2ELi2EN4cute5tupleIJNS5_1CILi1EEES8_S8_EEENS6_IJNS7_ILi64EEENS7_ILi128EEESB_EEENS_10bfloat16_tEfNS_4arch4Sm90ELb0ELb1ELb0ELb0ELb0ELb1ELb0ELb0ELi2ELi1ELi2ELi1ELb0EEENS1_24CollectiveEpilogueBwdGQAISC_fSF_Li256ELb0ELb0EEENS1_19SingleTileSchedulerILb0ELb0ELb0ELi128EEEEEEEEEvNT_6ParamsE --------------------------
	.section	.nv.constant0._ZN7cutlass13device_kernelIN5flash11enable_sm90INS1_16FlashAttnBwdSm90INS1_25CollectiveMainloopBwdSm90ILi2ELi2ELi2EN4cute5tupleIJNS5_1CILi1EEES8_S8_EEENS6_IJNS7_ILi64EEENS7_ILi128EEESB_EEENS_10bfloat16_tEfNS_4arch4Sm90ELb0ELb1ELb0ELb0ELb0ELb1ELb0ELb0ELi2ELi1ELi2ELi1ELb0EEENS1_24CollectiveEpilogueBwdGQAISC_fSF_Li256ELb0ELb0EEENS1_19SingleTileSchedulerILb0ELb0ELb0ELi128EEEEEEEEEvNT_6ParamsE,"a",@progbits
	.sectionflags	@""
	.align	4
.nv.constant0._ZN7cutlass13device_kernelIN5flash11enable_sm90INS1_16FlashAttnBwdSm90INS1_25CollectiveMainloopBwdSm90ILi2ELi2ELi2EN4cute5tupleIJNS5_1CILi1EEES8_S8_EEENS6_IJNS7_ILi64EEENS7_ILi128EEESB_EEENS_10bfloat16_tEfNS_4arch4Sm90ELb0ELb1ELb0ELb0ELb0ELb1ELb0ELb0ELi2ELi1ELi2ELi1ELb0EEENS1_24CollectiveEpilogueBwdGQAISC_fSF_Li256ELb0ELb0EEENS1_19SingleTileSchedulerILb0ELb0ELb0ELi128EEEEEEEEEvNT_6ParamsE:
	.zero		2304


//--------------------- .nv.constant0._ZN7cutlass13device_kernelIN5flash11enable_sm90INS1_16FlashAttnBwdSm90INS1_25CollectiveMainloopBwdSm90ILi2ELi2ELi2EN4cute5tupleIJNS5_1CILi1EEES8_S8_EEENS6_IJNS7_ILi64EEENS7_ILi128EEESB_EEENS_10bfloat16_tEfNS_4arch4Sm90ELb0ELb1ELb0ELb0ELb1ELb1ELb0ELb0ELi2ELi1ELi2ELi1ELb0EEENS1_24CollectiveEpilogueBwdGQAISC_fSF_Li256ELb0ELb1EEENS1_19SingleTileSchedulerILb0ELb0ELb0ELi128EEEEEEEEEvNT_6ParamsE --------------------------
	.section	.nv.constant0._ZN7cutlass13device_kernelIN5flash11enable_sm90INS1_16FlashAttnBwdSm90INS1_25CollectiveMainloopBwdSm90ILi2ELi2ELi2EN4cute5tupleIJNS5_1CILi1EEES8_S8_EEENS6_IJNS7_ILi64EEENS7_ILi128EEESB_EEENS_10bfloat16_tEfNS_4arch4Sm90ELb0ELb1ELb0ELb0ELb1ELb1ELb0ELb0ELi2ELi1ELi2ELi1ELb0EEENS1_24CollectiveEpilogueBwdGQAISC_fSF_Li256ELb0ELb1EEENS1_19SingleTileSchedulerILb0ELb0ELb0ELi128EEEEEEEEEvNT_6ParamsE,"a",@progbits
	.sectionflags	@""
	.align	4
.nv.constant0._ZN7cutlass13device_kernelIN5flash11enable_sm90INS1_16FlashAttnBwdSm90INS1_25CollectiveMainloopBwdSm90ILi2ELi2ELi2EN4cute5tupleIJNS5_1CILi1EEES8_S8_EEENS6_IJNS7_ILi64EEENS7_ILi128EEESB_EEENS_10bfloat16_tEfNS_4arch4Sm90ELb0ELb1ELb0ELb0ELb1ELb1ELb0ELb0ELi2ELi1ELi2ELi1ELb0EEENS1_24CollectiveEpilogueBwdGQAISC_fSF_Li256ELb0ELb1EEENS1_19SingleTileSchedulerILb0ELb0ELb0ELi128EEEEEEEEEvNT_6ParamsE:
	.zero		2304


//--------------------- .nv.constant0._ZN7cutlass13device_kernelIN5flash11enable_sm90INS1_16FlashAttnBwdSm90INS1_25CollectiveMainloopBwdSm90ILi2ELi2ELi2EN4cute5tupleIJNS5_1CILi1EEES8_S8_EEENS6_IJNS7_ILi64EEENS7_ILi128EEESB_EEENS_10bfloat16_tEfNS_4arch4Sm90ELb0ELb1ELb0ELb1ELb0ELb1ELb0ELb0ELi2ELi1ELi2ELi1ELb0EEENS1_21CollectiveEpilogueBwdISC_SD_SF_Li256ELb1ELb0ELi1EEENS1_19SingleTileSchedulerILb1ELb0ELb0ELi128EEEEEEEEEvNT_6ParamsE --------------------------
	.section	.nv.constant0._ZN7cutlass13device_kernelIN5flash11enable_sm90INS1_16FlashAttnBwdSm90INS1_25CollectiveMainloopBwdSm90ILi2ELi2ELi2EN4cute5tupleIJNS5_1CILi1EEES8_S8_EEENS6_IJNS7_ILi64EEENS7_ILi128EEESB_EEENS_10bfloat16_tEfNS_4arch4Sm90ELb0ELb1ELb0ELb1ELb0ELb1ELb0ELb0ELi2ELi1ELi2ELi1ELb0EEENS1_21CollectiveEpilogueBwdISC_SD_SF_Li256ELb1ELb0ELi1EEENS1_19SingleTileSchedulerILb1ELb0ELb0ELi128EEEEEEEEEvNT_6ParamsE,"a",@progbits
	.sectionflags	@""
	.align	4
.nv.constant0._ZN7cutlass13device_kernelIN5flash11enable_sm90INS1_16FlashAttnBwdSm90INS1_25CollectiveMainloopBwdSm90ILi2ELi2ELi2EN4cute5tupleIJNS5_1CILi1EEES8_S8_EEENS6_IJNS7_ILi64EEENS7_ILi128EEESB_EEENS_10bfloat16_tEfNS_4arch4Sm90ELb0ELb1ELb0ELb1ELb0ELb1ELb0ELb0ELi2ELi1ELi2ELi1ELb0EEENS1_21CollectiveEpilogueBwdISC_SD_SF_Li256ELb1ELb0ELi1EEENS1_19SingleTileSchedulerILb1ELb0ELb0ELi128EEEEEEEEEvNT_6ParamsE:
	.zero		2304


//--------------------- .nv.constant0._ZN7cutlass13device_kernelIN5flash11enable_sm90INS1_16FlashAttnBwdSm90INS1_25CollectiveMainloopBwdSm90ILi2ELi2ELi2EN4cute5tupleIJNS5_1CILi1EEES8_S8_EEENS6_IJNS7_ILi64EEENS7_ILi128EEESB_EEENS_10bfloat16_tEfNS_4arch4Sm90ELb0ELb1ELb0ELb1ELb1ELb1ELb0ELb0ELi2ELi1ELi2ELi1ELb0EEENS1_21CollectiveEpilogueBwdISC_SD_SF_Li256ELb1ELb0ELi1EEENS1_19SingleTileSchedulerILb1ELb0ELb0ELi128EEEEEEEEEvNT_6ParamsE --------------------------
	.section	.nv.constant0._ZN7cutlass13device_kernelIN5flash11enable_sm90INS1_16FlashAttnBwdSm90INS1_25CollectiveMainloopBwdSm90ILi2ELi2ELi2EN4cute5tupleIJNS5_1CILi1EEES8_S8_EEENS6_IJNS7_ILi64EEENS7_ILi128EEESB_EEENS_10bfloat16_tEfNS_4arch4Sm90ELb0ELb1ELb0ELb1ELb1ELb1ELb0ELb0ELi2ELi1ELi2ELi1ELb0EEENS1_21CollectiveEpilogueBwdISC_SD_SF_Li256ELb1ELb0ELi1EEENS1_19SingleTileSchedulerILb1ELb0ELb0ELi128EEEEEEEEEvNT_6ParamsE,"a",@progbits
	.sectionflags	@""
	.align	4
.nv.constant0._ZN7cutlass13device_kernelIN5flash11enable_sm90INS1_16FlashAttnBwdSm90INS1_25CollectiveMainloopBwdSm90ILi2ELi2ELi2EN4cute5tupleIJNS5_1CILi1EEES8_S8_EEENS6_IJNS7_ILi64EEENS7_ILi128EEESB_EEENS_10bfloat16_tEfNS_4arch4Sm90ELb0ELb1ELb0ELb1ELb1ELb1ELb0ELb0ELi2ELi1ELi2ELi1ELb0EEENS1_21CollectiveEpilogueBwdISC_SD_SF_Li256ELb1ELb0ELi1EEENS1_19SingleTileSchedulerILb1ELb0ELb0ELi128EEEEEEEEEvNT_6ParamsE:
	.zero		2304


//--------------------- .nv.constant0._ZN7cutlass13device_kernelIN5flash11enable_sm90INS1_16FlashAttnBwdSm90INS1_25CollectiveMainloopBwdSm90ILi2ELi2ELi2EN4cute5tupleIJNS5_1CILi1EEES8_S8_EEENS6_IJNS7_ILi64EEENS7_ILi128EEESB_EEENS_10bfloat16_tEfNS_4arch4Sm90ELb0ELb1ELb0ELb1ELb0ELb1ELb0ELb0ELi2ELi1ELi2ELi1ELb0EEENS1_24CollectiveEpilogueBwdGQAISC_fSF_Li256ELb1ELb0EEENS1_19SingleTileSchedulerILb1ELb0ELb0ELi128EEEEEEEEEvNT_6ParamsE --------------------------
	.section	.nv.constant0._ZN7cutlass13device_kernelIN5flash11enable_sm90INS1_16FlashAttnBwdSm90INS1_25CollectiveMainloopBwdSm90ILi2ELi2ELi2EN4cute5tupleIJNS5_1CILi1EEES8_S8_EEENS6_IJNS7_ILi64EEENS7_ILi128EEESB_EEENS_10bfloat16_tEfNS_4arch4Sm90ELb0ELb1ELb0ELb1ELb0ELb1ELb0ELb0ELi2ELi1ELi2ELi1ELb0EEENS1_24CollectiveEpilogueBwdGQAISC_fSF_Li256ELb1ELb0EEENS1_19SingleTileSchedulerILb1ELb0ELb0ELi128EEEEEEEEEvNT_6ParamsE,"a",@progbits
	.sectionflags	@""
	.align	4
.nv.constant0._ZN7cutlass13device_kernelIN5flash11enable_sm90INS1_16FlashAttnBwdSm90INS1_25CollectiveMainloopBwdSm90ILi2ELi2ELi2EN4cute5tupleIJNS5_1CILi1EEES8_S8_EEENS6_IJNS7_ILi64EEENS7_ILi128EEESB_EEENS_10bfloat16_tEfNS_4arch4Sm90ELb0ELb1ELb0ELb1ELb0ELb1ELb0ELb0ELi2ELi1ELi2ELi1ELb0EEENS1_24CollectiveEpilogueBwdGQAISC_fSF_Li256ELb1ELb0EEENS1_19SingleTileSchedulerILb1ELb0ELb0ELi128EEEEEEEEEvNT_6ParamsE:
	.zero		2304


//--------------------- .nv.constant0._ZN7cutlass13device_kernelIN5flash11enable_sm90INS1_16FlashAttnBwdSm90INS1_25CollectiveMainloopBwdSm90ILi2ELi2ELi2EN4cute5tupleIJNS5_1CILi1EEES8_S8_EEENS6_IJNS7_ILi64EEENS7_ILi128EEESB_EEENS_10bfloat16_tEfNS_4arch4Sm90ELb0ELb1ELb0ELb1ELb1ELb1ELb0ELb0ELi2ELi1ELi2ELi1ELb0EEENS1_24CollectiveEpilogueBwdGQAISC_fSF_Li256ELb1ELb1EEENS1_19SingleTileSchedulerILb1ELb0ELb0ELi128EEEEEEEEEvNT_6ParamsE --------------------------
	.section	.nv.constant0._ZN7cutlass13device_kernelIN5flash11enable_sm90INS1_16FlashAttnBwdSm90INS1_25CollectiveMainloopBwdSm90ILi2ELi2ELi2EN4cute5tupleIJNS5_1CILi1EEES8_S8_EEENS6_IJNS7_ILi64EEENS7_ILi128EEESB_EEENS_10bfloat16_tEfNS_4arch4Sm90ELb0ELb1ELb0ELb1ELb1ELb1ELb0ELb0ELi2ELi1ELi2ELi1ELb0EEENS1_24CollectiveEpilogueBwdGQAISC_fSF_Li256ELb1ELb1EEENS1_19SingleTileSchedulerILb1ELb0ELb0ELi128EEEEEEEEEvNT_6ParamsE,"a",@progbits
	.sectionflags	@""
	.align	4
.nv.constant0._ZN7cutlass13device_kernelIN5flash11enable_sm90INS1_16FlashAttnBwdSm90INS1_25CollectiveMainloopBwdSm90ILi2ELi2ELi2EN4cute5tupleIJNS5_1CILi1EEES8_S8_EEENS6_IJNS7_ILi64EEENS7_ILi128EEESB_EEENS_10bfloat16_tEfNS_4arch4Sm90ELb0ELb1ELb0ELb1ELb1ELb1ELb0ELb0ELi2ELi1ELi2ELi1ELb0EEENS1_24CollectiveEpilogueBwdGQAISC_fSF_Li256ELb1ELb1EEENS1_19SingleTileSchedulerILb1ELb0ELb0ELi128EEEEEEEEEvNT_6ParamsE:
	.zero		2304


//--------------------- .nv.constant0._ZN7cutlass13device_kernelIN5flash11enable_sm90INS1_16FlashAttnBwdSm90INS1_25CollectiveMainloopBwdSm90ILi2ELi2ELi2EN4cute5tupleIJNS5_1CILi1EEES8_S8_EEENS6_IJNS7_ILi64EEENS7_ILi128EEESB_EEENS_10bfloat16_tEfNS_4arch4Sm90ELb1ELb0ELb0ELb0ELb0ELb1ELb0ELb0ELi2ELi1ELi2ELi1ELb0EEENS1_21CollectiveEpilogueBwdISC_SD_SF_Li256ELb0ELb0ELi1EEENS1_25SingleTileBwdLPTSchedulerILb0ELi128ELb0EEEEEEEEEvNT_6ParamsE --------------------------
	.section	.nv.constant0._ZN7cutlass13device_kernelIN5flash11enable_sm90INS1_16FlashAttnBwdSm90INS1_25CollectiveMainloopBwdSm90ILi2ELi2ELi2EN4cute5tupleIJNS5_1CILi1EEES8_S8_EEENS6_IJNS7_ILi64EEENS7_ILi128EEESB_EEENS_10bfloat16_tEfNS_4arch4Sm90ELb1ELb0ELb0ELb0ELb0ELb1ELb0ELb0ELi2ELi1ELi2ELi1ELb0EEENS1_21CollectiveEpilogueBwdISC_SD_SF_Li256ELb0ELb0ELi1EEENS1_25SingleTileBwdLPTSchedulerILb0ELi128ELb0EEEEEEEEEvNT_6ParamsE,"a",@progbits
	.sectionflags	@""
	.align	4
.nv.constant0._ZN7cutlass13device_kernelIN5flash11enable_sm90INS1_16FlashAttnBwdSm90INS1_25CollectiveMainloopBwdSm90ILi2ELi2ELi2EN4cute5tupleIJNS5_1CILi1EEES8_S8_EEENS6_IJNS7_ILi64EEENS7_ILi128EEESB_EEENS_10bfloat16_tEfNS_4arch4Sm90ELb1ELb0ELb0ELb0ELb0ELb1ELb0ELb0ELi2ELi1ELi2ELi1ELb0EEENS1_21CollectiveEpilogueBwdISC_SD_SF_Li256ELb0ELb0ELi1EEENS1_25SingleTileBwdLPTSchedulerILb0ELi128ELb0EEEEEEEEEvNT_6ParamsE:
	.zero		2944


//--------------------- .nv.constant0._ZN7cutlass13device_kernelIN5flash11enable_sm90INS1_16FlashAttnBwdSm90INS1_25CollectiveMainloopBwdSm90ILi2ELi2ELi2EN4cute5tupleIJNS5_1CILi1EEES8_S8_EEENS6_IJNS7_ILi64EEENS7_ILi128EEESB_EEENS_10bfloat16_tEfNS_4arch4Sm90ELb1ELb0ELb0ELb0ELb1ELb1ELb0ELb0ELi2ELi1ELi2ELi1ELb0EEENS1_21CollectiveEpilogueBwdISC_SD_SF_Li256ELb0ELb0ELi1EEENS1_25SingleTileBwdLPTSchedulerILb0ELi128ELb1EEEEEEEEEvNT_6ParamsE --------------------------
	.section	.nv.constant0._ZN7cutlass13device_kernelIN5flash11enable_sm90INS1_16FlashAttnBwdSm90INS1_25CollectiveMainloopBwdSm90ILi2ELi2ELi2EN4cute5tupleIJNS5_1CILi1EEES8_S8_EEENS6_IJNS7_ILi64EEENS7_ILi128EEESB_EEENS_10bfloat16_tEfNS_4arch4Sm90ELb1ELb0ELb0ELb0ELb1ELb1ELb0ELb0ELi2ELi1ELi2ELi1ELb0EEENS1_21CollectiveEpilogueBwdISC_SD_SF_Li256ELb0ELb0ELi1EEENS1_25SingleTileBwdLPTSchedulerILb0ELi128ELb1EEEEEEEEEvNT_6ParamsE,"a",@progbits
	.sectionflags	@""
	.align	4
.nv.constant0._ZN7cutlass13device_kernelIN5flash11enable_sm90INS1_16FlashAttnBwdSm90INS1_25CollectiveMainloopBwdSm90ILi2ELi2ELi2EN4cute5tupleIJNS5_1CILi1EEES8_S8_EEENS6_IJNS7_ILi64EEENS7_ILi128EEESB_EEENS_10bfloat16_tEfNS_4arch4Sm90ELb1ELb0ELb0ELb0ELb1ELb1ELb0ELb0ELi2ELi1ELi2ELi1ELb0EEENS1_21CollectiveEpilogueBwdISC_SD_SF_Li256ELb0ELb0ELi1EEENS1_25SingleTileBwdLPTSchedulerILb0ELi128ELb1EEEEEEEEEvNT_6ParamsE:
	.zero		2944


//--------------------- .nv.constant0._ZN7cutlass13device_kernelIN5flash11enable_sm90INS1_16FlashAttnBwdSm90INS1_25CollectiveMainloopBwdSm90ILi2ELi2ELi2EN4cute5tupleIJNS5_1CILi1EEES8_S8_EEENS6_IJNS7_ILi64EEENS7_ILi128EEESB_EEENS_10bfloat16_tEfNS_4arch4Sm90ELb1ELb0ELb0ELb0ELb0ELb1ELb0ELb0ELi2ELi1ELi2ELi1ELb0EEENS1_24CollectiveEpilogueBwdGQAISC_fSF_Li256ELb0ELb0EEENS1_25SingleTileBwdLPTSchedulerILb0ELi128ELb0EEEEEEEEEvNT_6ParamsE --------------------------
	.section	.nv.constant0._ZN7cutlass13device_kernelIN5flash11enable_sm90INS1_16FlashAttnBwdSm90INS1_25CollectiveMainloopBwdSm90ILi2ELi2ELi2EN4cute5tupleIJNS5_1CILi1EEES8_S8_EEENS6_IJNS7_ILi64EEENS7_ILi128EEESB_EEENS_10bfloat16_tEfNS_4arch4Sm90ELb1ELb0ELb0ELb0ELb0ELb1ELb0ELb0ELi2ELi1ELi2ELi1ELb0EEENS1_24CollectiveEpilogueBwdGQAISC_fSF_Li256ELb0ELb0EEENS1_25SingleTileBwdLPTSchedulerILb0ELi128ELb0EEEEEEEEEvNT_6ParamsE,"a",@progbits
	.sectionflags	@""
	.align	4
.nv.constant0._ZN7cutlass13device_kernelIN5flash11enable_sm90INS1_16FlashAttnBwdSm90INS1_25CollectiveMainloopBwdSm90ILi2ELi2ELi2EN4cute5tupleIJNS5_1CILi1EEES8_S8_EEENS6_IJNS7_ILi64EEENS7_ILi128EEESB_EEENS_10bfloat16_tEfNS_4arch4Sm90ELb1ELb0ELb0ELb0ELb0ELb1ELb0ELb0ELi2ELi1ELi2ELi1ELb0EEENS1_24CollectiveEpilogueBwdGQAISC_fSF_Li256ELb0ELb0EEENS1_25SingleTileBwdLPTSchedulerILb0ELi128ELb0EEEEEEEEEvNT_6ParamsE:
	.zero		2432


//--------------------- .nv.constant0._ZN7cutlass13device_kernelIN5flash11enable_sm90INS1_16FlashAttnBwdSm90INS1_25CollectiveMainloopBwdSm90ILi2ELi2ELi2EN4cute5tupleIJNS5_1CILi1EEES8_S8_EEENS6_IJNS7_ILi64EEENS7_ILi128EEESB_EEENS_10bfloat16_tEfNS_4arch4Sm90ELb1ELb0ELb0ELb0ELb1ELb1ELb0ELb0ELi2ELi1ELi2ELi1ELb0EEENS1_24CollectiveEpilogueBwdGQAISC_fSF_Li256ELb0ELb1EEENS1_25SingleTileBwdLPTSchedulerILb0ELi128ELb1EEEEEEEEEvNT_6ParamsE --------------------------
	.section	.nv.constant0._ZN7cutlass13device_kernelIN5flash11enable_sm90INS1_16FlashAttnBwdSm90INS1_25CollectiveMainloopBwdSm90ILi2ELi2ELi2EN4cute5tupleIJNS5_1CILi1EEES8_S8_EEENS6_IJNS7_ILi64EEENS7_ILi128EEESB_EEENS_10bfloat16_tEfNS_4arch4Sm90ELb1ELb0ELb0ELb0ELb1ELb1ELb0ELb0ELi2ELi1ELi2ELi1ELb0EEENS1_24CollectiveEpilogueBwdGQAISC_fSF_Li256ELb0ELb1EEENS1_25SingleTileBwdLPTSchedulerILb0ELi128ELb1EEEEEEEEEvNT_6ParamsE,"a",@progbits
	.sectionflags	@""
	.align	4
.nv.constant0._ZN7cutlass13device_kernelIN5flash11enable_sm90INS1_16FlashAttnBwdSm90INS1_25CollectiveMainloopBwdSm90ILi2ELi2ELi2EN4cute5tupleIJNS5_1CILi1EEES8_S8_EEENS6_IJNS7_ILi64EEENS7_ILi128EEESB_EEENS_10bfloat16_tEfNS_4arch4Sm90ELb1ELb0ELb0ELb0ELb1ELb1ELb0ELb0ELi2ELi1ELi2ELi1ELb0EEENS1_24CollectiveEpilogueBwdGQAISC_fSF_Li256ELb0ELb1EEENS1_25SingleTileBwdLPTSchedulerILb0ELi128ELb1EEEEEEEEEvNT_6ParamsE:
	.zero		2432


//--------------------- .nv.constant0._ZN7cutlass13device_kernelIN5flash22FlashAttnBwdPreprocessIN4cute5tupleIJNS3_1CILi64EEENS5_ILi128EEEEEENS_10bfloat16_tEfNS_4arch4Sm90ELb1ELb0EEEEEvNT_6ParamsE --------------------------
	.section	.nv.constant0._ZN7cutlass13device_kernelIN5flash22FlashAttnBwdPreprocessIN4cute5tupleIJNS3_1CILi64EEENS5_ILi128EEEEEENS_10bfloat16_tEfNS_4arch4Sm90ELb1ELb0EEEEEvNT_6ParamsE,"a",@progbits
	.sectionflags	@""
	.align	4
.nv.constant0._ZN7cutlass13device_kernelIN5flash22FlashAttnBwdPreprocessIN4cute5tupleIJNS3_1CILi64EEENS5_ILi128EEEEEENS_10bfloat16_tEfNS_4arch4Sm90ELb1ELb0EEEEEvNT_6ParamsE:
	.zero		768


//--------------------- .nv.constant0._ZN7cutlass13device_kernelIN5flash11enable_sm90INS1_16FlashAttnBwdSm90INS1_25CollectiveMainloopBwdSm90ILi2ELi2ELi2EN4cute5tupleIJNS5_1CILi1EEES8_S8_EEENS6_IJNS7_ILi64EEENS7_ILi128EEESB_EEENS_10bfloat16_tEfNS_4arch4Sm90ELb1ELb0ELb0ELb1ELb0ELb1ELb0ELb0ELi2ELi1ELi2ELi1ELb0EEENS1_21CollectiveEpilogueBwdISC_SD_SF_Li256ELb1ELb0ELi1EEENS1_25SingleTileBwdLPTSchedulerILb1ELi128ELb0EEEEEEEEEvNT_6ParamsE --------------------------
	.section	.nv.constant0._ZN7cutlass13device_kernelIN5flash11enable_sm90INS1_16FlashAttnBwdSm90INS1_25CollectiveMainloopBwdSm90ILi2ELi2ELi2EN4cute5tupleIJNS5_1CILi1EEES8_S8_EEENS6_IJNS7_ILi64EEENS7_ILi128EEESB_EEENS_10bfloat16_tEfNS_4arch4Sm90ELb1ELb0ELb0ELb1ELb0ELb1ELb0ELb0ELi2ELi1ELi2ELi1ELb0EEENS1_21CollectiveEpilogueBwdISC_SD_SF_Li256ELb1ELb0ELi1EEENS1_25SingleTileBwdLPTSchedulerILb1ELi128ELb0EEEEEEEEEvNT_6ParamsE,"a",@progbits
	.sectionflags	@""
	.align	4
.nv.constant0._ZN7cutlass13device_kernelIN5flash11enable_sm90INS1_16FlashAttnBwdSm90INS1_25CollectiveMainloopBwdSm90ILi2ELi2ELi2EN4cute5tupleIJNS5_1CILi1EEES8_S8_EEENS6_IJNS7_ILi64EEENS7_ILi128EEESB_EEENS_10bfloat16_tEfNS_4arch4Sm90ELb1ELb0ELb0ELb1ELb0ELb1ELb0ELb0ELi2ELi1ELi2ELi1ELb0EEENS1_21CollectiveEpilogueBwdISC_SD_SF_Li256ELb1ELb0ELi1EEENS1_25SingleTileBwdLPTSchedulerILb1ELi128ELb0EEEEEEEEEvNT_6ParamsE:
	.zero		2304


//--------------------- .nv.constant0._ZN7cutlass13device_kernelIN5flash11enable_sm90INS1_16FlashAttnBwdSm90INS1_25CollectiveMainloopBwdSm90ILi2ELi2ELi2EN4cute5tupleIJNS5_1CILi1EEES8_S8_EEENS6_IJNS7_ILi64EEENS7_ILi128EEESB_EEENS_10bfloat16_tEfNS_4arch4Sm90ELb1ELb0ELb0ELb1ELb1ELb1ELb0ELb0ELi2ELi1ELi2ELi1ELb0EEENS1_21CollectiveEpilogueBwdISC_SD_SF_Li256ELb1ELb0ELi1EEENS1_25SingleTileBwdLPTSchedulerILb1ELi128ELb1EEEEEEEEEvNT_6ParamsE --------------------------
	.section	.nv.constant0._ZN7cutlass13device_kernelIN5flash11enable_sm90INS1_16FlashAttnBwdSm90INS1_25CollectiveMainloopBwdSm90ILi2ELi2ELi2EN4cute5tupleIJNS5_1CILi1EEES8_S8_EEENS6_IJNS7_ILi64EEENS7_ILi128EEESB_EEENS_10bfloat16_tEfNS_4arch4Sm90ELb1ELb0ELb0ELb1ELb1ELb1ELb0ELb0ELi2ELi1ELi2ELi1ELb0EEENS1_21CollectiveEpilogueBwdISC_SD_SF_Li256ELb1ELb0ELi1EEENS1_25SingleTileBwdLPTSchedulerILb1ELi128ELb1EEEEEEEEEvNT_6ParamsE,"a",@progbits
	.sectionflags	@""
	.align	4
.nv.constant0._ZN7cutlass13device_kernelIN5flash11enable_sm90INS1_16FlashAttnBwdSm90INS1_25CollectiveMainloopBwdSm90ILi2ELi2ELi2EN4cute5tupleIJNS5_1CILi1EEES8_S8_EEENS6_IJNS7_ILi64EEENS7_ILi128EEESB_EEENS_10bfloat16_tEfNS_4arch4Sm90ELb1ELb0ELb0ELb1ELb1ELb1ELb0ELb0ELi2ELi1ELi2ELi1ELb0EEENS1_21CollectiveEpilogueBwdISC_SD_SF_Li256ELb1ELb0ELi1EEENS1_25SingleTileBwdLPTSchedulerILb1ELi128ELb1EEEEEEEEEvNT_6ParamsE:
	.zero		2304


//--------------------- .nv.constant0._ZN7cutlass13device_kernelIN5flash11enable_sm90INS1_16FlashAttnBwdSm90INS1_25CollectiveMainloopBwdSm90ILi2ELi2ELi2EN4cute5tupleIJNS5_1CILi1EEES8_S8_EEENS6_IJNS7_ILi64EEENS7_ILi128EEESB_EEENS_10bfloat16_tEfNS_4arch4Sm90ELb1ELb0ELb0ELb1ELb0ELb1ELb0ELb0ELi2ELi1ELi2ELi1ELb0EEENS1_24CollectiveEpilogueBwdGQAISC_fSF_Li256ELb1ELb0EEENS1_25SingleTileBwdLPTSchedulerILb1ELi128ELb0EEEEEEEEEvNT_6ParamsE --------------------------
	.section	.nv.constant0._ZN7cutlass13device_kernelIN5flash11enable_sm90INS1_16FlashAttnBwdSm90INS1_25CollectiveMainloopBwdSm90ILi2ELi2ELi2EN4cute5tupleIJNS5_1CILi1EEES8_S8_EEENS6_IJNS7_ILi64EEENS7_ILi128EEESB_EEENS_10bfloat16_tEfNS_4arch4Sm90ELb1ELb0ELb0ELb1ELb0ELb1ELb0ELb0ELi2ELi1ELi2ELi1ELb0EEENS1_24CollectiveEpilogueBwdGQAISC_fSF_Li256ELb1ELb0EEENS1_25SingleTileBwdLPTSchedulerILb1ELi128ELb0EEEEEEEEEvNT_6ParamsE,"a",@progbits
	.sectionflags	@""
	.align	4
.nv.constant0._ZN7cutlass13device_kernelIN5flash11enable_sm90INS1_16FlashAttnBwdSm90INS1_25CollectiveMainloopBwdSm90ILi2ELi2ELi2EN4cute5tupleIJNS5_1CILi1EEES8_S8_EEENS6_IJNS7_ILi64EEENS7_ILi128EEESB_EEENS_10bfloat16_tEfNS_4arch4Sm90ELb1ELb0ELb0ELb1ELb0ELb1ELb0ELb0ELi2ELi1ELi2ELi1ELb0EEENS1_24CollectiveEpilogueBwdGQAISC_fSF_Li256ELb1ELb0EEENS1_25SingleTileBwdLPTSchedulerILb1ELi128ELb0EEEEEEEEEvNT_6ParamsE:
	.zero		2432


//--------------------- .nv.constant0._ZN7cutlass13device_kernelIN5flash32FlashAttnBwdPostprocessConvertdQIN4cute5tupleIJNS3_1CILi128EEES6_EEENS_10bfloat16_tEfNS_4arch4Sm90ELi256ENS3_8TiledMMAINS3_8MMA_AtomIJNS3_4SM904GMMA28MMA_64x128x16_F32BF16BF16_RSILNSE_5MajorE0ELSG_1ELNSE_7ScaleInE1ELSH_1EEEEEENS3_6LayoutINS4_IJNS5_ILi2EEENS5_ILi1EEESM_EEENS4_IJSM_NS5_ILi0EEESO_EEEEENS4_IJNS3_10UnderscoreESR_SR_EEEEELb0EEEEEvNT_6ParamsE --------------------------
	.section	.nv.constant0._ZN7cutlass13device_kernelIN5flash32FlashAttnBwdPostprocessConvertdQIN4cute5tupleIJNS3_1CILi128EEES6_EEENS_10bfloat16_tEfNS_4arch4Sm90ELi256ENS3_8TiledMMAINS3_8MMA_AtomIJNS3_4SM904GMMA28MMA_64x128x16_F32BF16BF16_RSILNSE_5MajorE0ELSG_1ELNSE_7ScaleInE1ELSH_1EEEEEENS3_6LayoutINS4_IJNS5_ILi2EEENS5_ILi1EEESM_EEENS4_IJSM_NS5_ILi0EEESO_EEEEENS4_IJNS3_10UnderscoreESR_SR_EEEEELb0EEEEEvNT_6ParamsE,"a",@progbits
	.sectionflags	@""
	.align	4
.nv.constant0._ZN7cutlass13device_kernelIN5flash32FlashAttnBwdPostprocessConvertdQIN4cute5tupleIJNS3_1CILi128EEES6_EEENS_10bfloat16_tEfNS_4arch4Sm90ELi256ENS3_8TiledMMAINS3_8MMA_AtomIJNS3_4SM904GMMA28MMA_64x128x16_F32BF16BF16_RSILNSE_5MajorE0ELSG_1ELNSE_7ScaleInE1ELSH_1EEEEEENS3_6LayoutINS4_IJNS5_ILi2EEENS5_ILi1EEESM_EEENS4_IJSM_NS5_ILi0EEESO_EEEEENS4_IJNS3_10UnderscoreESR_SR_EEEEELb0EEEEEvNT_6ParamsE:
	.zero		640


//--------------------- .nv.constant0._ZN7cutlass13device_kernelIN5flash32FlashAttnBwdPostprocessConvertdQIN4cute5tupleIJNS3_1CILi64EEENS5_ILi128EEEEEENS_10bfloat16_tEfNS_4arch4Sm90ELi256ENS3_8TiledMMAINS3_8MMA_AtomIJNS3_4SM904GMMA27MMA_64x64x16_F32BF16BF16_SSILNSF_5MajorE0ELSH_1ELNSF_7ScaleInE1ELSI_1EEEEEENS3_6LayoutINS4_IJNS5_ILi1EEENS5_ILi2EEESM_EEENS4_IJNS5_ILi0EEESM_SP_EEEEENS4_IJNS3_10UnderscoreESS_SS_EEEEELb0EEEEEvNT_6ParamsE --------------------------
	.section	.nv.constant0._ZN7cutlass13device_kernelIN5flash32FlashAttnBwdPostprocessConvertdQIN4cute5tupleIJNS3_1CILi64EEENS5_ILi128EEEEEENS_10bfloat16_tEfNS_4arch4Sm90ELi256ENS3_8TiledMMAINS3_8MMA_AtomIJNS3_4SM904GMMA27MMA_64x64x16_F32BF16BF16_SSILNSF_5MajorE0ELSH_1ELNSF_7ScaleInE1ELSI_1EEEEEENS3_6LayoutINS4_IJNS5_ILi1EEENS5_ILi2EEESM_EEENS4_IJNS5_ILi0EEESM_SP_EEEEENS4_IJNS3_10UnderscoreESS_SS_EEEEELb0EEEEEvNT_6ParamsE,"a",@progbits
	.sectionflags	@""
	.align	4
.nv.constant0._ZN7cutlass13device_kernelIN5flash32FlashAttnBwdPostprocessConvertdQIN4cute5tupleIJNS3_1CILi64EEENS5_ILi128EEEEEENS_10bfloat16_tEfNS_4arch4Sm90ELi256ENS3_8TiledMMAINS3_8MMA_AtomIJNS3_4SM904GMMA27MMA_64x64x16_F32BF16BF16_SSILNSF_5MajorE0ELSH_1ELNSF_7ScaleInE1ELSI_1EEEEEENS3_6LayoutINS4_IJNS5_ILi1EEENS5_ILi2EEESM_EEENS4_IJNS5_ILi0EEESM_SP_EEEEENS4_IJNS3_10UnderscoreESS_SS_EEEEELb0EEEEEvNT_6ParamsE:
	.zero		640


//--------------------- .nv.constant0._ZN7cutlass13device_kernelIN5flash11enable_sm90INS1_16FlashAttnBwdSm90INS1_25CollectiveMainloopBwdSm90ILi2ELi2ELi2EN4cute5tupleIJNS5_1CILi1EEES8_S8_EEENS6_IJNS7_ILi64EEENS7_ILi128EEESB_EEENS_10bfloat16_tEfNS_4arch4Sm90ELb1ELb0ELb0ELb1ELb1ELb1ELb0ELb0ELi2ELi1ELi2ELi1ELb0EEENS1_24CollectiveEpilogueBwdGQAISC_fSF_Li256ELb1ELb1EEENS1_25SingleTileBwdLPTSchedulerILb1ELi128ELb1EEEEEEEEEvNT_6ParamsE --------------------------
	.section	.nv.constant0._ZN7cutlass13device_kernelIN5flash11enable_sm90INS1_16FlashAttnBwdSm90INS1_25CollectiveMainloopBwdSm90ILi2ELi2ELi2EN4cute5tupleIJNS5_1CILi1EEES8_S8_EEENS6_IJNS7_ILi64EEENS7_ILi128EEESB_EEENS_10bfloat16_tEfNS_4arch4Sm90ELb1ELb0ELb0ELb1ELb1ELb1ELb0ELb0ELi2ELi1ELi2ELi1ELb0EEENS1_24CollectiveEpilogueBwdGQAISC_fSF_Li256ELb1ELb1EEENS1_25SingleTileBwdLPTSchedulerILb1ELi128ELb1EEEEEEEEEvNT_6ParamsE,"a",@progbits
	.sectionflags	@""
	.align	4
.nv.constant0._ZN7cutlass13device_kernelIN5flash11enable_sm90INS1_16FlashAttnBwdSm90INS1_25CollectiveMainloopBwdSm90ILi2ELi2ELi2EN4cute5tupleIJNS5_1CILi1EEES8_S8_EEENS6_IJNS7_ILi64EEENS7_ILi128EEESB_EEENS_10bfloat16_tEfNS_4arch4Sm90ELb1ELb0ELb0ELb1ELb1ELb1ELb0ELb0ELi2ELi1ELi2ELi1ELb0EEENS1_24CollectiveEpilogueBwdGQAISC_fSF_Li256ELb1ELb1EEENS1_25SingleTileBwdLPTSchedulerILb1ELi128ELb1EEEEEEEEEvNT_6ParamsE:
	.zero		2432


//--------------------- .nv.constant0._ZN7cutlass13device_kernelIN5flash22FlashAttnBwdPreprocessIN4cute5tupleIJNS3_1CILi64EEENS5_ILi128EEEEEENS_10bfloat16_tEfNS_4arch4Sm90ELb1ELb1EEEEEvNT_6ParamsE --------------------------
	.section	.nv.constant0._ZN7cutlass13device_kernelIN5flash22FlashAttnBwdPreprocessIN4cute5tupleIJNS3_1CILi64EEENS5_ILi128EEEEEENS_10bfloat16_tEfNS_4arch4Sm90ELb1ELb1EEEEEvNT_6ParamsE,"a",@progbits
	.sectionflags	@""
	.align	4
.nv.constant0._ZN7cutlass13device_kernelIN5flash22FlashAttnBwdPreprocessIN4cute5tupleIJNS3_1CILi64EEENS5_ILi128EEEEEENS_10bfloat16_tEfNS_4arch4Sm90ELb1ELb1EEEEEvNT_6ParamsE:
	.zero		768


//--------------------- SYMBOLS --------------------------

	.type		.nv.reservedSmem.offset0,@object
	.size		.nv.reservedSmem.offset0,0x4
	.type		__assertfail,@function
